//
// Generated by NVIDIA NVVM Compiler
//
// Compiler Build ID: CL-36424714
// Cuda compilation tools, release 13.0, V13.0.88
// Based on NVVM 20.0.0
//

.version 9.0
.target sm_100
.address_size 64

	// .globl	_Z9Update_XYPdS_Piidii
.func  (.param .align 16 .b8 func_retval0[16]) __internal_trig_reduction_slowpathd
(
	.param .b64 __internal_trig_reduction_slowpathd_param_0
)
;
.func  (.param .b64 func_retval0) __internal_accurate_pow
(
	.param .b64 __internal_accurate_pow_param_0,
	.param .b64 __internal_accurate_pow_param_1
)
;
// _ZZ38symplectic_kernel_maxcut_shared_memoryPiS_PdS0_S0_ddS_idiiE8s_values has been demoted
// _ZZ38symplectic_kernel_maxcut_shared_memoryPiS_PdS0_S0_ddS_idiiE9s_indices has been demoted
// _ZZ35symplectic_kernel_tsp_shared_memoryPiS_PdS0_S0_S0_dS_ididddiiiE8s_values has been demoted
// _ZZ35symplectic_kernel_tsp_shared_memoryPiS_PdS0_S0_S0_dS_ididddiiiE9s_indices has been demoted
.global .align 8 .b8 __cudart_i2opi_d[144] = {8, 93, 141, 31, 177, 95, 251, 107, 234, 146, 82, 138, 247, 57, 7, 61, 123, 241, 229, 235, 199, 186, 39, 117, 45, 234, 95, 158, 102, 63, 70, 79, 183, 9, 203, 39, 207, 126, 54, 109, 31, 109, 10, 90, 139, 17, 47, 239, 15, 152, 5, 222, 255, 151, 248, 31, 59, 40, 249, 189, 139, 95, 132, 156, 244, 57, 83, 131, 57, 214, 145, 57, 65, 126, 95, 180, 38, 112, 156, 233, 132, 68, 187, 46, 245, 53, 130, 232, 62, 167, 41, 177, 28, 235, 29, 254, 28, 146, 209, 9, 234, 46, 73, 6, 224, 210, 77, 66, 58, 110, 36, 183, 97, 197, 187, 222, 171, 99, 81, 254, 65, 144, 67, 60, 153, 149, 98, 219, 192, 221, 52, 245, 209, 87, 39, 252, 41, 21, 68, 78, 110, 131, 249, 162};
.global .align 16 .b8 __cudart_sin_cos_coeffs[128] = {70, 210, 176, 44, 241, 229, 90, 190, 146, 227, 172, 105, 227, 29, 199, 62, 161, 98, 219, 25, 160, 1, 42, 191, 24, 8, 17, 17, 17, 17, 129, 63, 84, 85, 85, 85, 85, 85, 197, 191, 0, 0, 0, 0, 0, 0, 0, 0, 0, 0, 0, 0, 0, 0, 0, 0, 100, 129, 253, 32, 131, 255, 168, 189, 40, 133, 239, 193, 167, 238, 33, 62, 217, 230, 6, 142, 79, 126, 146, 190, 233, 188, 221, 25, 160, 1, 250, 62, 71, 93, 193, 22, 108, 193, 86, 191, 81, 85, 85, 85, 85, 85, 165, 63, 0, 0, 0, 0, 0, 0, 224, 191, 0, 0, 0, 0, 0, 0, 240, 63};

.visible .entry _Z9Update_XYPdS_Piidii(
	.param .u64 .ptr .align 1 _Z9Update_XYPdS_Piidii_param_0,
	.param .u64 .ptr .align 1 _Z9Update_XYPdS_Piidii_param_1,
	.param .u64 .ptr .align 1 _Z9Update_XYPdS_Piidii_param_2,
	.param .u32 _Z9Update_XYPdS_Piidii_param_3,
	.param .f64 _Z9Update_XYPdS_Piidii_param_4,
	.param .u32 _Z9Update_XYPdS_Piidii_param_5,
	.param .u32 _Z9Update_XYPdS_Piidii_param_6
)
{
	.reg .pred 	%p<4>;
	.reg .b32 	%r<14>;
	.reg .b64 	%rd<10>;
	.reg .b64 	%fd<15>;

	ld.param.u64 	%rd1, [_Z9Update_XYPdS_Piidii_param_0];
	ld.param.u64 	%rd2, [_Z9Update_XYPdS_Piidii_param_1];
	ld.param.u64 	%rd3, [_Z9Update_XYPdS_Piidii_param_2];
	ld.param.u32 	%r4, [_Z9Update_XYPdS_Piidii_param_3];
	ld.param.f64 	%fd1, [_Z9Update_XYPdS_Piidii_param_4];
	ld.param.u32 	%r5, [_Z9Update_XYPdS_Piidii_param_5];
	ld.param.u32 	%r6, [_Z9Update_XYPdS_Piidii_param_6];
	cvta.to.global.u64 	%rd4, %rd3;
	mov.u32 	%r7, %ctaid.x;
	mov.u32 	%r8, %ntid.x;
	mov.u32 	%r9, %tid.x;
	mad.lo.s32 	%r1, %r7, %r8, %r9;
	mov.u32 	%r10, %ctaid.y;
	mov.u32 	%r11, %ntid.y;
	mov.u32 	%r12, %tid.y;
	mad.lo.s32 	%r2, %r10, %r11, %r12;
	ld.global.u32 	%r3, [%rd4];
	setp.ge.s32 	%p1, %r2, %r6;
	setp.ge.s32 	%p2, %r1, %r5;
	or.pred  	%p3, %p2, %p1;
	@%p3 bra 	$L__BB0_2;
	cvt.rn.f64.s32 	%fd2, %r4;
	cvt.rn.f64.s32 	%fd3, %r3;
	mul.f64 	%fd4, %fd3, 0d3FF0666666666666;
	div.rn.f64 	%fd5, %fd4, %fd2;
	cvta.to.global.u64 	%rd5, %rd1;
	cvta.to.global.u64 	%rd6, %rd2;
	add.f64 	%fd6, %fd5, 0dBFF0000000000000;
	mul.f64 	%fd7, %fd1, %fd6;
	mad.lo.s32 	%r13, %r5, %r2, %r1;
	mul.wide.s32 	%rd7, %r13, 8;
	add.s64 	%rd8, %rd5, %rd7;
	ld.global.f64 	%fd8, [%rd8];
	add.s64 	%rd9, %rd6, %rd7;
	ld.global.f64 	%fd9, [%rd9];
	fma.rn.f64 	%fd10, %fd7, %fd8, %fd9;
	st.global.f64 	[%rd9], %fd10;
	add.f64 	%fd11, %fd5, 0d3FF0000000000000;
	mul.f64 	%fd12, %fd1, %fd11;
	ld.global.f64 	%fd13, [%rd8];
	fma.rn.f64 	%fd14, %fd12, %fd10, %fd13;
	st.global.f64 	[%rd8], %fd14;
$L__BB0_2:
	ret;

}
	// .globl	_Z13update_windowPdPiS0_PbS1_S0_iii
.visible .entry _Z13update_windowPdPiS0_PbS1_S0_iii(
	.param .u64 .ptr .align 1 _Z13update_windowPdPiS0_PbS1_S0_iii_param_0,
	.param .u64 .ptr .align 1 _Z13update_windowPdPiS0_PbS1_S0_iii_param_1,
	.param .u64 .ptr .align 1 _Z13update_windowPdPiS0_PbS1_S0_iii_param_2,
	.param .u64 .ptr .align 1 _Z13update_windowPdPiS0_PbS1_S0_iii_param_3,
	.param .u64 .ptr .align 1 _Z13update_windowPdPiS0_PbS1_S0_iii_param_4,
	.param .u64 .ptr .align 1 _Z13update_windowPdPiS0_PbS1_S0_iii_param_5,
	.param .u32 _Z13update_windowPdPiS0_PbS1_S0_iii_param_6,
	.param .u32 _Z13update_windowPdPiS0_PbS1_S0_iii_param_7,
	.param .u32 _Z13update_windowPdPiS0_PbS1_S0_iii_param_8
)
{
	.reg .pred 	%p<31>;
	.reg .b16 	%rs<5>;
	.reg .b32 	%r<242>;
	.reg .b64 	%rd<111>;
	.reg .b64 	%fd<32>;

	ld.param.u64 	%rd7, [_Z13update_windowPdPiS0_PbS1_S0_iii_param_0];
	ld.param.u64 	%rd8, [_Z13update_windowPdPiS0_PbS1_S0_iii_param_1];
	ld.param.u64 	%rd9, [_Z13update_windowPdPiS0_PbS1_S0_iii_param_2];
	ld.param.u64 	%rd5, [_Z13update_windowPdPiS0_PbS1_S0_iii_param_4];
	ld.param.u64 	%rd6, [_Z13update_windowPdPiS0_PbS1_S0_iii_param_5];
	ld.param.u32 	%r43, [_Z13update_windowPdPiS0_PbS1_S0_iii_param_6];
	ld.param.u32 	%r44, [_Z13update_windowPdPiS0_PbS1_S0_iii_param_7];
	ld.param.u32 	%r45, [_Z13update_windowPdPiS0_PbS1_S0_iii_param_8];
	cvta.to.global.u64 	%rd1, %rd8;
	cvta.to.global.u64 	%rd2, %rd9;
	cvta.to.global.u64 	%rd3, %rd7;
	mov.u32 	%r46, %ctaid.x;
	mov.u32 	%r47, %ntid.x;
	mov.u32 	%r48, %tid.x;
	mad.lo.s32 	%r1, %r46, %r47, %r48;
	mov.u32 	%r49, %ctaid.y;
	mov.u32 	%r50, %ntid.y;
	mov.u32 	%r51, %tid.y;
	mad.lo.s32 	%r2, %r49, %r50, %r51;
	setp.ne.s32 	%p1, %r2, 0;
	setp.ge.s32 	%p2, %r1, %r44;
	or.pred  	%p3, %p1, %p2;
	@%p3 bra 	$L__BB1_25;
	setp.lt.s32 	%p4, %r45, 1;
	mov.b32 	%r236, 0;
	@%p4 bra 	$L__BB1_13;
	and.b32  	%r3, %r45, 7;
	setp.lt.u32 	%p5, %r45, 8;
	mov.b32 	%r231, 0;
	mov.u32 	%r236, %r231;
	@%p5 bra 	$L__BB1_5;
	and.b32  	%r231, %r45, 2147483640;
	neg.s32 	%r225, %r231;
	shl.b32 	%r6, %r44, 3;
	mov.b32 	%r236, 0;
	mul.wide.s32 	%rd14, %r44, 8;
	mul.wide.s32 	%rd16, %r44, 4;
	mov.u32 	%r224, %r1;
$L__BB1_4:
	.pragma "nounroll";
	mul.wide.s32 	%rd10, %r224, 8;
	add.s64 	%rd11, %rd3, %rd10;
	ld.global.f64 	%fd1, [%rd11];
	{
	.reg .b32 %temp; 
	mov.b64 	{%temp, %r56}, %fd1;
	}
	shr.u32 	%r57, %r56, 30;
	and.b32  	%r58, %r57, 2;
	sub.s32 	%r59, 1, %r58;
	mul.wide.s32 	%rd12, %r224, 4;
	add.s64 	%rd13, %rd1, %rd12;
	ld.global.u32 	%r60, [%rd13];
	mad.lo.s32 	%r61, %r59, %r60, %r236;
	add.s64 	%rd15, %rd11, %rd14;
	ld.global.f64 	%fd2, [%rd15];
	{
	.reg .b32 %temp; 
	mov.b64 	{%temp, %r62}, %fd2;
	}
	shr.u32 	%r63, %r62, 30;
	and.b32  	%r64, %r63, 2;
	sub.s32 	%r65, 1, %r64;
	add.s64 	%rd17, %rd13, %rd16;
	ld.global.u32 	%r66, [%rd17];
	mad.lo.s32 	%r67, %r65, %r66, %r61;
	add.s64 	%rd18, %rd15, %rd14;
	ld.global.f64 	%fd3, [%rd18];
	{
	.reg .b32 %temp; 
	mov.b64 	{%temp, %r68}, %fd3;
	}
	shr.u32 	%r69, %r68, 30;
	and.b32  	%r70, %r69, 2;
	sub.s32 	%r71, 1, %r70;
	add.s64 	%rd19, %rd17, %rd16;
	ld.global.u32 	%r72, [%rd19];
	mad.lo.s32 	%r73, %r71, %r72, %r67;
	add.s64 	%rd20, %rd18, %rd14;
	ld.global.f64 	%fd4, [%rd20];
	{
	.reg .b32 %temp; 
	mov.b64 	{%temp, %r74}, %fd4;
	}
	shr.u32 	%r75, %r74, 30;
	and.b32  	%r76, %r75, 2;
	sub.s32 	%r77, 1, %r76;
	add.s64 	%rd21, %rd19, %rd16;
	ld.global.u32 	%r78, [%rd21];
	mad.lo.s32 	%r79, %r77, %r78, %r73;
	add.s64 	%rd22, %rd20, %rd14;
	ld.global.f64 	%fd5, [%rd22];
	{
	.reg .b32 %temp; 
	mov.b64 	{%temp, %r80}, %fd5;
	}
	shr.u32 	%r81, %r80, 30;
	and.b32  	%r82, %r81, 2;
	sub.s32 	%r83, 1, %r82;
	add.s64 	%rd23, %rd21, %rd16;
	ld.global.u32 	%r84, [%rd23];
	mad.lo.s32 	%r85, %r83, %r84, %r79;
	add.s64 	%rd24, %rd22, %rd14;
	ld.global.f64 	%fd6, [%rd24];
	{
	.reg .b32 %temp; 
	mov.b64 	{%temp, %r86}, %fd6;
	}
	shr.u32 	%r87, %r86, 30;
	and.b32  	%r88, %r87, 2;
	sub.s32 	%r89, 1, %r88;
	add.s64 	%rd25, %rd23, %rd16;
	ld.global.u32 	%r90, [%rd25];
	mad.lo.s32 	%r91, %r89, %r90, %r85;
	add.s64 	%rd26, %rd24, %rd14;
	ld.global.f64 	%fd7, [%rd26];
	{
	.reg .b32 %temp; 
	mov.b64 	{%temp, %r92}, %fd7;
	}
	shr.u32 	%r93, %r92, 30;
	and.b32  	%r94, %r93, 2;
	sub.s32 	%r95, 1, %r94;
	add.s64 	%rd27, %rd25, %rd16;
	ld.global.u32 	%r96, [%rd27];
	mad.lo.s32 	%r97, %r95, %r96, %r91;
	add.s64 	%rd28, %rd26, %rd14;
	ld.global.f64 	%fd8, [%rd28];
	{
	.reg .b32 %temp; 
	mov.b64 	{%temp, %r98}, %fd8;
	}
	shr.u32 	%r99, %r98, 30;
	and.b32  	%r100, %r99, 2;
	sub.s32 	%r101, 1, %r100;
	add.s64 	%rd29, %rd27, %rd16;
	ld.global.u32 	%r102, [%rd29];
	mad.lo.s32 	%r236, %r101, %r102, %r97;
	add.s32 	%r225, %r225, 8;
	add.s32 	%r224, %r224, %r6;
	setp.ne.s32 	%p6, %r225, 0;
	@%p6 bra 	$L__BB1_4;
$L__BB1_5:
	setp.eq.s32 	%p7, %r3, 0;
	@%p7 bra 	$L__BB1_13;
	and.b32  	%r16, %r45, 3;
	setp.lt.u32 	%p8, %r3, 4;
	@%p8 bra 	$L__BB1_8;
	mad.lo.s32 	%r104, %r231, %r44, %r1;
	mul.wide.s32 	%rd30, %r104, 8;
	add.s64 	%rd31, %rd3, %rd30;
	ld.global.f64 	%fd9, [%rd31];
	{
	.reg .b32 %temp; 
	mov.b64 	{%temp, %r105}, %fd9;
	}
	shr.u32 	%r106, %r105, 30;
	and.b32  	%r107, %r106, 2;
	sub.s32 	%r108, 1, %r107;
	mul.wide.s32 	%rd32, %r104, 4;
	add.s64 	%rd33, %rd1, %rd32;
	ld.global.u32 	%r109, [%rd33];
	mad.lo.s32 	%r110, %r108, %r109, %r236;
	mul.wide.s32 	%rd34, %r44, 8;
	add.s64 	%rd35, %rd31, %rd34;
	ld.global.f64 	%fd10, [%rd35];
	{
	.reg .b32 %temp; 
	mov.b64 	{%temp, %r111}, %fd10;
	}
	shr.u32 	%r112, %r111, 30;
	and.b32  	%r113, %r112, 2;
	sub.s32 	%r114, 1, %r113;
	mul.wide.s32 	%rd36, %r44, 4;
	add.s64 	%rd37, %rd33, %rd36;
	ld.global.u32 	%r115, [%rd37];
	mad.lo.s32 	%r116, %r114, %r115, %r110;
	add.s64 	%rd38, %rd35, %rd34;
	ld.global.f64 	%fd11, [%rd38];
	{
	.reg .b32 %temp; 
	mov.b64 	{%temp, %r117}, %fd11;
	}
	shr.u32 	%r118, %r117, 30;
	and.b32  	%r119, %r118, 2;
	sub.s32 	%r120, 1, %r119;
	add.s64 	%rd39, %rd37, %rd36;
	ld.global.u32 	%r121, [%rd39];
	mad.lo.s32 	%r122, %r120, %r121, %r116;
	add.s64 	%rd40, %rd38, %rd34;
	ld.global.f64 	%fd12, [%rd40];
	{
	.reg .b32 %temp; 
	mov.b64 	{%temp, %r123}, %fd12;
	}
	shr.u32 	%r124, %r123, 30;
	and.b32  	%r125, %r124, 2;
	sub.s32 	%r126, 1, %r125;
	add.s64 	%rd41, %rd39, %rd36;
	ld.global.u32 	%r127, [%rd41];
	mad.lo.s32 	%r236, %r126, %r127, %r122;
	add.s32 	%r231, %r231, 4;
$L__BB1_8:
	setp.eq.s32 	%p9, %r16, 0;
	@%p9 bra 	$L__BB1_13;
	setp.eq.s32 	%p10, %r16, 1;
	@%p10 bra 	$L__BB1_11;
	mad.lo.s32 	%r129, %r231, %r44, %r1;
	mul.wide.s32 	%rd42, %r129, 8;
	add.s64 	%rd43, %rd3, %rd42;
	ld.global.f64 	%fd13, [%rd43];
	{
	.reg .b32 %temp; 
	mov.b64 	{%temp, %r130}, %fd13;
	}
	shr.u32 	%r131, %r130, 30;
	and.b32  	%r132, %r131, 2;
	sub.s32 	%r133, 1, %r132;
	mul.wide.s32 	%rd44, %r129, 4;
	add.s64 	%rd45, %rd1, %rd44;
	ld.global.u32 	%r134, [%rd45];
	mad.lo.s32 	%r135, %r133, %r134, %r236;
	mul.wide.s32 	%rd46, %r44, 8;
	add.s64 	%rd47, %rd43, %rd46;
	ld.global.f64 	%fd14, [%rd47];
	{
	.reg .b32 %temp; 
	mov.b64 	{%temp, %r136}, %fd14;
	}
	shr.u32 	%r137, %r136, 30;
	and.b32  	%r138, %r137, 2;
	sub.s32 	%r139, 1, %r138;
	mul.wide.s32 	%rd48, %r44, 4;
	add.s64 	%rd49, %rd45, %rd48;
	ld.global.u32 	%r140, [%rd49];
	mad.lo.s32 	%r236, %r139, %r140, %r135;
	add.s32 	%r231, %r231, 2;
$L__BB1_11:
	and.b32  	%r141, %r45, 1;
	setp.eq.b32 	%p11, %r141, 1;
	not.pred 	%p12, %p11;
	@%p12 bra 	$L__BB1_13;
	mad.lo.s32 	%r142, %r231, %r44, %r1;
	mul.wide.s32 	%rd50, %r142, 8;
	add.s64 	%rd51, %rd3, %rd50;
	ld.global.f64 	%fd15, [%rd51];
	{
	.reg .b32 %temp; 
	mov.b64 	{%temp, %r143}, %fd15;
	}
	shr.u32 	%r144, %r143, 30;
	and.b32  	%r145, %r144, 2;
	sub.s32 	%r146, 1, %r145;
	mul.wide.s32 	%rd52, %r142, 4;
	add.s64 	%rd53, %rd1, %rd52;
	ld.global.u32 	%r147, [%rd53];
	mad.lo.s32 	%r236, %r146, %r147, %r236;
$L__BB1_13:
	ld.param.u64 	%rd110, [_Z13update_windowPdPiS0_PbS1_S0_iii_param_3];
	setp.lt.s32 	%p13, %r45, 1;
	setp.eq.s32 	%p14, %r236, %r45;
	cvt.s64.s32 	%rd54, %r1;
	cvta.to.global.u64 	%rd55, %rd110;
	add.s64 	%rd56, %rd55, %rd54;
	ld.global.u8 	%rs1, [%rd56];
	setp.eq.s16 	%p15, %rs1, 0;
	and.pred  	%p16, %p14, %p15;
	selp.u32 	%r148, 1, 0, %p16;
	cvta.to.global.u64 	%rd57, %rd6;
	mul.wide.s32 	%rd58, %r1, 4;
	add.s64 	%rd59, %rd57, %rd58;
	ld.global.u32 	%r149, [%rd59];
	add.s32 	%r150, %r149, %r148;
	selp.b32 	%r151, 0, %r150, %p15;
	selp.b32 	%r152, %r150, %r151, %p14;
	st.global.u32 	[%rd59], %r152;
	add.s32 	%r153, %r43, -1;
	setp.eq.s32 	%p17, %r152, %r153;
	selp.u16 	%rs3, 1, 0, %p17;
	st.global.u8 	[%rd56], %rs3;
	cvta.to.global.u64 	%rd60, %rd5;
	add.s64 	%rd61, %rd60, %rd54;
	ld.global.u8 	%rs4, [%rd61];
	setp.eq.s16 	%p18, %rs4, %rs3;
	st.global.u8 	[%rd61], %rs3;
	or.pred  	%p19, %p18, %p13;
	@%p19 bra 	$L__BB1_25;
	and.b32  	%r29, %r45, 7;
	setp.lt.u32 	%p20, %r45, 8;
	mov.b32 	%r240, 0;
	@%p20 bra 	$L__BB1_17;
	and.b32  	%r240, %r45, 2147483640;
	neg.s32 	%r238, %r240;
	shl.b32 	%r32, %r44, 3;
	mul.wide.s32 	%rd66, %r44, 8;
	mul.wide.s32 	%rd68, %r44, 4;
	mov.u32 	%r237, %r1;
$L__BB1_16:
	.pragma "nounroll";
	mul.wide.s32 	%rd62, %r237, 8;
	add.s64 	%rd63, %rd3, %rd62;
	ld.global.f64 	%fd16, [%rd63];
	{
	.reg .b32 %temp; 
	mov.b64 	{%temp, %r155}, %fd16;
	}
	shr.u32 	%r156, %r155, 30;
	and.b32  	%r157, %r156, 2;
	sub.s32 	%r158, 1, %r157;
	mul.wide.s32 	%rd64, %r237, 4;
	add.s64 	%rd65, %rd2, %rd64;
	st.global.u32 	[%rd65], %r158;
	add.s64 	%rd67, %rd63, %rd66;
	ld.global.f64 	%fd17, [%rd67];
	{
	.reg .b32 %temp; 
	mov.b64 	{%temp, %r159}, %fd17;
	}
	shr.u32 	%r160, %r159, 30;
	and.b32  	%r161, %r160, 2;
	sub.s32 	%r162, 1, %r161;
	add.s64 	%rd69, %rd65, %rd68;
	st.global.u32 	[%rd69], %r162;
	add.s64 	%rd70, %rd67, %rd66;
	ld.global.f64 	%fd18, [%rd70];
	{
	.reg .b32 %temp; 
	mov.b64 	{%temp, %r163}, %fd18;
	}
	shr.u32 	%r164, %r163, 30;
	and.b32  	%r165, %r164, 2;
	sub.s32 	%r166, 1, %r165;
	add.s64 	%rd71, %rd69, %rd68;
	st.global.u32 	[%rd71], %r166;
	add.s64 	%rd72, %rd70, %rd66;
	ld.global.f64 	%fd19, [%rd72];
	{
	.reg .b32 %temp; 
	mov.b64 	{%temp, %r167}, %fd19;
	}
	shr.u32 	%r168, %r167, 30;
	and.b32  	%r169, %r168, 2;
	sub.s32 	%r170, 1, %r169;
	add.s64 	%rd73, %rd71, %rd68;
	st.global.u32 	[%rd73], %r170;
	add.s64 	%rd74, %rd72, %rd66;
	ld.global.f64 	%fd20, [%rd74];
	{
	.reg .b32 %temp; 
	mov.b64 	{%temp, %r171}, %fd20;
	}
	shr.u32 	%r172, %r171, 30;
	and.b32  	%r173, %r172, 2;
	sub.s32 	%r174, 1, %r173;
	add.s64 	%rd75, %rd73, %rd68;
	st.global.u32 	[%rd75], %r174;
	add.s64 	%rd76, %rd74, %rd66;
	ld.global.f64 	%fd21, [%rd76];
	{
	.reg .b32 %temp; 
	mov.b64 	{%temp, %r175}, %fd21;
	}
	shr.u32 	%r176, %r175, 30;
	and.b32  	%r177, %r176, 2;
	sub.s32 	%r178, 1, %r177;
	add.s64 	%rd77, %rd75, %rd68;
	st.global.u32 	[%rd77], %r178;
	add.s64 	%rd78, %rd76, %rd66;
	ld.global.f64 	%fd22, [%rd78];
	{
	.reg .b32 %temp; 
	mov.b64 	{%temp, %r179}, %fd22;
	}
	shr.u32 	%r180, %r179, 30;
	and.b32  	%r181, %r180, 2;
	sub.s32 	%r182, 1, %r181;
	add.s64 	%rd79, %rd77, %rd68;
	st.global.u32 	[%rd79], %r182;
	add.s64 	%rd80, %rd78, %rd66;
	ld.global.f64 	%fd23, [%rd80];
	{
	.reg .b32 %temp; 
	mov.b64 	{%temp, %r183}, %fd23;
	}
	shr.u32 	%r184, %r183, 30;
	and.b32  	%r185, %r184, 2;
	sub.s32 	%r186, 1, %r185;
	add.s64 	%rd81, %rd79, %rd68;
	st.global.u32 	[%rd81], %r186;
	add.s32 	%r238, %r238, 8;
	add.s32 	%r237, %r237, %r32;
	setp.ne.s32 	%p21, %r238, 0;
	@%p21 bra 	$L__BB1_16;
$L__BB1_17:
	setp.eq.s32 	%p22, %r29, 0;
	@%p22 bra 	$L__BB1_25;
	and.b32  	%r38, %r45, 3;
	setp.lt.u32 	%p23, %r29, 4;
	@%p23 bra 	$L__BB1_20;
	mad.lo.s32 	%r187, %r240, %r44, %r1;
	mul.wide.s32 	%rd82, %r187, 8;
	add.s64 	%rd83, %rd3, %rd82;
	ld.global.f64 	%fd24, [%rd83];
	{
	.reg .b32 %temp; 
	mov.b64 	{%temp, %r188}, %fd24;
	}
	shr.u32 	%r189, %r188, 30;
	and.b32  	%r190, %r189, 2;
	sub.s32 	%r191, 1, %r190;
	mul.wide.s32 	%rd84, %r187, 4;
	add.s64 	%rd85, %rd2, %rd84;
	st.global.u32 	[%rd85], %r191;
	mul.wide.s32 	%rd86, %r44, 8;
	add.s64 	%rd87, %rd83, %rd86;
	ld.global.f64 	%fd25, [%rd87];
	{
	.reg .b32 %temp; 
	mov.b64 	{%temp, %r192}, %fd25;
	}
	shr.u32 	%r193, %r192, 30;
	and.b32  	%r194, %r193, 2;
	sub.s32 	%r195, 1, %r194;
	mul.wide.s32 	%rd88, %r44, 4;
	add.s64 	%rd89, %rd85, %rd88;
	st.global.u32 	[%rd89], %r195;
	add.s64 	%rd90, %rd87, %rd86;
	ld.global.f64 	%fd26, [%rd90];
	{
	.reg .b32 %temp; 
	mov.b64 	{%temp, %r196}, %fd26;
	}
	shr.u32 	%r197, %r196, 30;
	and.b32  	%r198, %r197, 2;
	sub.s32 	%r199, 1, %r198;
	add.s64 	%rd91, %rd89, %rd88;
	st.global.u32 	[%rd91], %r199;
	add.s64 	%rd92, %rd90, %rd86;
	ld.global.f64 	%fd27, [%rd92];
	{
	.reg .b32 %temp; 
	mov.b64 	{%temp, %r200}, %fd27;
	}
	shr.u32 	%r201, %r200, 30;
	and.b32  	%r202, %r201, 2;
	sub.s32 	%r203, 1, %r202;
	add.s64 	%rd93, %rd91, %rd88;
	st.global.u32 	[%rd93], %r203;
	add.s32 	%r240, %r240, 4;
$L__BB1_20:
	setp.eq.s32 	%p24, %r38, 0;
	@%p24 bra 	$L__BB1_25;
	setp.eq.s32 	%p25, %r38, 1;
	@%p25 bra 	$L__BB1_23;
	mad.lo.s32 	%r204, %r240, %r44, %r1;
	mul.wide.s32 	%rd94, %r204, 8;
	add.s64 	%rd95, %rd3, %rd94;
	ld.global.f64 	%fd28, [%rd95];
	{
	.reg .b32 %temp; 
	mov.b64 	{%temp, %r205}, %fd28;
	}
	shr.u32 	%r206, %r205, 30;
	and.b32  	%r207, %r206, 2;
	sub.s32 	%r208, 1, %r207;
	mul.wide.s32 	%rd96, %r204, 4;
	add.s64 	%rd97, %rd2, %rd96;
	st.global.u32 	[%rd97], %r208;
	mul.wide.s32 	%rd98, %r44, 8;
	add.s64 	%rd99, %rd95, %rd98;
	ld.global.f64 	%fd29, [%rd99];
	{
	.reg .b32 %temp; 
	mov.b64 	{%temp, %r209}, %fd29;
	}
	shr.u32 	%r210, %r209, 30;
	and.b32  	%r211, %r210, 2;
	sub.s32 	%r212, 1, %r211;
	mul.wide.s32 	%rd100, %r44, 4;
	add.s64 	%rd101, %rd97, %rd100;
	st.global.u32 	[%rd101], %r212;
	add.s32 	%r240, %r240, 2;
$L__BB1_23:
	and.b32  	%r213, %r45, 1;
	setp.eq.b32 	%p26, %r213, 1;
	not.pred 	%p27, %p26;
	@%p27 bra 	$L__BB1_25;
	mad.lo.s32 	%r214, %r240, %r44, %r1;
	mul.wide.s32 	%rd102, %r214, 8;
	add.s64 	%rd103, %rd3, %rd102;
	ld.global.f64 	%fd30, [%rd103];
	{
	.reg .b32 %temp; 
	mov.b64 	{%temp, %r215}, %fd30;
	}
	shr.u32 	%r216, %r215, 30;
	and.b32  	%r217, %r216, 2;
	sub.s32 	%r218, 1, %r217;
	mul.wide.s32 	%rd104, %r214, 4;
	add.s64 	%rd105, %rd2, %rd104;
	st.global.u32 	[%rd105], %r218;
$L__BB1_25:
	setp.ge.s32 	%p28, %r1, %r44;
	setp.ge.s32 	%p29, %r2, %r45;
	or.pred  	%p30, %p28, %p29;
	@%p30 bra 	$L__BB1_27;
	mad.lo.s32 	%r219, %r44, %r2, %r1;
	mul.wide.s32 	%rd106, %r219, 8;
	add.s64 	%rd107, %rd3, %rd106;
	ld.global.f64 	%fd31, [%rd107];
	{
	.reg .b32 %temp; 
	mov.b64 	{%temp, %r220}, %fd31;
	}
	shr.u32 	%r221, %r220, 30;
	and.b32  	%r222, %r221, 2;
	sub.s32 	%r223, 1, %r222;
	mul.wide.s32 	%rd108, %r219, 4;
	add.s64 	%rd109, %rd1, %rd108;
	st.global.u32 	[%rd109], %r223;
$L__BB1_27:
	ret;

}
	// .globl	_Z20mat_mult_and_confinePiS_PdS0_S0_ddS_idii
.visible .entry _Z20mat_mult_and_confinePiS_PdS0_S0_ddS_idii(
	.param .u64 .ptr .align 1 _Z20mat_mult_and_confinePiS_PdS0_S0_ddS_idii_param_0,
	.param .u64 .ptr .align 1 _Z20mat_mult_and_confinePiS_PdS0_S0_ddS_idii_param_1,
	.param .u64 .ptr .align 1 _Z20mat_mult_and_confinePiS_PdS0_S0_ddS_idii_param_2,
	.param .u64 .ptr .align 1 _Z20mat_mult_and_confinePiS_PdS0_S0_ddS_idii_param_3,
	.param .u64 .ptr .align 1 _Z20mat_mult_and_confinePiS_PdS0_S0_ddS_idii_param_4,
	.param .f64 _Z20mat_mult_and_confinePiS_PdS0_S0_ddS_idii_param_5,
	.param .f64 _Z20mat_mult_and_confinePiS_PdS0_S0_ddS_idii_param_6,
	.param .u64 .ptr .align 1 _Z20mat_mult_and_confinePiS_PdS0_S0_ddS_idii_param_7,
	.param .u32 _Z20mat_mult_and_confinePiS_PdS0_S0_ddS_idii_param_8,
	.param .f64 _Z20mat_mult_and_confinePiS_PdS0_S0_ddS_idii_param_9,
	.param .u32 _Z20mat_mult_and_confinePiS_PdS0_S0_ddS_idii_param_10,
	.param .u32 _Z20mat_mult_and_confinePiS_PdS0_S0_ddS_idii_param_11
)
{
	.reg .pred 	%p<15>;
	.reg .b32 	%r<132>;
	.reg .b64 	%rd<68>;
	.reg .b64 	%fd<107>;

	ld.param.u64 	%rd6, [_Z20mat_mult_and_confinePiS_PdS0_S0_ddS_idii_param_0];
	ld.param.u64 	%rd8, [_Z20mat_mult_and_confinePiS_PdS0_S0_ddS_idii_param_1];
	ld.param.u64 	%rd9, [_Z20mat_mult_and_confinePiS_PdS0_S0_ddS_idii_param_2];
	ld.param.u64 	%rd10, [_Z20mat_mult_and_confinePiS_PdS0_S0_ddS_idii_param_3];
	ld.param.u64 	%rd11, [_Z20mat_mult_and_confinePiS_PdS0_S0_ddS_idii_param_4];
	ld.param.u64 	%rd7, [_Z20mat_mult_and_confinePiS_PdS0_S0_ddS_idii_param_7];
	ld.param.f64 	%fd15, [_Z20mat_mult_and_confinePiS_PdS0_S0_ddS_idii_param_9];
	ld.param.u32 	%r19, [_Z20mat_mult_and_confinePiS_PdS0_S0_ddS_idii_param_10];
	ld.param.u32 	%r20, [_Z20mat_mult_and_confinePiS_PdS0_S0_ddS_idii_param_11];
	cvta.to.global.u64 	%rd1, %rd9;
	cvta.to.global.u64 	%rd2, %rd8;
	cvta.to.global.u64 	%rd3, %rd11;
	cvta.to.global.u64 	%rd4, %rd10;
	mov.u32 	%r21, %ctaid.x;
	mov.u32 	%r22, %ntid.x;
	mov.u32 	%r23, %tid.x;
	mad.lo.s32 	%r1, %r21, %r22, %r23;
	mov.u32 	%r24, %ctaid.y;
	mov.u32 	%r25, %ntid.y;
	mov.u32 	%r26, %tid.y;
	mad.lo.s32 	%r2, %r24, %r25, %r26;
	setp.ge.s32 	%p1, %r2, %r20;
	setp.ge.s32 	%p2, %r1, %r19;
	or.pred  	%p3, %p2, %p1;
	@%p3 bra 	$L__BB2_18;
	mad.lo.s32 	%r3, %r19, %r2, %r1;
	mul.wide.s32 	%rd12, %r3, 8;
	add.s64 	%rd5, %rd4, %rd12;
	ld.global.f64 	%fd1, [%rd5];
	abs.f64 	%fd16, %fd1;
	setp.leu.f64 	%p4, %fd16, 0d3FF0000000000000;
	@%p4 bra 	$L__BB2_3;
	{
	.reg .b32 %temp; 
	mov.b64 	{%temp, %r120}, %fd1;
	}
	shr.u32 	%r121, %r120, 30;
	and.b32  	%r122, %r121, 2;
	sub.s32 	%r123, 1, %r122;
	cvt.rn.f64.s32 	%fd97, %r123;
	st.global.f64 	[%rd5], %fd97;
	add.s64 	%rd65, %rd3, %rd12;
	mov.b64 	%rd66, 0;
	st.global.u64 	[%rd65], %rd66;
	bra.uni 	$L__BB2_16;
$L__BB2_3:
	cvta.to.global.u64 	%rd13, %rd6;
	mul.wide.u32 	%rd14, %r2, 4;
	add.s64 	%rd15, %rd13, %rd14;
	ld.global.u32 	%r129, [%rd15];
	ld.global.u32 	%r5, [%rd15+4];
	setp.ge.s32 	%p5, %r129, %r5;
	mov.f64 	%fd106, 0d0000000000000000;
	@%p5 bra 	$L__BB2_15;
	sub.s32 	%r6, %r5, %r129;
	sub.s32 	%r27, %r129, %r5;
	setp.gt.u32 	%p6, %r27, -8;
	mov.f64 	%fd106, 0d0000000000000000;
	@%p6 bra 	$L__BB2_7;
	and.b32  	%r28, %r6, -8;
	neg.s32 	%r127, %r28;
	mov.f64 	%fd106, 0d0000000000000000;
$L__BB2_6:
	.pragma "nounroll";
	mul.wide.s32 	%rd16, %r129, 4;
	add.s64 	%rd17, %rd2, %rd16;
	mul.wide.s32 	%rd18, %r129, 8;
	add.s64 	%rd19, %rd1, %rd18;
	ld.global.u32 	%r29, [%rd17];
	mad.lo.s32 	%r30, %r29, %r19, %r1;
	mul.wide.s32 	%rd20, %r30, 8;
	add.s64 	%rd21, %rd4, %rd20;
	ld.global.f64 	%fd21, [%rd21];
	{
	.reg .b32 %temp; 
	mov.b64 	{%temp, %r31}, %fd21;
	}
	shr.u32 	%r32, %r31, 30;
	and.b32  	%r33, %r32, 2;
	sub.s32 	%r34, 1, %r33;
	ld.global.f64 	%fd22, [%rd19];
	cvt.rn.f64.s32 	%fd23, %r34;
	mul.f64 	%fd24, %fd22, %fd23;
	sub.f64 	%fd25, %fd106, %fd24;
	ld.global.u32 	%r35, [%rd17+4];
	mad.lo.s32 	%r36, %r35, %r19, %r1;
	mul.wide.s32 	%rd22, %r36, 8;
	add.s64 	%rd23, %rd4, %rd22;
	ld.global.f64 	%fd26, [%rd23];
	{
	.reg .b32 %temp; 
	mov.b64 	{%temp, %r37}, %fd26;
	}
	shr.u32 	%r38, %r37, 30;
	and.b32  	%r39, %r38, 2;
	sub.s32 	%r40, 1, %r39;
	ld.global.f64 	%fd27, [%rd19+8];
	cvt.rn.f64.s32 	%fd28, %r40;
	mul.f64 	%fd29, %fd27, %fd28;
	sub.f64 	%fd30, %fd25, %fd29;
	ld.global.u32 	%r41, [%rd17+8];
	mad.lo.s32 	%r42, %r41, %r19, %r1;
	mul.wide.s32 	%rd24, %r42, 8;
	add.s64 	%rd25, %rd4, %rd24;
	ld.global.f64 	%fd31, [%rd25];
	{
	.reg .b32 %temp; 
	mov.b64 	{%temp, %r43}, %fd31;
	}
	shr.u32 	%r44, %r43, 30;
	and.b32  	%r45, %r44, 2;
	sub.s32 	%r46, 1, %r45;
	ld.global.f64 	%fd32, [%rd19+16];
	cvt.rn.f64.s32 	%fd33, %r46;
	mul.f64 	%fd34, %fd32, %fd33;
	sub.f64 	%fd35, %fd30, %fd34;
	ld.global.u32 	%r47, [%rd17+12];
	mad.lo.s32 	%r48, %r47, %r19, %r1;
	mul.wide.s32 	%rd26, %r48, 8;
	add.s64 	%rd27, %rd4, %rd26;
	ld.global.f64 	%fd36, [%rd27];
	{
	.reg .b32 %temp; 
	mov.b64 	{%temp, %r49}, %fd36;
	}
	shr.u32 	%r50, %r49, 30;
	and.b32  	%r51, %r50, 2;
	sub.s32 	%r52, 1, %r51;
	ld.global.f64 	%fd37, [%rd19+24];
	cvt.rn.f64.s32 	%fd38, %r52;
	mul.f64 	%fd39, %fd37, %fd38;
	sub.f64 	%fd40, %fd35, %fd39;
	ld.global.u32 	%r53, [%rd17+16];
	mad.lo.s32 	%r54, %r53, %r19, %r1;
	mul.wide.s32 	%rd28, %r54, 8;
	add.s64 	%rd29, %rd4, %rd28;
	ld.global.f64 	%fd41, [%rd29];
	{
	.reg .b32 %temp; 
	mov.b64 	{%temp, %r55}, %fd41;
	}
	shr.u32 	%r56, %r55, 30;
	and.b32  	%r57, %r56, 2;
	sub.s32 	%r58, 1, %r57;
	ld.global.f64 	%fd42, [%rd19+32];
	cvt.rn.f64.s32 	%fd43, %r58;
	mul.f64 	%fd44, %fd42, %fd43;
	sub.f64 	%fd45, %fd40, %fd44;
	ld.global.u32 	%r59, [%rd17+20];
	mad.lo.s32 	%r60, %r59, %r19, %r1;
	mul.wide.s32 	%rd30, %r60, 8;
	add.s64 	%rd31, %rd4, %rd30;
	ld.global.f64 	%fd46, [%rd31];
	{
	.reg .b32 %temp; 
	mov.b64 	{%temp, %r61}, %fd46;
	}
	shr.u32 	%r62, %r61, 30;
	and.b32  	%r63, %r62, 2;
	sub.s32 	%r64, 1, %r63;
	ld.global.f64 	%fd47, [%rd19+40];
	cvt.rn.f64.s32 	%fd48, %r64;
	mul.f64 	%fd49, %fd47, %fd48;
	sub.f64 	%fd50, %fd45, %fd49;
	ld.global.u32 	%r65, [%rd17+24];
	mad.lo.s32 	%r66, %r65, %r19, %r1;
	mul.wide.s32 	%rd32, %r66, 8;
	add.s64 	%rd33, %rd4, %rd32;
	ld.global.f64 	%fd51, [%rd33];
	{
	.reg .b32 %temp; 
	mov.b64 	{%temp, %r67}, %fd51;
	}
	shr.u32 	%r68, %r67, 30;
	and.b32  	%r69, %r68, 2;
	sub.s32 	%r70, 1, %r69;
	ld.global.f64 	%fd52, [%rd19+48];
	cvt.rn.f64.s32 	%fd53, %r70;
	mul.f64 	%fd54, %fd52, %fd53;
	sub.f64 	%fd55, %fd50, %fd54;
	ld.global.u32 	%r71, [%rd17+28];
	mad.lo.s32 	%r72, %r71, %r19, %r1;
	mul.wide.s32 	%rd34, %r72, 8;
	add.s64 	%rd35, %rd4, %rd34;
	ld.global.f64 	%fd56, [%rd35];
	{
	.reg .b32 %temp; 
	mov.b64 	{%temp, %r73}, %fd56;
	}
	shr.u32 	%r74, %r73, 30;
	and.b32  	%r75, %r74, 2;
	sub.s32 	%r76, 1, %r75;
	ld.global.f64 	%fd57, [%rd19+56];
	cvt.rn.f64.s32 	%fd58, %r76;
	mul.f64 	%fd59, %fd57, %fd58;
	sub.f64 	%fd106, %fd55, %fd59;
	add.s32 	%r129, %r129, 8;
	add.s32 	%r127, %r127, 8;
	setp.ne.s32 	%p7, %r127, 0;
	@%p7 bra 	$L__BB2_6;
$L__BB2_7:
	and.b32  	%r13, %r6, 7;
	setp.eq.s32 	%p8, %r13, 0;
	@%p8 bra 	$L__BB2_15;
	setp.lt.u32 	%p9, %r13, 4;
	@%p9 bra 	$L__BB2_10;
	mul.wide.s32 	%rd36, %r129, 4;
	add.s64 	%rd37, %rd2, %rd36;
	ld.global.u32 	%r77, [%rd37];
	mad.lo.s32 	%r78, %r77, %r19, %r1;
	mul.wide.s32 	%rd38, %r78, 8;
	add.s64 	%rd39, %rd4, %rd38;
	ld.global.f64 	%fd61, [%rd39];
	{
	.reg .b32 %temp; 
	mov.b64 	{%temp, %r79}, %fd61;
	}
	shr.u32 	%r80, %r79, 30;
	and.b32  	%r81, %r80, 2;
	sub.s32 	%r82, 1, %r81;
	mul.wide.s32 	%rd40, %r129, 8;
	add.s64 	%rd41, %rd1, %rd40;
	ld.global.f64 	%fd62, [%rd41];
	cvt.rn.f64.s32 	%fd63, %r82;
	mul.f64 	%fd64, %fd62, %fd63;
	sub.f64 	%fd65, %fd106, %fd64;
	ld.global.u32 	%r83, [%rd37+4];
	mad.lo.s32 	%r84, %r83, %r19, %r1;
	mul.wide.s32 	%rd42, %r84, 8;
	add.s64 	%rd43, %rd4, %rd42;
	ld.global.f64 	%fd66, [%rd43];
	{
	.reg .b32 %temp; 
	mov.b64 	{%temp, %r85}, %fd66;
	}
	shr.u32 	%r86, %r85, 30;
	and.b32  	%r87, %r86, 2;
	sub.s32 	%r88, 1, %r87;
	ld.global.f64 	%fd67, [%rd41+8];
	cvt.rn.f64.s32 	%fd68, %r88;
	mul.f64 	%fd69, %fd67, %fd68;
	sub.f64 	%fd70, %fd65, %fd69;
	ld.global.u32 	%r89, [%rd37+8];
	mad.lo.s32 	%r90, %r89, %r19, %r1;
	mul.wide.s32 	%rd44, %r90, 8;
	add.s64 	%rd45, %rd4, %rd44;
	ld.global.f64 	%fd71, [%rd45];
	{
	.reg .b32 %temp; 
	mov.b64 	{%temp, %r91}, %fd71;
	}
	shr.u32 	%r92, %r91, 30;
	and.b32  	%r93, %r92, 2;
	sub.s32 	%r94, 1, %r93;
	ld.global.f64 	%fd72, [%rd41+16];
	cvt.rn.f64.s32 	%fd73, %r94;
	mul.f64 	%fd74, %fd72, %fd73;
	sub.f64 	%fd75, %fd70, %fd74;
	ld.global.u32 	%r95, [%rd37+12];
	mad.lo.s32 	%r96, %r95, %r19, %r1;
	mul.wide.s32 	%rd46, %r96, 8;
	add.s64 	%rd47, %rd4, %rd46;
	ld.global.f64 	%fd76, [%rd47];
	{
	.reg .b32 %temp; 
	mov.b64 	{%temp, %r97}, %fd76;
	}
	shr.u32 	%r98, %r97, 30;
	and.b32  	%r99, %r98, 2;
	sub.s32 	%r100, 1, %r99;
	ld.global.f64 	%fd77, [%rd41+24];
	cvt.rn.f64.s32 	%fd78, %r100;
	mul.f64 	%fd79, %fd77, %fd78;
	sub.f64 	%fd106, %fd75, %fd79;
	add.s32 	%r129, %r129, 4;
$L__BB2_10:
	and.b32  	%r16, %r6, 3;
	setp.eq.s32 	%p10, %r16, 0;
	@%p10 bra 	$L__BB2_15;
	setp.eq.s32 	%p11, %r16, 1;
	@%p11 bra 	$L__BB2_13;
	mul.wide.s32 	%rd48, %r129, 4;
	add.s64 	%rd49, %rd2, %rd48;
	ld.global.u32 	%r101, [%rd49];
	mad.lo.s32 	%r102, %r101, %r19, %r1;
	mul.wide.s32 	%rd50, %r102, 8;
	add.s64 	%rd51, %rd4, %rd50;
	ld.global.f64 	%fd81, [%rd51];
	{
	.reg .b32 %temp; 
	mov.b64 	{%temp, %r103}, %fd81;
	}
	shr.u32 	%r104, %r103, 30;
	and.b32  	%r105, %r104, 2;
	sub.s32 	%r106, 1, %r105;
	mul.wide.s32 	%rd52, %r129, 8;
	add.s64 	%rd53, %rd1, %rd52;
	ld.global.f64 	%fd82, [%rd53];
	cvt.rn.f64.s32 	%fd83, %r106;
	mul.f64 	%fd84, %fd82, %fd83;
	sub.f64 	%fd85, %fd106, %fd84;
	ld.global.u32 	%r107, [%rd49+4];
	mad.lo.s32 	%r108, %r107, %r19, %r1;
	mul.wide.s32 	%rd54, %r108, 8;
	add.s64 	%rd55, %rd4, %rd54;
	ld.global.f64 	%fd86, [%rd55];
	{
	.reg .b32 %temp; 
	mov.b64 	{%temp, %r109}, %fd86;
	}
	shr.u32 	%r110, %r109, 30;
	and.b32  	%r111, %r110, 2;
	sub.s32 	%r112, 1, %r111;
	ld.global.f64 	%fd87, [%rd53+8];
	cvt.rn.f64.s32 	%fd88, %r112;
	mul.f64 	%fd89, %fd87, %fd88;
	sub.f64 	%fd106, %fd85, %fd89;
	add.s32 	%r129, %r129, 2;
$L__BB2_13:
	and.b32  	%r113, %r6, 1;
	setp.eq.b32 	%p12, %r113, 1;
	not.pred 	%p13, %p12;
	@%p13 bra 	$L__BB2_15;
	mul.wide.s32 	%rd56, %r129, 4;
	add.s64 	%rd57, %rd2, %rd56;
	ld.global.u32 	%r114, [%rd57];
	mad.lo.s32 	%r115, %r114, %r19, %r1;
	mul.wide.s32 	%rd58, %r115, 8;
	add.s64 	%rd59, %rd4, %rd58;
	ld.global.f64 	%fd90, [%rd59];
	{
	.reg .b32 %temp; 
	mov.b64 	{%temp, %r116}, %fd90;
	}
	shr.u32 	%r117, %r116, 30;
	and.b32  	%r118, %r117, 2;
	sub.s32 	%r119, 1, %r118;
	mul.wide.s32 	%rd60, %r129, 8;
	add.s64 	%rd61, %rd1, %rd60;
	ld.global.f64 	%fd91, [%rd61];
	cvt.rn.f64.s32 	%fd92, %r119;
	mul.f64 	%fd93, %fd91, %fd92;
	sub.f64 	%fd106, %fd106, %fd93;
$L__BB2_15:
	ld.param.f64 	%fd98, [_Z20mat_mult_and_confinePiS_PdS0_S0_ddS_idii_param_6];
	mul.f64 	%fd94, %fd98, %fd15;
	add.s64 	%rd63, %rd3, %rd12;
	ld.global.f64 	%fd95, [%rd63];
	fma.rn.f64 	%fd96, %fd94, %fd106, %fd95;
	st.global.f64 	[%rd63], %fd96;
$L__BB2_16:
	or.b32  	%r124, %r2, %r1;
	setp.ne.s32 	%p14, %r124, 0;
	@%p14 bra 	$L__BB2_18;
	cvta.to.global.u64 	%rd67, %rd7;
	ld.global.u32 	%r125, [%rd67];
	add.s32 	%r126, %r125, 1;
	st.global.u32 	[%rd67], %r126;
$L__BB2_18:
	ret;

}
	// .globl	_Z7confinePdS_ii
.visible .entry _Z7confinePdS_ii(
	.param .u64 .ptr .align 1 _Z7confinePdS_ii_param_0,
	.param .u64 .ptr .align 1 _Z7confinePdS_ii_param_1,
	.param .u32 _Z7confinePdS_ii_param_2,
	.param .u32 _Z7confinePdS_ii_param_3
)
{
	.reg .pred 	%p<5>;
	.reg .b32 	%r<16>;
	.reg .b64 	%rd<10>;
	.reg .b64 	%fd<4>;

	ld.param.u64 	%rd2, [_Z7confinePdS_ii_param_0];
	ld.param.u64 	%rd3, [_Z7confinePdS_ii_param_1];
	ld.param.u32 	%r4, [_Z7confinePdS_ii_param_2];
	ld.param.u32 	%r5, [_Z7confinePdS_ii_param_3];
	mov.u32 	%r6, %ctaid.x;
	mov.u32 	%r7, %ntid.x;
	mov.u32 	%r8, %tid.x;
	mad.lo.s32 	%r1, %r6, %r7, %r8;
	mov.u32 	%r9, %ctaid.y;
	mov.u32 	%r10, %ntid.y;
	mov.u32 	%r11, %tid.y;
	mad.lo.s32 	%r2, %r9, %r10, %r11;
	setp.ge.s32 	%p1, %r2, %r5;
	setp.ge.s32 	%p2, %r1, %r4;
	or.pred  	%p3, %p2, %p1;
	@%p3 bra 	$L__BB3_3;
	cvta.to.global.u64 	%rd4, %rd2;
	mad.lo.s32 	%r3, %r4, %r2, %r1;
	mul.wide.s32 	%rd5, %r3, 8;
	add.s64 	%rd1, %rd4, %rd5;
	ld.global.f64 	%fd1, [%rd1];
	abs.f64 	%fd2, %fd1;
	setp.leu.f64 	%p4, %fd2, 0d3FF0000000000000;
	@%p4 bra 	$L__BB3_3;
	{
	.reg .b32 %temp; 
	mov.b64 	{%temp, %r12}, %fd1;
	}
	shr.u32 	%r13, %r12, 30;
	and.b32  	%r14, %r13, 2;
	sub.s32 	%r15, 1, %r14;
	cvt.rn.f64.s32 	%fd3, %r15;
	st.global.f64 	[%rd1], %fd3;
	cvta.to.global.u64 	%rd6, %rd3;
	add.s64 	%rd8, %rd6, %rd5;
	mov.b64 	%rd9, 0;
	st.global.u64 	[%rd8], %rd9;
$L__BB3_3:
	ret;

}
	// .globl	_Z12step_forwardPi
.visible .entry _Z12step_forwardPi(
	.param .u64 .ptr .align 1 _Z12step_forwardPi_param_0
)
{
	.reg .pred 	%p<4>;
	.reg .b32 	%r<15>;
	.reg .b64 	%rd<3>;

	ld.param.u64 	%rd1, [_Z12step_forwardPi_param_0];
	mov.u32 	%r1, %ctaid.x;
	mov.u32 	%r2, %ntid.x;
	mul.lo.s32 	%r3, %r1, %r2;
	mov.u32 	%r5, %tid.x;
	mov.u32 	%r7, %ctaid.y;
	mov.u32 	%r8, %ntid.y;
	mul.lo.s32 	%r9, %r7, %r8;
	mov.u32 	%r10, %tid.y;
	or.b32  	%r11, %r9, %r10;
	setp.ne.s32 	%p1, %r11, 0;
	neg.s32 	%r12, %r5;
	setp.ne.s32 	%p2, %r3, %r12;
	or.pred  	%p3, %p1, %p2;
	@%p3 bra 	$L__BB4_2;
	cvta.to.global.u64 	%rd2, %rd1;
	ld.global.u32 	%r13, [%rd2];
	add.s32 	%r14, %r13, 1;
	st.global.u32 	[%rd2], %r14;
$L__BB4_2:
	ret;

}
	// .globl	_Z8mat_multPiS_PdS0_S0_ddS_idii
.visible .entry _Z8mat_multPiS_PdS0_S0_ddS_idii(
	.param .u64 .ptr .align 1 _Z8mat_multPiS_PdS0_S0_ddS_idii_param_0,
	.param .u64 .ptr .align 1 _Z8mat_multPiS_PdS0_S0_ddS_idii_param_1,
	.param .u64 .ptr .align 1 _Z8mat_multPiS_PdS0_S0_ddS_idii_param_2,
	.param .u64 .ptr .align 1 _Z8mat_multPiS_PdS0_S0_ddS_idii_param_3,
	.param .u64 .ptr .align 1 _Z8mat_multPiS_PdS0_S0_ddS_idii_param_4,
	.param .f64 _Z8mat_multPiS_PdS0_S0_ddS_idii_param_5,
	.param .f64 _Z8mat_multPiS_PdS0_S0_ddS_idii_param_6,
	.param .u64 .ptr .align 1 _Z8mat_multPiS_PdS0_S0_ddS_idii_param_7,
	.param .u32 _Z8mat_multPiS_PdS0_S0_ddS_idii_param_8,
	.param .f64 _Z8mat_multPiS_PdS0_S0_ddS_idii_param_9,
	.param .u32 _Z8mat_multPiS_PdS0_S0_ddS_idii_param_10,
	.param .u32 _Z8mat_multPiS_PdS0_S0_ddS_idii_param_11
)
{
	.reg .pred 	%p<13>;
	.reg .b32 	%r<125>;
	.reg .b64 	%rd<61>;
	.reg .b64 	%fd<103>;

	ld.param.u64 	%rd4, [_Z8mat_multPiS_PdS0_S0_ddS_idii_param_0];
	ld.param.u64 	%rd6, [_Z8mat_multPiS_PdS0_S0_ddS_idii_param_1];
	ld.param.u64 	%rd7, [_Z8mat_multPiS_PdS0_S0_ddS_idii_param_2];
	ld.param.u64 	%rd8, [_Z8mat_multPiS_PdS0_S0_ddS_idii_param_3];
	ld.param.u64 	%rd5, [_Z8mat_multPiS_PdS0_S0_ddS_idii_param_4];
	ld.param.f64 	%fd13, [_Z8mat_multPiS_PdS0_S0_ddS_idii_param_6];
	ld.param.f64 	%fd14, [_Z8mat_multPiS_PdS0_S0_ddS_idii_param_9];
	ld.param.u32 	%r18, [_Z8mat_multPiS_PdS0_S0_ddS_idii_param_10];
	ld.param.u32 	%r19, [_Z8mat_multPiS_PdS0_S0_ddS_idii_param_11];
	cvta.to.global.u64 	%rd1, %rd7;
	cvta.to.global.u64 	%rd2, %rd8;
	cvta.to.global.u64 	%rd3, %rd6;
	mov.u32 	%r20, %ctaid.x;
	mov.u32 	%r21, %ntid.x;
	mov.u32 	%r22, %tid.x;
	mad.lo.s32 	%r1, %r20, %r21, %r22;
	mov.u32 	%r23, %ctaid.y;
	mov.u32 	%r24, %ntid.y;
	mov.u32 	%r25, %tid.y;
	mad.lo.s32 	%r2, %r23, %r24, %r25;
	setp.ge.s32 	%p1, %r2, %r19;
	setp.ge.s32 	%p2, %r1, %r18;
	or.pred  	%p3, %p2, %p1;
	@%p3 bra 	$L__BB5_14;
	cvta.to.global.u64 	%rd9, %rd4;
	mul.wide.u32 	%rd10, %r2, 4;
	add.s64 	%rd11, %rd9, %rd10;
	ld.global.u32 	%r122, [%rd11];
	ld.global.u32 	%r4, [%rd11+4];
	setp.ge.s32 	%p4, %r122, %r4;
	mov.f64 	%fd102, 0d0000000000000000;
	@%p4 bra 	$L__BB5_13;
	sub.s32 	%r5, %r4, %r122;
	and.b32  	%r6, %r5, 7;
	sub.s32 	%r26, %r122, %r4;
	setp.gt.u32 	%p5, %r26, -8;
	mov.f64 	%fd102, 0d0000000000000000;
	@%p5 bra 	$L__BB5_5;
	and.b32  	%r27, %r5, -8;
	neg.s32 	%r120, %r27;
	mov.f64 	%fd102, 0d0000000000000000;
$L__BB5_4:
	.pragma "nounroll";
	mul.wide.s32 	%rd12, %r122, 4;
	add.s64 	%rd13, %rd3, %rd12;
	mul.wide.s32 	%rd14, %r122, 8;
	add.s64 	%rd15, %rd1, %rd14;
	ld.global.u32 	%r28, [%rd13];
	mad.lo.s32 	%r29, %r28, %r18, %r1;
	mul.wide.s32 	%rd16, %r29, 8;
	add.s64 	%rd17, %rd2, %rd16;
	ld.global.f64 	%fd19, [%rd17];
	{
	.reg .b32 %temp; 
	mov.b64 	{%temp, %r30}, %fd19;
	}
	shr.u32 	%r31, %r30, 30;
	and.b32  	%r32, %r31, 2;
	sub.s32 	%r33, 1, %r32;
	ld.global.f64 	%fd20, [%rd15];
	cvt.rn.f64.s32 	%fd21, %r33;
	mul.f64 	%fd22, %fd20, %fd21;
	sub.f64 	%fd23, %fd102, %fd22;
	ld.global.u32 	%r34, [%rd13+4];
	mad.lo.s32 	%r35, %r34, %r18, %r1;
	mul.wide.s32 	%rd18, %r35, 8;
	add.s64 	%rd19, %rd2, %rd18;
	ld.global.f64 	%fd24, [%rd19];
	{
	.reg .b32 %temp; 
	mov.b64 	{%temp, %r36}, %fd24;
	}
	shr.u32 	%r37, %r36, 30;
	and.b32  	%r38, %r37, 2;
	sub.s32 	%r39, 1, %r38;
	ld.global.f64 	%fd25, [%rd15+8];
	cvt.rn.f64.s32 	%fd26, %r39;
	mul.f64 	%fd27, %fd25, %fd26;
	sub.f64 	%fd28, %fd23, %fd27;
	ld.global.u32 	%r40, [%rd13+8];
	mad.lo.s32 	%r41, %r40, %r18, %r1;
	mul.wide.s32 	%rd20, %r41, 8;
	add.s64 	%rd21, %rd2, %rd20;
	ld.global.f64 	%fd29, [%rd21];
	{
	.reg .b32 %temp; 
	mov.b64 	{%temp, %r42}, %fd29;
	}
	shr.u32 	%r43, %r42, 30;
	and.b32  	%r44, %r43, 2;
	sub.s32 	%r45, 1, %r44;
	ld.global.f64 	%fd30, [%rd15+16];
	cvt.rn.f64.s32 	%fd31, %r45;
	mul.f64 	%fd32, %fd30, %fd31;
	sub.f64 	%fd33, %fd28, %fd32;
	ld.global.u32 	%r46, [%rd13+12];
	mad.lo.s32 	%r47, %r46, %r18, %r1;
	mul.wide.s32 	%rd22, %r47, 8;
	add.s64 	%rd23, %rd2, %rd22;
	ld.global.f64 	%fd34, [%rd23];
	{
	.reg .b32 %temp; 
	mov.b64 	{%temp, %r48}, %fd34;
	}
	shr.u32 	%r49, %r48, 30;
	and.b32  	%r50, %r49, 2;
	sub.s32 	%r51, 1, %r50;
	ld.global.f64 	%fd35, [%rd15+24];
	cvt.rn.f64.s32 	%fd36, %r51;
	mul.f64 	%fd37, %fd35, %fd36;
	sub.f64 	%fd38, %fd33, %fd37;
	ld.global.u32 	%r52, [%rd13+16];
	mad.lo.s32 	%r53, %r52, %r18, %r1;
	mul.wide.s32 	%rd24, %r53, 8;
	add.s64 	%rd25, %rd2, %rd24;
	ld.global.f64 	%fd39, [%rd25];
	{
	.reg .b32 %temp; 
	mov.b64 	{%temp, %r54}, %fd39;
	}
	shr.u32 	%r55, %r54, 30;
	and.b32  	%r56, %r55, 2;
	sub.s32 	%r57, 1, %r56;
	ld.global.f64 	%fd40, [%rd15+32];
	cvt.rn.f64.s32 	%fd41, %r57;
	mul.f64 	%fd42, %fd40, %fd41;
	sub.f64 	%fd43, %fd38, %fd42;
	ld.global.u32 	%r58, [%rd13+20];
	mad.lo.s32 	%r59, %r58, %r18, %r1;
	mul.wide.s32 	%rd26, %r59, 8;
	add.s64 	%rd27, %rd2, %rd26;
	ld.global.f64 	%fd44, [%rd27];
	{
	.reg .b32 %temp; 
	mov.b64 	{%temp, %r60}, %fd44;
	}
	shr.u32 	%r61, %r60, 30;
	and.b32  	%r62, %r61, 2;
	sub.s32 	%r63, 1, %r62;
	ld.global.f64 	%fd45, [%rd15+40];
	cvt.rn.f64.s32 	%fd46, %r63;
	mul.f64 	%fd47, %fd45, %fd46;
	sub.f64 	%fd48, %fd43, %fd47;
	ld.global.u32 	%r64, [%rd13+24];
	mad.lo.s32 	%r65, %r64, %r18, %r1;
	mul.wide.s32 	%rd28, %r65, 8;
	add.s64 	%rd29, %rd2, %rd28;
	ld.global.f64 	%fd49, [%rd29];
	{
	.reg .b32 %temp; 
	mov.b64 	{%temp, %r66}, %fd49;
	}
	shr.u32 	%r67, %r66, 30;
	and.b32  	%r68, %r67, 2;
	sub.s32 	%r69, 1, %r68;
	ld.global.f64 	%fd50, [%rd15+48];
	cvt.rn.f64.s32 	%fd51, %r69;
	mul.f64 	%fd52, %fd50, %fd51;
	sub.f64 	%fd53, %fd48, %fd52;
	ld.global.u32 	%r70, [%rd13+28];
	mad.lo.s32 	%r71, %r70, %r18, %r1;
	mul.wide.s32 	%rd30, %r71, 8;
	add.s64 	%rd31, %rd2, %rd30;
	ld.global.f64 	%fd54, [%rd31];
	{
	.reg .b32 %temp; 
	mov.b64 	{%temp, %r72}, %fd54;
	}
	shr.u32 	%r73, %r72, 30;
	and.b32  	%r74, %r73, 2;
	sub.s32 	%r75, 1, %r74;
	ld.global.f64 	%fd55, [%rd15+56];
	cvt.rn.f64.s32 	%fd56, %r75;
	mul.f64 	%fd57, %fd55, %fd56;
	sub.f64 	%fd102, %fd53, %fd57;
	add.s32 	%r122, %r122, 8;
	add.s32 	%r120, %r120, 8;
	setp.ne.s32 	%p6, %r120, 0;
	@%p6 bra 	$L__BB5_4;
$L__BB5_5:
	setp.eq.s32 	%p7, %r6, 0;
	@%p7 bra 	$L__BB5_13;
	and.b32  	%r13, %r5, 3;
	setp.lt.u32 	%p8, %r6, 4;
	@%p8 bra 	$L__BB5_8;
	mul.wide.s32 	%rd32, %r122, 4;
	add.s64 	%rd33, %rd3, %rd32;
	ld.global.u32 	%r76, [%rd33];
	mad.lo.s32 	%r77, %r76, %r18, %r1;
	mul.wide.s32 	%rd34, %r77, 8;
	add.s64 	%rd35, %rd2, %rd34;
	ld.global.f64 	%fd59, [%rd35];
	{
	.reg .b32 %temp; 
	mov.b64 	{%temp, %r78}, %fd59;
	}
	shr.u32 	%r79, %r78, 30;
	and.b32  	%r80, %r79, 2;
	sub.s32 	%r81, 1, %r80;
	mul.wide.s32 	%rd36, %r122, 8;
	add.s64 	%rd37, %rd1, %rd36;
	ld.global.f64 	%fd60, [%rd37];
	cvt.rn.f64.s32 	%fd61, %r81;
	mul.f64 	%fd62, %fd60, %fd61;
	sub.f64 	%fd63, %fd102, %fd62;
	ld.global.u32 	%r82, [%rd33+4];
	mad.lo.s32 	%r83, %r82, %r18, %r1;
	mul.wide.s32 	%rd38, %r83, 8;
	add.s64 	%rd39, %rd2, %rd38;
	ld.global.f64 	%fd64, [%rd39];
	{
	.reg .b32 %temp; 
	mov.b64 	{%temp, %r84}, %fd64;
	}
	shr.u32 	%r85, %r84, 30;
	and.b32  	%r86, %r85, 2;
	sub.s32 	%r87, 1, %r86;
	ld.global.f64 	%fd65, [%rd37+8];
	cvt.rn.f64.s32 	%fd66, %r87;
	mul.f64 	%fd67, %fd65, %fd66;
	sub.f64 	%fd68, %fd63, %fd67;
	ld.global.u32 	%r88, [%rd33+8];
	mad.lo.s32 	%r89, %r88, %r18, %r1;
	mul.wide.s32 	%rd40, %r89, 8;
	add.s64 	%rd41, %rd2, %rd40;
	ld.global.f64 	%fd69, [%rd41];
	{
	.reg .b32 %temp; 
	mov.b64 	{%temp, %r90}, %fd69;
	}
	shr.u32 	%r91, %r90, 30;
	and.b32  	%r92, %r91, 2;
	sub.s32 	%r93, 1, %r92;
	ld.global.f64 	%fd70, [%rd37+16];
	cvt.rn.f64.s32 	%fd71, %r93;
	mul.f64 	%fd72, %fd70, %fd71;
	sub.f64 	%fd73, %fd68, %fd72;
	ld.global.u32 	%r94, [%rd33+12];
	mad.lo.s32 	%r95, %r94, %r18, %r1;
	mul.wide.s32 	%rd42, %r95, 8;
	add.s64 	%rd43, %rd2, %rd42;
	ld.global.f64 	%fd74, [%rd43];
	{
	.reg .b32 %temp; 
	mov.b64 	{%temp, %r96}, %fd74;
	}
	shr.u32 	%r97, %r96, 30;
	and.b32  	%r98, %r97, 2;
	sub.s32 	%r99, 1, %r98;
	ld.global.f64 	%fd75, [%rd37+24];
	cvt.rn.f64.s32 	%fd76, %r99;
	mul.f64 	%fd77, %fd75, %fd76;
	sub.f64 	%fd102, %fd73, %fd77;
	add.s32 	%r122, %r122, 4;
$L__BB5_8:
	setp.eq.s32 	%p9, %r13, 0;
	@%p9 bra 	$L__BB5_13;
	setp.eq.s32 	%p10, %r13, 1;
	@%p10 bra 	$L__BB5_11;
	mul.wide.s32 	%rd44, %r122, 4;
	add.s64 	%rd45, %rd3, %rd44;
	ld.global.u32 	%r100, [%rd45];
	mad.lo.s32 	%r101, %r100, %r18, %r1;
	mul.wide.s32 	%rd46, %r101, 8;
	add.s64 	%rd47, %rd2, %rd46;
	ld.global.f64 	%fd79, [%rd47];
	{
	.reg .b32 %temp; 
	mov.b64 	{%temp, %r102}, %fd79;
	}
	shr.u32 	%r103, %r102, 30;
	and.b32  	%r104, %r103, 2;
	sub.s32 	%r105, 1, %r104;
	mul.wide.s32 	%rd48, %r122, 8;
	add.s64 	%rd49, %rd1, %rd48;
	ld.global.f64 	%fd80, [%rd49];
	cvt.rn.f64.s32 	%fd81, %r105;
	mul.f64 	%fd82, %fd80, %fd81;
	sub.f64 	%fd83, %fd102, %fd82;
	ld.global.u32 	%r106, [%rd45+4];
	mad.lo.s32 	%r107, %r106, %r18, %r1;
	mul.wide.s32 	%rd50, %r107, 8;
	add.s64 	%rd51, %rd2, %rd50;
	ld.global.f64 	%fd84, [%rd51];
	{
	.reg .b32 %temp; 
	mov.b64 	{%temp, %r108}, %fd84;
	}
	shr.u32 	%r109, %r108, 30;
	and.b32  	%r110, %r109, 2;
	sub.s32 	%r111, 1, %r110;
	ld.global.f64 	%fd85, [%rd49+8];
	cvt.rn.f64.s32 	%fd86, %r111;
	mul.f64 	%fd87, %fd85, %fd86;
	sub.f64 	%fd102, %fd83, %fd87;
	add.s32 	%r122, %r122, 2;
$L__BB5_11:
	and.b32  	%r112, %r5, 1;
	setp.eq.b32 	%p11, %r112, 1;
	not.pred 	%p12, %p11;
	@%p12 bra 	$L__BB5_13;
	mul.wide.s32 	%rd52, %r122, 4;
	add.s64 	%rd53, %rd3, %rd52;
	ld.global.u32 	%r113, [%rd53];
	mad.lo.s32 	%r114, %r113, %r18, %r1;
	mul.wide.s32 	%rd54, %r114, 8;
	add.s64 	%rd55, %rd2, %rd54;
	ld.global.f64 	%fd88, [%rd55];
	{
	.reg .b32 %temp; 
	mov.b64 	{%temp, %r115}, %fd88;
	}
	shr.u32 	%r116, %r115, 30;
	and.b32  	%r117, %r116, 2;
	sub.s32 	%r118, 1, %r117;
	mul.wide.s32 	%rd56, %r122, 8;
	add.s64 	%rd57, %rd1, %rd56;
	ld.global.f64 	%fd89, [%rd57];
	cvt.rn.f64.s32 	%fd90, %r118;
	mul.f64 	%fd91, %fd89, %fd90;
	sub.f64 	%fd102, %fd102, %fd91;
$L__BB5_13:
	mul.f64 	%fd92, %fd13, %fd14;
	mad.lo.s32 	%r119, %r18, %r2, %r1;
	cvta.to.global.u64 	%rd58, %rd5;
	mul.wide.s32 	%rd59, %r119, 8;
	add.s64 	%rd60, %rd58, %rd59;
	ld.global.f64 	%fd93, [%rd60];
	fma.rn.f64 	%fd94, %fd92, %fd102, %fd93;
	st.global.f64 	[%rd60], %fd94;
$L__BB5_14:
	ret;

}
	// .globl	_Z24symplectic_kernel_maxcutPiS_PdS0_S0_ddS_idii
.visible .entry _Z24symplectic_kernel_maxcutPiS_PdS0_S0_ddS_idii(
	.param .u64 .ptr .align 1 _Z24symplectic_kernel_maxcutPiS_PdS0_S0_ddS_idii_param_0,
	.param .u64 .ptr .align 1 _Z24symplectic_kernel_maxcutPiS_PdS0_S0_ddS_idii_param_1,
	.param .u64 .ptr .align 1 _Z24symplectic_kernel_maxcutPiS_PdS0_S0_ddS_idii_param_2,
	.param .u64 .ptr .align 1 _Z24symplectic_kernel_maxcutPiS_PdS0_S0_ddS_idii_param_3,
	.param .u64 .ptr .align 1 _Z24symplectic_kernel_maxcutPiS_PdS0_S0_ddS_idii_param_4,
	.param .f64 _Z24symplectic_kernel_maxcutPiS_PdS0_S0_ddS_idii_param_5,
	.param .f64 _Z24symplectic_kernel_maxcutPiS_PdS0_S0_ddS_idii_param_6,
	.param .u64 .ptr .align 1 _Z24symplectic_kernel_maxcutPiS_PdS0_S0_ddS_idii_param_7,
	.param .u32 _Z24symplectic_kernel_maxcutPiS_PdS0_S0_ddS_idii_param_8,
	.param .f64 _Z24symplectic_kernel_maxcutPiS_PdS0_S0_ddS_idii_param_9,
	.param .u32 _Z24symplectic_kernel_maxcutPiS_PdS0_S0_ddS_idii_param_10,
	.param .u32 _Z24symplectic_kernel_maxcutPiS_PdS0_S0_ddS_idii_param_11
)
{
	.reg .pred 	%p<15>;
	.reg .b32 	%r<133>;
	.reg .b64 	%rd<66>;
	.reg .b64 	%fd<123>;

	ld.param.u64 	%rd9, [_Z24symplectic_kernel_maxcutPiS_PdS0_S0_ddS_idii_param_1];
	ld.param.u64 	%rd10, [_Z24symplectic_kernel_maxcutPiS_PdS0_S0_ddS_idii_param_2];
	ld.param.u64 	%rd11, [_Z24symplectic_kernel_maxcutPiS_PdS0_S0_ddS_idii_param_3];
	ld.param.u64 	%rd8, [_Z24symplectic_kernel_maxcutPiS_PdS0_S0_ddS_idii_param_4];
	ld.param.f64 	%fd17, [_Z24symplectic_kernel_maxcutPiS_PdS0_S0_ddS_idii_param_6];
	ld.param.u64 	%rd12, [_Z24symplectic_kernel_maxcutPiS_PdS0_S0_ddS_idii_param_7];
	ld.param.u32 	%r20, [_Z24symplectic_kernel_maxcutPiS_PdS0_S0_ddS_idii_param_8];
	ld.param.u32 	%r19, [_Z24symplectic_kernel_maxcutPiS_PdS0_S0_ddS_idii_param_10];
	ld.param.u32 	%r21, [_Z24symplectic_kernel_maxcutPiS_PdS0_S0_ddS_idii_param_11];
	cvta.to.global.u64 	%rd1, %rd10;
	cvta.to.global.u64 	%rd2, %rd9;
	cvta.to.global.u64 	%rd3, %rd11;
	cvta.to.global.u64 	%rd4, %rd12;
	mov.u32 	%r22, %ctaid.x;
	mov.u32 	%r23, %ntid.x;
	mov.u32 	%r24, %tid.x;
	mad.lo.s32 	%r1, %r22, %r23, %r24;
	mov.u32 	%r25, %ctaid.y;
	mov.u32 	%r26, %ntid.y;
	mov.u32 	%r27, %tid.y;
	mad.lo.s32 	%r2, %r25, %r26, %r27;
	ld.global.u32 	%r3, [%rd4];
	cvt.rn.f64.s32 	%fd19, %r3;
	mul.f64 	%fd20, %fd19, 0d3FF0666666666666;
	cvt.rn.f64.s32 	%fd21, %r20;
	div.rn.f64 	%fd1, %fd20, %fd21;
	setp.ge.s32 	%p1, %r2, %r21;
	setp.ge.s32 	%p2, %r1, %r19;
	or.pred  	%p3, %p2, %p1;
	@%p3 bra 	$L__BB6_19;
	or.b32  	%r28, %r2, %r1;
	setp.ne.s32 	%p4, %r28, 0;
	@%p4 bra 	$L__BB6_3;
	add.s32 	%r29, %r3, 1;
	st.global.u32 	[%rd4], %r29;
$L__BB6_3:
	mad.lo.s32 	%r30, %r19, %r2, %r1;
	mul.wide.s32 	%rd13, %r30, 8;
	add.s64 	%rd5, %rd3, %rd13;
	ld.global.f64 	%fd2, [%rd5];
	abs.f64 	%fd22, %fd2;
	setp.leu.f64 	%p5, %fd22, 0d3FF0000000000000;
	cvta.to.global.u64 	%rd14, %rd8;
	add.s64 	%rd6, %rd14, %rd13;
	@%p5 bra 	$L__BB6_5;
	{
	.reg .b32 %temp; 
	mov.b64 	{%temp, %r124}, %fd2;
	}
	shr.u32 	%r125, %r124, 30;
	and.b32  	%r126, %r125, 2;
	sub.s32 	%r127, 1, %r126;
	cvt.rn.f64.s32 	%fd103, %r127;
	st.global.f64 	[%rd5], %fd103;
	mov.b64 	%rd64, 0;
	st.global.u64 	[%rd6], %rd64;
	mov.f64 	%fd122, 0d0000000000000000;
	bra.uni 	$L__BB6_18;
$L__BB6_5:
	ld.param.u64 	%rd65, [_Z24symplectic_kernel_maxcutPiS_PdS0_S0_ddS_idii_param_0];
	cvta.to.global.u64 	%rd15, %rd65;
	mul.wide.u32 	%rd16, %r2, 4;
	add.s64 	%rd17, %rd15, %rd16;
	ld.global.u32 	%r130, [%rd17];
	ld.global.u32 	%r5, [%rd17+4];
	setp.ge.s32 	%p6, %r130, %r5;
	mov.f64 	%fd121, 0d0000000000000000;
	@%p6 bra 	$L__BB6_17;
	sub.s32 	%r6, %r5, %r130;
	sub.s32 	%r31, %r130, %r5;
	setp.gt.u32 	%p7, %r31, -8;
	mov.f64 	%fd121, 0d0000000000000000;
	@%p7 bra 	$L__BB6_9;
	and.b32  	%r32, %r6, -8;
	neg.s32 	%r128, %r32;
	mov.f64 	%fd121, 0d0000000000000000;
$L__BB6_8:
	.pragma "nounroll";
	mul.wide.s32 	%rd18, %r130, 4;
	add.s64 	%rd19, %rd2, %rd18;
	mul.wide.s32 	%rd20, %r130, 8;
	add.s64 	%rd21, %rd1, %rd20;
	ld.global.u32 	%r33, [%rd19];
	mad.lo.s32 	%r34, %r33, %r19, %r1;
	mul.wide.s32 	%rd22, %r34, 8;
	add.s64 	%rd23, %rd3, %rd22;
	ld.global.f64 	%fd27, [%rd23];
	{
	.reg .b32 %temp; 
	mov.b64 	{%temp, %r35}, %fd27;
	}
	shr.u32 	%r36, %r35, 30;
	and.b32  	%r37, %r36, 2;
	sub.s32 	%r38, 1, %r37;
	ld.global.f64 	%fd28, [%rd21];
	cvt.rn.f64.s32 	%fd29, %r38;
	mul.f64 	%fd30, %fd28, %fd29;
	sub.f64 	%fd31, %fd121, %fd30;
	ld.global.u32 	%r39, [%rd19+4];
	mad.lo.s32 	%r40, %r39, %r19, %r1;
	mul.wide.s32 	%rd24, %r40, 8;
	add.s64 	%rd25, %rd3, %rd24;
	ld.global.f64 	%fd32, [%rd25];
	{
	.reg .b32 %temp; 
	mov.b64 	{%temp, %r41}, %fd32;
	}
	shr.u32 	%r42, %r41, 30;
	and.b32  	%r43, %r42, 2;
	sub.s32 	%r44, 1, %r43;
	ld.global.f64 	%fd33, [%rd21+8];
	cvt.rn.f64.s32 	%fd34, %r44;
	mul.f64 	%fd35, %fd33, %fd34;
	sub.f64 	%fd36, %fd31, %fd35;
	ld.global.u32 	%r45, [%rd19+8];
	mad.lo.s32 	%r46, %r45, %r19, %r1;
	mul.wide.s32 	%rd26, %r46, 8;
	add.s64 	%rd27, %rd3, %rd26;
	ld.global.f64 	%fd37, [%rd27];
	{
	.reg .b32 %temp; 
	mov.b64 	{%temp, %r47}, %fd37;
	}
	shr.u32 	%r48, %r47, 30;
	and.b32  	%r49, %r48, 2;
	sub.s32 	%r50, 1, %r49;
	ld.global.f64 	%fd38, [%rd21+16];
	cvt.rn.f64.s32 	%fd39, %r50;
	mul.f64 	%fd40, %fd38, %fd39;
	sub.f64 	%fd41, %fd36, %fd40;
	ld.global.u32 	%r51, [%rd19+12];
	mad.lo.s32 	%r52, %r51, %r19, %r1;
	mul.wide.s32 	%rd28, %r52, 8;
	add.s64 	%rd29, %rd3, %rd28;
	ld.global.f64 	%fd42, [%rd29];
	{
	.reg .b32 %temp; 
	mov.b64 	{%temp, %r53}, %fd42;
	}
	shr.u32 	%r54, %r53, 30;
	and.b32  	%r55, %r54, 2;
	sub.s32 	%r56, 1, %r55;
	ld.global.f64 	%fd43, [%rd21+24];
	cvt.rn.f64.s32 	%fd44, %r56;
	mul.f64 	%fd45, %fd43, %fd44;
	sub.f64 	%fd46, %fd41, %fd45;
	ld.global.u32 	%r57, [%rd19+16];
	mad.lo.s32 	%r58, %r57, %r19, %r1;
	mul.wide.s32 	%rd30, %r58, 8;
	add.s64 	%rd31, %rd3, %rd30;
	ld.global.f64 	%fd47, [%rd31];
	{
	.reg .b32 %temp; 
	mov.b64 	{%temp, %r59}, %fd47;
	}
	shr.u32 	%r60, %r59, 30;
	and.b32  	%r61, %r60, 2;
	sub.s32 	%r62, 1, %r61;
	ld.global.f64 	%fd48, [%rd21+32];
	cvt.rn.f64.s32 	%fd49, %r62;
	mul.f64 	%fd50, %fd48, %fd49;
	sub.f64 	%fd51, %fd46, %fd50;
	ld.global.u32 	%r63, [%rd19+20];
	mad.lo.s32 	%r64, %r63, %r19, %r1;
	mul.wide.s32 	%rd32, %r64, 8;
	add.s64 	%rd33, %rd3, %rd32;
	ld.global.f64 	%fd52, [%rd33];
	{
	.reg .b32 %temp; 
	mov.b64 	{%temp, %r65}, %fd52;
	}
	shr.u32 	%r66, %r65, 30;
	and.b32  	%r67, %r66, 2;
	sub.s32 	%r68, 1, %r67;
	ld.global.f64 	%fd53, [%rd21+40];
	cvt.rn.f64.s32 	%fd54, %r68;
	mul.f64 	%fd55, %fd53, %fd54;
	sub.f64 	%fd56, %fd51, %fd55;
	ld.global.u32 	%r69, [%rd19+24];
	mad.lo.s32 	%r70, %r69, %r19, %r1;
	mul.wide.s32 	%rd34, %r70, 8;
	add.s64 	%rd35, %rd3, %rd34;
	ld.global.f64 	%fd57, [%rd35];
	{
	.reg .b32 %temp; 
	mov.b64 	{%temp, %r71}, %fd57;
	}
	shr.u32 	%r72, %r71, 30;
	and.b32  	%r73, %r72, 2;
	sub.s32 	%r74, 1, %r73;
	ld.global.f64 	%fd58, [%rd21+48];
	cvt.rn.f64.s32 	%fd59, %r74;
	mul.f64 	%fd60, %fd58, %fd59;
	sub.f64 	%fd61, %fd56, %fd60;
	ld.global.u32 	%r75, [%rd19+28];
	mad.lo.s32 	%r76, %r75, %r19, %r1;
	mul.wide.s32 	%rd36, %r76, 8;
	add.s64 	%rd37, %rd3, %rd36;
	ld.global.f64 	%fd62, [%rd37];
	{
	.reg .b32 %temp; 
	mov.b64 	{%temp, %r77}, %fd62;
	}
	shr.u32 	%r78, %r77, 30;
	and.b32  	%r79, %r78, 2;
	sub.s32 	%r80, 1, %r79;
	ld.global.f64 	%fd63, [%rd21+56];
	cvt.rn.f64.s32 	%fd64, %r80;
	mul.f64 	%fd65, %fd63, %fd64;
	sub.f64 	%fd121, %fd61, %fd65;
	add.s32 	%r130, %r130, 8;
	add.s32 	%r128, %r128, 8;
	setp.ne.s32 	%p8, %r128, 0;
	@%p8 bra 	$L__BB6_8;
$L__BB6_9:
	and.b32  	%r13, %r6, 7;
	setp.eq.s32 	%p9, %r13, 0;
	@%p9 bra 	$L__BB6_17;
	setp.lt.u32 	%p10, %r13, 4;
	@%p10 bra 	$L__BB6_12;
	mul.wide.s32 	%rd38, %r130, 4;
	add.s64 	%rd39, %rd2, %rd38;
	ld.global.u32 	%r81, [%rd39];
	mad.lo.s32 	%r82, %r81, %r19, %r1;
	mul.wide.s32 	%rd40, %r82, 8;
	add.s64 	%rd41, %rd3, %rd40;
	ld.global.f64 	%fd67, [%rd41];
	{
	.reg .b32 %temp; 
	mov.b64 	{%temp, %r83}, %fd67;
	}
	shr.u32 	%r84, %r83, 30;
	and.b32  	%r85, %r84, 2;
	sub.s32 	%r86, 1, %r85;
	mul.wide.s32 	%rd42, %r130, 8;
	add.s64 	%rd43, %rd1, %rd42;
	ld.global.f64 	%fd68, [%rd43];
	cvt.rn.f64.s32 	%fd69, %r86;
	mul.f64 	%fd70, %fd68, %fd69;
	sub.f64 	%fd71, %fd121, %fd70;
	ld.global.u32 	%r87, [%rd39+4];
	mad.lo.s32 	%r88, %r87, %r19, %r1;
	mul.wide.s32 	%rd44, %r88, 8;
	add.s64 	%rd45, %rd3, %rd44;
	ld.global.f64 	%fd72, [%rd45];
	{
	.reg .b32 %temp; 
	mov.b64 	{%temp, %r89}, %fd72;
	}
	shr.u32 	%r90, %r89, 30;
	and.b32  	%r91, %r90, 2;
	sub.s32 	%r92, 1, %r91;
	ld.global.f64 	%fd73, [%rd43+8];
	cvt.rn.f64.s32 	%fd74, %r92;
	mul.f64 	%fd75, %fd73, %fd74;
	sub.f64 	%fd76, %fd71, %fd75;
	ld.global.u32 	%r93, [%rd39+8];
	mad.lo.s32 	%r94, %r93, %r19, %r1;
	mul.wide.s32 	%rd46, %r94, 8;
	add.s64 	%rd47, %rd3, %rd46;
	ld.global.f64 	%fd77, [%rd47];
	{
	.reg .b32 %temp; 
	mov.b64 	{%temp, %r95}, %fd77;
	}
	shr.u32 	%r96, %r95, 30;
	and.b32  	%r97, %r96, 2;
	sub.s32 	%r98, 1, %r97;
	ld.global.f64 	%fd78, [%rd43+16];
	cvt.rn.f64.s32 	%fd79, %r98;
	mul.f64 	%fd80, %fd78, %fd79;
	sub.f64 	%fd81, %fd76, %fd80;
	ld.global.u32 	%r99, [%rd39+12];
	mad.lo.s32 	%r100, %r99, %r19, %r1;
	mul.wide.s32 	%rd48, %r100, 8;
	add.s64 	%rd49, %rd3, %rd48;
	ld.global.f64 	%fd82, [%rd49];
	{
	.reg .b32 %temp; 
	mov.b64 	{%temp, %r101}, %fd82;
	}
	shr.u32 	%r102, %r101, 30;
	and.b32  	%r103, %r102, 2;
	sub.s32 	%r104, 1, %r103;
	ld.global.f64 	%fd83, [%rd43+24];
	cvt.rn.f64.s32 	%fd84, %r104;
	mul.f64 	%fd85, %fd83, %fd84;
	sub.f64 	%fd121, %fd81, %fd85;
	add.s32 	%r130, %r130, 4;
$L__BB6_12:
	and.b32  	%r16, %r6, 3;
	setp.eq.s32 	%p11, %r16, 0;
	@%p11 bra 	$L__BB6_17;
	setp.eq.s32 	%p12, %r16, 1;
	@%p12 bra 	$L__BB6_15;
	mul.wide.s32 	%rd50, %r130, 4;
	add.s64 	%rd51, %rd2, %rd50;
	ld.global.u32 	%r105, [%rd51];
	mad.lo.s32 	%r106, %r105, %r19, %r1;
	mul.wide.s32 	%rd52, %r106, 8;
	add.s64 	%rd53, %rd3, %rd52;
	ld.global.f64 	%fd87, [%rd53];
	{
	.reg .b32 %temp; 
	mov.b64 	{%temp, %r107}, %fd87;
	}
	shr.u32 	%r108, %r107, 30;
	and.b32  	%r109, %r108, 2;
	sub.s32 	%r110, 1, %r109;
	mul.wide.s32 	%rd54, %r130, 8;
	add.s64 	%rd55, %rd1, %rd54;
	ld.global.f64 	%fd88, [%rd55];
	cvt.rn.f64.s32 	%fd89, %r110;
	mul.f64 	%fd90, %fd88, %fd89;
	sub.f64 	%fd91, %fd121, %fd90;
	ld.global.u32 	%r111, [%rd51+4];
	mad.lo.s32 	%r112, %r111, %r19, %r1;
	mul.wide.s32 	%rd56, %r112, 8;
	add.s64 	%rd57, %rd3, %rd56;
	ld.global.f64 	%fd92, [%rd57];
	{
	.reg .b32 %temp; 
	mov.b64 	{%temp, %r113}, %fd92;
	}
	shr.u32 	%r114, %r113, 30;
	and.b32  	%r115, %r114, 2;
	sub.s32 	%r116, 1, %r115;
	ld.global.f64 	%fd93, [%rd55+8];
	cvt.rn.f64.s32 	%fd94, %r116;
	mul.f64 	%fd95, %fd93, %fd94;
	sub.f64 	%fd121, %fd91, %fd95;
	add.s32 	%r130, %r130, 2;
$L__BB6_15:
	and.b32  	%r117, %r6, 1;
	setp.eq.b32 	%p13, %r117, 1;
	not.pred 	%p14, %p13;
	@%p14 bra 	$L__BB6_17;
	mul.wide.s32 	%rd58, %r130, 4;
	add.s64 	%rd59, %rd2, %rd58;
	ld.global.u32 	%r118, [%rd59];
	mad.lo.s32 	%r119, %r118, %r19, %r1;
	mul.wide.s32 	%rd60, %r119, 8;
	add.s64 	%rd61, %rd3, %rd60;
	ld.global.f64 	%fd96, [%rd61];
	{
	.reg .b32 %temp; 
	mov.b64 	{%temp, %r120}, %fd96;
	}
	shr.u32 	%r121, %r120, 30;
	and.b32  	%r122, %r121, 2;
	sub.s32 	%r123, 1, %r122;
	mul.wide.s32 	%rd62, %r130, 8;
	add.s64 	%rd63, %rd1, %rd62;
	ld.global.f64 	%fd97, [%rd63];
	cvt.rn.f64.s32 	%fd98, %r123;
	mul.f64 	%fd99, %fd97, %fd98;
	sub.f64 	%fd121, %fd121, %fd99;
$L__BB6_17:
	ld.param.f64 	%fd113, [_Z24symplectic_kernel_maxcutPiS_PdS0_S0_ddS_idii_param_9];
	mul.f64 	%fd100, %fd17, %fd113;
	ld.global.f64 	%fd101, [%rd6];
	fma.rn.f64 	%fd122, %fd100, %fd121, %fd101;
	st.global.f64 	[%rd6], %fd122;
$L__BB6_18:
	min.f64 	%fd104, %fd1, 0d3FF0000000000000;
	add.f64 	%fd105, %fd104, 0d3FF0000000000000;
	mul.f64 	%fd106, %fd17, %fd105;
	ld.global.f64 	%fd107, [%rd5];
	fma.rn.f64 	%fd108, %fd106, %fd122, %fd107;
	st.global.f64 	[%rd5], %fd108;
	add.f64 	%fd109, %fd104, 0dBFF0000000000000;
	mul.f64 	%fd110, %fd17, %fd109;
	ld.global.f64 	%fd111, [%rd6];
	fma.rn.f64 	%fd112, %fd110, %fd108, %fd111;
	st.global.f64 	[%rd6], %fd112;
$L__BB6_19:
	ret;

}
	// .globl	_Z38symplectic_kernel_maxcut_shared_memoryPiS_PdS0_S0_ddS_idii
.visible .entry _Z38symplectic_kernel_maxcut_shared_memoryPiS_PdS0_S0_ddS_idii(
	.param .u64 .ptr .align 1 _Z38symplectic_kernel_maxcut_shared_memoryPiS_PdS0_S0_ddS_idii_param_0,
	.param .u64 .ptr .align 1 _Z38symplectic_kernel_maxcut_shared_memoryPiS_PdS0_S0_ddS_idii_param_1,
	.param .u64 .ptr .align 1 _Z38symplectic_kernel_maxcut_shared_memoryPiS_PdS0_S0_ddS_idii_param_2,
	.param .u64 .ptr .align 1 _Z38symplectic_kernel_maxcut_shared_memoryPiS_PdS0_S0_ddS_idii_param_3,
	.param .u64 .ptr .align 1 _Z38symplectic_kernel_maxcut_shared_memoryPiS_PdS0_S0_ddS_idii_param_4,
	.param .f64 _Z38symplectic_kernel_maxcut_shared_memoryPiS_PdS0_S0_ddS_idii_param_5,
	.param .f64 _Z38symplectic_kernel_maxcut_shared_memoryPiS_PdS0_S0_ddS_idii_param_6,
	.param .u64 .ptr .align 1 _Z38symplectic_kernel_maxcut_shared_memoryPiS_PdS0_S0_ddS_idii_param_7,
	.param .u32 _Z38symplectic_kernel_maxcut_shared_memoryPiS_PdS0_S0_ddS_idii_param_8,
	.param .f64 _Z38symplectic_kernel_maxcut_shared_memoryPiS_PdS0_S0_ddS_idii_param_9,
	.param .u32 _Z38symplectic_kernel_maxcut_shared_memoryPiS_PdS0_S0_ddS_idii_param_10,
	.param .u32 _Z38symplectic_kernel_maxcut_shared_memoryPiS_PdS0_S0_ddS_idii_param_11
)
{
	.reg .pred 	%p<21>;
	.reg .b32 	%r<65>;
	.reg .b32 	%f<11>;
	.reg .b64 	%rd<29>;
	.reg .b64 	%fd<37>;
	// demoted variable
	.shared .align 4 .b8 _ZZ38symplectic_kernel_maxcut_shared_memoryPiS_PdS0_S0_ddS_idiiE8s_values[4096];
	// demoted variable
	.shared .align 4 .b8 _ZZ38symplectic_kernel_maxcut_shared_memoryPiS_PdS0_S0_ddS_idiiE9s_indices[4096];
	ld.param.u64 	%rd7, [_Z38symplectic_kernel_maxcut_shared_memoryPiS_PdS0_S0_ddS_idii_param_0];
	ld.param.u64 	%rd8, [_Z38symplectic_kernel_maxcut_shared_memoryPiS_PdS0_S0_ddS_idii_param_1];
	ld.param.u64 	%rd9, [_Z38symplectic_kernel_maxcut_shared_memoryPiS_PdS0_S0_ddS_idii_param_2];
	ld.param.u64 	%rd10, [_Z38symplectic_kernel_maxcut_shared_memoryPiS_PdS0_S0_ddS_idii_param_3];
	ld.param.u64 	%rd11, [_Z38symplectic_kernel_maxcut_shared_memoryPiS_PdS0_S0_ddS_idii_param_4];
	ld.param.u64 	%rd12, [_Z38symplectic_kernel_maxcut_shared_memoryPiS_PdS0_S0_ddS_idii_param_7];
	ld.param.u32 	%r22, [_Z38symplectic_kernel_maxcut_shared_memoryPiS_PdS0_S0_ddS_idii_param_8];
	ld.param.f64 	%fd9, [_Z38symplectic_kernel_maxcut_shared_memoryPiS_PdS0_S0_ddS_idii_param_9];
	ld.param.u32 	%r23, [_Z38symplectic_kernel_maxcut_shared_memoryPiS_PdS0_S0_ddS_idii_param_10];
	ld.param.u32 	%r24, [_Z38symplectic_kernel_maxcut_shared_memoryPiS_PdS0_S0_ddS_idii_param_11];
	cvta.to.global.u64 	%rd1, %rd11;
	cvta.to.global.u64 	%rd2, %rd10;
	cvta.to.global.u64 	%rd3, %rd12;
	mov.u32 	%r25, %ctaid.x;
	mov.u32 	%r1, %ntid.x;
	mov.u32 	%r2, %tid.x;
	mad.lo.s32 	%r3, %r25, %r1, %r2;
	mov.u32 	%r26, %ctaid.y;
	mov.u32 	%r27, %ntid.y;
	mov.u32 	%r28, %nctaid.y;
	mov.u32 	%r29, %ctaid.z;
	mul.lo.s32 	%r30, %r28, %r29;
	mad.lo.s32 	%r4, %r26, %r27, %r30;
	setp.ge.s32 	%p2, %r4, %r24;
	@%p2 bra 	$L__BB7_18;
	ld.global.u32 	%r5, [%rd3];
	cvt.rn.f64.s32 	%fd10, %r5;
	mul.f64 	%fd11, %fd10, 0d3FF0666666666666;
	cvt.rn.f64.s32 	%fd12, %r22;
	div.rn.f64 	%fd1, %fd11, %fd12;
	or.b32  	%r31, %r4, %r3;
	setp.ne.s32 	%p3, %r31, 0;
	@%p3 bra 	$L__BB7_3;
	add.s32 	%r32, %r5, 1;
	st.global.u32 	[%rd3], %r32;
$L__BB7_3:
	setp.ge.s32 	%p5, %r3, %r23;
	mov.pred 	%p20, -1;
	@%p5 bra 	$L__BB7_6;
	mad.lo.s32 	%r6, %r23, %r4, %r3;
	mul.wide.s32 	%rd13, %r6, 8;
	add.s64 	%rd4, %rd2, %rd13;
	ld.global.f64 	%fd2, [%rd4];
	abs.f64 	%fd13, %fd2;
	setp.leu.f64 	%p7, %fd13, 0d3FF0000000000000;
	@%p7 bra 	$L__BB7_6;
	{
	.reg .b32 %temp; 
	mov.b64 	{%temp, %r33}, %fd2;
	}
	shr.u32 	%r34, %r33, 30;
	and.b32  	%r35, %r34, 2;
	sub.s32 	%r36, 1, %r35;
	cvt.rn.f64.s32 	%fd14, %r36;
	st.global.f64 	[%rd4], %fd14;
	add.s64 	%rd15, %rd1, %rd13;
	mov.b64 	%rd16, 0;
	st.global.u64 	[%rd15], %rd16;
	mov.pred 	%p20, 0;
$L__BB7_6:
	cvta.to.global.u64 	%rd17, %rd7;
	mul.wide.s32 	%rd18, %r4, 4;
	add.s64 	%rd19, %rd17, %rd18;
	ld.global.u32 	%r7, [%rd19];
	ld.global.u32 	%r37, [%rd19+4];
	sub.s32 	%r8, %r37, %r7;
	cvt.rn.f32.s32 	%f2, %r8;
	cvt.rn.f32.u32 	%f3, %r1;
	div.rn.f32 	%f4, %f2, %f3;
	cvt.rpi.f32.f32 	%f1, %f4;
	setp.leu.f32 	%p9, %f1, 0f00000000;
	mov.f64 	%fd35, 0d0000000000000000;
	@%p9 bra 	$L__BB7_16;
	shl.b32 	%r39, %r2, 2;
	mov.u32 	%r40, _ZZ38symplectic_kernel_maxcut_shared_memoryPiS_PdS0_S0_ddS_idiiE8s_values;
	add.s32 	%r9, %r40, %r39;
	cvta.to.global.u64 	%rd5, %rd9;
	cvta.to.global.u64 	%rd6, %rd8;
	mov.f64 	%fd35, 0d0000000000000000;
	mov.b32 	%r62, 0;
	mov.u32 	%r61, %r8;
$L__BB7_8:
	mul.lo.s32 	%r12, %r62, %r1;
	add.s32 	%r13, %r12, %r2;
	setp.ge.s32 	%p10, %r13, %r8;
	@%p10 bra 	$L__BB7_10;
	add.s32 	%r43, %r13, %r7;
	mul.wide.s32 	%rd20, %r43, 8;
	add.s64 	%rd21, %rd5, %rd20;
	ld.global.f64 	%fd17, [%rd21];
	cvt.rn.f32.f64 	%f5, %fd17;
	st.shared.f32 	[%r9], %f5;
	mul.wide.s32 	%rd22, %r43, 4;
	add.s64 	%rd23, %rd6, %rd22;
	ld.global.u32 	%r63, [%rd23];
	bra.uni 	$L__BB7_11;
$L__BB7_10:
	mov.b32 	%r42, 0;
	st.shared.u32 	[%r9], %r42;
	mov.b32 	%r63, -1;
$L__BB7_11:
	setp.ge.s32 	%p11, %r3, %r23;
	mov.u32 	%r45, _ZZ38symplectic_kernel_maxcut_shared_memoryPiS_PdS0_S0_ddS_idiiE9s_indices;
	add.s32 	%r46, %r45, %r39;
	st.shared.u32 	[%r46], %r63;
	bar.sync 	0;
	setp.eq.s32 	%p12, %r8, %r12;
	or.pred  	%p13, %p11, %p12;
	@%p13 bra 	$L__BB7_15;
	min.u32 	%r48, %r1, %r61;
	max.u32 	%r16, %r48, 1;
	mov.b32 	%r64, 0;
$L__BB7_13:
	shl.b32 	%r49, %r64, 2;
	mov.u32 	%r50, _ZZ38symplectic_kernel_maxcut_shared_memoryPiS_PdS0_S0_ddS_idiiE9s_indices;
	add.s32 	%r51, %r50, %r49;
	ld.shared.u32 	%r18, [%r51];
	setp.eq.s32 	%p14, %r18, -1;
	@%p14 bra 	$L__BB7_15;
	mad.lo.s32 	%r52, %r18, %r23, %r3;
	mul.wide.s32 	%rd24, %r52, 8;
	add.s64 	%rd25, %rd2, %rd24;
	ld.global.f64 	%fd18, [%rd25];
	cvt.rn.f32.f64 	%f6, %fd18;
	mov.b32 	%r53, %f6;
	shr.u32 	%r54, %r53, 30;
	and.b32  	%r55, %r54, 2;
	sub.s32 	%r56, 1, %r55;
	shl.b32 	%r57, %r64, 2;
	mov.u32 	%r58, _ZZ38symplectic_kernel_maxcut_shared_memoryPiS_PdS0_S0_ddS_idiiE8s_values;
	add.s32 	%r59, %r58, %r57;
	ld.shared.f32 	%f7, [%r59];
	cvt.rn.f32.s32 	%f8, %r56;
	mul.f32 	%f9, %f7, %f8;
	cvt.f64.f32 	%fd19, %f9;
	sub.f64 	%fd35, %fd35, %fd19;
	add.s32 	%r64, %r64, 1;
	setp.ne.s32 	%p15, %r64, %r16;
	@%p15 bra 	$L__BB7_13;
$L__BB7_15:
	bar.sync 	0;
	add.s32 	%r62, %r62, 1;
	cvt.rn.f32.u32 	%f10, %r62;
	setp.gt.f32 	%p16, %f1, %f10;
	sub.s32 	%r61, %r61, %r1;
	@%p16 bra 	$L__BB7_8;
$L__BB7_16:
	setp.ge.s32 	%p17, %r3, %r23;
	not.pred 	%p18, %p20;
	or.pred  	%p19, %p17, %p18;
	@%p19 bra 	$L__BB7_18;
	ld.param.f64 	%fd32, [_Z38symplectic_kernel_maxcut_shared_memoryPiS_PdS0_S0_ddS_idii_param_6];
	min.f64 	%fd20, %fd1, 0d3FF0000000000000;
	mad.lo.s32 	%r60, %r23, %r4, %r3;
	mul.f64 	%fd21, %fd32, %fd9;
	mul.wide.s32 	%rd26, %r60, 8;
	add.s64 	%rd27, %rd1, %rd26;
	ld.global.f64 	%fd22, [%rd27];
	fma.rn.f64 	%fd23, %fd21, %fd35, %fd22;
	st.global.f64 	[%rd27], %fd23;
	add.f64 	%fd24, %fd20, 0d3FF0000000000000;
	mul.f64 	%fd25, %fd32, %fd24;
	add.s64 	%rd28, %rd2, %rd26;
	ld.global.f64 	%fd26, [%rd28];
	fma.rn.f64 	%fd27, %fd25, %fd23, %fd26;
	st.global.f64 	[%rd28], %fd27;
	add.f64 	%fd28, %fd20, 0dBFF0000000000000;
	mul.f64 	%fd29, %fd32, %fd28;
	ld.global.f64 	%fd30, [%rd27];
	fma.rn.f64 	%fd31, %fd29, %fd27, %fd30;
	st.global.f64 	[%rd27], %fd31;
$L__BB7_18:
	ret;

}
	// .globl	_Z15compute_max_cutPiS_PdS_S0_ii
.visible .entry _Z15compute_max_cutPiS_PdS_S0_ii(
	.param .u64 .ptr .align 1 _Z15compute_max_cutPiS_PdS_S0_ii_param_0,
	.param .u64 .ptr .align 1 _Z15compute_max_cutPiS_PdS_S0_ii_param_1,
	.param .u64 .ptr .align 1 _Z15compute_max_cutPiS_PdS_S0_ii_param_2,
	.param .u64 .ptr .align 1 _Z15compute_max_cutPiS_PdS_S0_ii_param_3,
	.param .u64 .ptr .align 1 _Z15compute_max_cutPiS_PdS_S0_ii_param_4,
	.param .u32 _Z15compute_max_cutPiS_PdS_S0_ii_param_5,
	.param .u32 _Z15compute_max_cutPiS_PdS_S0_ii_param_6
)
{
	.reg .pred 	%p<13>;
	.reg .b32 	%r<81>;
	.reg .b64 	%rd<65>;
	.reg .b64 	%fd<71>;

	ld.param.u64 	%rd6, [_Z15compute_max_cutPiS_PdS_S0_ii_param_0];
	ld.param.u64 	%rd8, [_Z15compute_max_cutPiS_PdS_S0_ii_param_1];
	ld.param.u64 	%rd9, [_Z15compute_max_cutPiS_PdS_S0_ii_param_2];
	ld.param.u64 	%rd10, [_Z15compute_max_cutPiS_PdS_S0_ii_param_3];
	ld.param.u64 	%rd7, [_Z15compute_max_cutPiS_PdS_S0_ii_param_4];
	ld.param.u32 	%r18, [_Z15compute_max_cutPiS_PdS_S0_ii_param_5];
	ld.param.u32 	%r19, [_Z15compute_max_cutPiS_PdS_S0_ii_param_6];
	cvta.to.global.u64 	%rd1, %rd8;
	cvta.to.global.u64 	%rd2, %rd9;
	cvta.to.global.u64 	%rd3, %rd10;
	mov.u32 	%r20, %ctaid.x;
	mov.u32 	%r21, %ntid.x;
	mov.u32 	%r22, %tid.x;
	mad.lo.s32 	%r1, %r20, %r21, %r22;
	mov.u32 	%r23, %ctaid.y;
	mov.u32 	%r24, %ntid.y;
	mov.u32 	%r25, %tid.y;
	mad.lo.s32 	%r2, %r23, %r24, %r25;
	setp.ge.s32 	%p1, %r2, %r19;
	setp.ge.s32 	%p2, %r1, %r18;
	or.pred  	%p3, %p2, %p1;
	@%p3 bra 	$L__BB8_14;
	cvta.to.global.u64 	%rd11, %rd6;
	mul.wide.u32 	%rd12, %r2, 4;
	add.s64 	%rd13, %rd11, %rd12;
	ld.global.u32 	%r78, [%rd13];
	ld.global.u32 	%r4, [%rd13+4];
	setp.ge.s32 	%p4, %r78, %r4;
	mov.f64 	%fd70, 0d0000000000000000;
	@%p4 bra 	$L__BB8_13;
	sub.s32 	%r5, %r4, %r78;
	and.b32  	%r6, %r5, 7;
	sub.s32 	%r26, %r78, %r4;
	setp.gt.u32 	%p5, %r26, -8;
	mov.f64 	%fd70, 0d0000000000000000;
	@%p5 bra 	$L__BB8_5;
	and.b32  	%r27, %r5, -8;
	neg.s32 	%r76, %r27;
	add.s64 	%rd4, %rd2, 32;
	add.s64 	%rd5, %rd1, 16;
	mov.f64 	%fd70, 0d0000000000000000;
$L__BB8_4:
	.pragma "nounroll";
	mul.wide.s32 	%rd14, %r78, 8;
	add.s64 	%rd15, %rd4, %rd14;
	mul.wide.s32 	%rd16, %r78, 4;
	add.s64 	%rd17, %rd5, %rd16;
	ld.global.f64 	%fd17, [%rd15+-32];
	ld.global.u32 	%r28, [%rd17+-16];
	mad.lo.s32 	%r29, %r28, %r18, %r1;
	mul.wide.s32 	%rd18, %r29, 4;
	add.s64 	%rd19, %rd3, %rd18;
	ld.global.u32 	%r30, [%rd19];
	cvt.rn.f64.s32 	%fd18, %r30;
	fma.rn.f64 	%fd19, %fd17, %fd18, %fd70;
	ld.global.f64 	%fd20, [%rd15+-24];
	ld.global.u32 	%r31, [%rd17+-12];
	mad.lo.s32 	%r32, %r31, %r18, %r1;
	mul.wide.s32 	%rd20, %r32, 4;
	add.s64 	%rd21, %rd3, %rd20;
	ld.global.u32 	%r33, [%rd21];
	cvt.rn.f64.s32 	%fd21, %r33;
	fma.rn.f64 	%fd22, %fd20, %fd21, %fd19;
	ld.global.f64 	%fd23, [%rd15+-16];
	ld.global.u32 	%r34, [%rd17+-8];
	mad.lo.s32 	%r35, %r34, %r18, %r1;
	mul.wide.s32 	%rd22, %r35, 4;
	add.s64 	%rd23, %rd3, %rd22;
	ld.global.u32 	%r36, [%rd23];
	cvt.rn.f64.s32 	%fd24, %r36;
	fma.rn.f64 	%fd25, %fd23, %fd24, %fd22;
	ld.global.f64 	%fd26, [%rd15+-8];
	ld.global.u32 	%r37, [%rd17+-4];
	mad.lo.s32 	%r38, %r37, %r18, %r1;
	mul.wide.s32 	%rd24, %r38, 4;
	add.s64 	%rd25, %rd3, %rd24;
	ld.global.u32 	%r39, [%rd25];
	cvt.rn.f64.s32 	%fd27, %r39;
	fma.rn.f64 	%fd28, %fd26, %fd27, %fd25;
	ld.global.f64 	%fd29, [%rd15];
	ld.global.u32 	%r40, [%rd17];
	mad.lo.s32 	%r41, %r40, %r18, %r1;
	mul.wide.s32 	%rd26, %r41, 4;
	add.s64 	%rd27, %rd3, %rd26;
	ld.global.u32 	%r42, [%rd27];
	cvt.rn.f64.s32 	%fd30, %r42;
	fma.rn.f64 	%fd31, %fd29, %fd30, %fd28;
	ld.global.f64 	%fd32, [%rd15+8];
	ld.global.u32 	%r43, [%rd17+4];
	mad.lo.s32 	%r44, %r43, %r18, %r1;
	mul.wide.s32 	%rd28, %r44, 4;
	add.s64 	%rd29, %rd3, %rd28;
	ld.global.u32 	%r45, [%rd29];
	cvt.rn.f64.s32 	%fd33, %r45;
	fma.rn.f64 	%fd34, %fd32, %fd33, %fd31;
	ld.global.f64 	%fd35, [%rd15+16];
	ld.global.u32 	%r46, [%rd17+8];
	mad.lo.s32 	%r47, %r46, %r18, %r1;
	mul.wide.s32 	%rd30, %r47, 4;
	add.s64 	%rd31, %rd3, %rd30;
	ld.global.u32 	%r48, [%rd31];
	cvt.rn.f64.s32 	%fd36, %r48;
	fma.rn.f64 	%fd37, %fd35, %fd36, %fd34;
	ld.global.f64 	%fd38, [%rd15+24];
	ld.global.u32 	%r49, [%rd17+12];
	mad.lo.s32 	%r50, %r49, %r18, %r1;
	mul.wide.s32 	%rd32, %r50, 4;
	add.s64 	%rd33, %rd3, %rd32;
	ld.global.u32 	%r51, [%rd33];
	cvt.rn.f64.s32 	%fd39, %r51;
	fma.rn.f64 	%fd70, %fd38, %fd39, %fd37;
	add.s32 	%r78, %r78, 8;
	add.s32 	%r76, %r76, 8;
	setp.ne.s32 	%p6, %r76, 0;
	@%p6 bra 	$L__BB8_4;
$L__BB8_5:
	setp.eq.s32 	%p7, %r6, 0;
	@%p7 bra 	$L__BB8_13;
	and.b32  	%r13, %r5, 3;
	setp.lt.u32 	%p8, %r6, 4;
	@%p8 bra 	$L__BB8_8;
	mul.wide.s32 	%rd34, %r78, 8;
	add.s64 	%rd35, %rd2, %rd34;
	ld.global.f64 	%fd41, [%rd35];
	mul.wide.s32 	%rd36, %r78, 4;
	add.s64 	%rd37, %rd1, %rd36;
	ld.global.u32 	%r52, [%rd37];
	mad.lo.s32 	%r53, %r52, %r18, %r1;
	mul.wide.s32 	%rd38, %r53, 4;
	add.s64 	%rd39, %rd3, %rd38;
	ld.global.u32 	%r54, [%rd39];
	cvt.rn.f64.s32 	%fd42, %r54;
	fma.rn.f64 	%fd43, %fd41, %fd42, %fd70;
	ld.global.f64 	%fd44, [%rd35+8];
	ld.global.u32 	%r55, [%rd37+4];
	mad.lo.s32 	%r56, %r55, %r18, %r1;
	mul.wide.s32 	%rd40, %r56, 4;
	add.s64 	%rd41, %rd3, %rd40;
	ld.global.u32 	%r57, [%rd41];
	cvt.rn.f64.s32 	%fd45, %r57;
	fma.rn.f64 	%fd46, %fd44, %fd45, %fd43;
	ld.global.f64 	%fd47, [%rd35+16];
	ld.global.u32 	%r58, [%rd37+8];
	mad.lo.s32 	%r59, %r58, %r18, %r1;
	mul.wide.s32 	%rd42, %r59, 4;
	add.s64 	%rd43, %rd3, %rd42;
	ld.global.u32 	%r60, [%rd43];
	cvt.rn.f64.s32 	%fd48, %r60;
	fma.rn.f64 	%fd49, %fd47, %fd48, %fd46;
	ld.global.f64 	%fd50, [%rd35+24];
	ld.global.u32 	%r61, [%rd37+12];
	mad.lo.s32 	%r62, %r61, %r18, %r1;
	mul.wide.s32 	%rd44, %r62, 4;
	add.s64 	%rd45, %rd3, %rd44;
	ld.global.u32 	%r63, [%rd45];
	cvt.rn.f64.s32 	%fd51, %r63;
	fma.rn.f64 	%fd70, %fd50, %fd51, %fd49;
	add.s32 	%r78, %r78, 4;
$L__BB8_8:
	setp.eq.s32 	%p9, %r13, 0;
	@%p9 bra 	$L__BB8_13;
	setp.eq.s32 	%p10, %r13, 1;
	@%p10 bra 	$L__BB8_11;
	mul.wide.s32 	%rd46, %r78, 8;
	add.s64 	%rd47, %rd2, %rd46;
	ld.global.f64 	%fd53, [%rd47];
	mul.wide.s32 	%rd48, %r78, 4;
	add.s64 	%rd49, %rd1, %rd48;
	ld.global.u32 	%r64, [%rd49];
	mad.lo.s32 	%r65, %r64, %r18, %r1;
	mul.wide.s32 	%rd50, %r65, 4;
	add.s64 	%rd51, %rd3, %rd50;
	ld.global.u32 	%r66, [%rd51];
	cvt.rn.f64.s32 	%fd54, %r66;
	fma.rn.f64 	%fd55, %fd53, %fd54, %fd70;
	ld.global.f64 	%fd56, [%rd47+8];
	ld.global.u32 	%r67, [%rd49+4];
	mad.lo.s32 	%r68, %r67, %r18, %r1;
	mul.wide.s32 	%rd52, %r68, 4;
	add.s64 	%rd53, %rd3, %rd52;
	ld.global.u32 	%r69, [%rd53];
	cvt.rn.f64.s32 	%fd57, %r69;
	fma.rn.f64 	%fd70, %fd56, %fd57, %fd55;
	add.s32 	%r78, %r78, 2;
$L__BB8_11:
	and.b32  	%r70, %r5, 1;
	setp.eq.b32 	%p11, %r70, 1;
	not.pred 	%p12, %p11;
	@%p12 bra 	$L__BB8_13;
	mul.wide.s32 	%rd54, %r78, 8;
	add.s64 	%rd55, %rd2, %rd54;
	ld.global.f64 	%fd58, [%rd55];
	mul.wide.s32 	%rd56, %r78, 4;
	add.s64 	%rd57, %rd1, %rd56;
	ld.global.u32 	%r71, [%rd57];
	mad.lo.s32 	%r72, %r71, %r18, %r1;
	mul.wide.s32 	%rd58, %r72, 4;
	add.s64 	%rd59, %rd3, %rd58;
	ld.global.u32 	%r73, [%rd59];
	cvt.rn.f64.s32 	%fd59, %r73;
	fma.rn.f64 	%fd70, %fd58, %fd59, %fd70;
$L__BB8_13:
	mad.lo.s32 	%r74, %r18, %r2, %r1;
	mul.wide.s32 	%rd60, %r74, 4;
	add.s64 	%rd61, %rd3, %rd60;
	ld.global.u32 	%r75, [%rd61];
	cvt.rn.f64.s32 	%fd60, %r75;
	mul.f64 	%fd61, %fd70, %fd60;
	mul.f64 	%fd62, %fd61, 0d3FE0000000000000;
	cvta.to.global.u64 	%rd62, %rd7;
	mul.wide.s32 	%rd63, %r74, 8;
	add.s64 	%rd64, %rd62, %rd63;
	st.global.f64 	[%rd64], %fd62;
$L__BB8_14:
	ret;

}
	// .globl	_Z11sum_max_cutPdS_dii
.visible .entry _Z11sum_max_cutPdS_dii(
	.param .u64 .ptr .align 1 _Z11sum_max_cutPdS_dii_param_0,
	.param .u64 .ptr .align 1 _Z11sum_max_cutPdS_dii_param_1,
	.param .f64 _Z11sum_max_cutPdS_dii_param_2,
	.param .u32 _Z11sum_max_cutPdS_dii_param_3,
	.param .u32 _Z11sum_max_cutPdS_dii_param_4
)
{
	.reg .pred 	%p<13>;
	.reg .b32 	%r<43>;
	.reg .b64 	%rd<43>;
	.reg .b64 	%fd<86>;

	ld.param.u64 	%rd3, [_Z11sum_max_cutPdS_dii_param_0];
	ld.param.u64 	%rd2, [_Z11sum_max_cutPdS_dii_param_1];
	ld.param.f64 	%fd14, [_Z11sum_max_cutPdS_dii_param_2];
	ld.param.u32 	%r23, [_Z11sum_max_cutPdS_dii_param_3];
	ld.param.u32 	%r24, [_Z11sum_max_cutPdS_dii_param_4];
	cvta.to.global.u64 	%rd1, %rd3;
	mov.u32 	%r25, %ctaid.x;
	mov.u32 	%r26, %ntid.x;
	mov.u32 	%r27, %tid.x;
	mad.lo.s32 	%r1, %r25, %r26, %r27;
	mov.u32 	%r28, %ctaid.y;
	mov.u32 	%r29, %ntid.y;
	mul.lo.s32 	%r30, %r28, %r29;
	mov.u32 	%r31, %tid.y;
	or.b32  	%r32, %r30, %r31;
	setp.ne.s32 	%p1, %r32, 0;
	setp.ge.s32 	%p2, %r1, %r23;
	or.pred  	%p3, %p1, %p2;
	@%p3 bra 	$L__BB9_15;
	setp.lt.s32 	%p4, %r24, 1;
	mov.f64 	%fd85, 0d0000000000000000;
	@%p4 bra 	$L__BB9_14;
	and.b32  	%r2, %r24, 15;
	setp.lt.u32 	%p5, %r24, 16;
	mov.f64 	%fd85, 0d0000000000000000;
	mov.b32 	%r39, 0;
	@%p5 bra 	$L__BB9_5;
	and.b32  	%r39, %r24, 2147483632;
	neg.s32 	%r37, %r39;
	shl.b32 	%r5, %r23, 4;
	mov.f64 	%fd85, 0d0000000000000000;
	mul.wide.s32 	%rd6, %r23, 8;
	mov.u32 	%r36, %r1;
$L__BB9_4:
	.pragma "nounroll";
	mul.wide.s32 	%rd4, %r36, 8;
	add.s64 	%rd5, %rd1, %rd4;
	ld.global.f64 	%fd19, [%rd5];
	add.f64 	%fd20, %fd85, %fd19;
	add.s64 	%rd7, %rd5, %rd6;
	ld.global.f64 	%fd21, [%rd7];
	add.f64 	%fd22, %fd20, %fd21;
	add.s64 	%rd8, %rd7, %rd6;
	ld.global.f64 	%fd23, [%rd8];
	add.f64 	%fd24, %fd22, %fd23;
	add.s64 	%rd9, %rd8, %rd6;
	ld.global.f64 	%fd25, [%rd9];
	add.f64 	%fd26, %fd24, %fd25;
	add.s64 	%rd10, %rd9, %rd6;
	ld.global.f64 	%fd27, [%rd10];
	add.f64 	%fd28, %fd26, %fd27;
	add.s64 	%rd11, %rd10, %rd6;
	ld.global.f64 	%fd29, [%rd11];
	add.f64 	%fd30, %fd28, %fd29;
	add.s64 	%rd12, %rd11, %rd6;
	ld.global.f64 	%fd31, [%rd12];
	add.f64 	%fd32, %fd30, %fd31;
	add.s64 	%rd13, %rd12, %rd6;
	ld.global.f64 	%fd33, [%rd13];
	add.f64 	%fd34, %fd32, %fd33;
	add.s64 	%rd14, %rd13, %rd6;
	ld.global.f64 	%fd35, [%rd14];
	add.f64 	%fd36, %fd34, %fd35;
	add.s64 	%rd15, %rd14, %rd6;
	ld.global.f64 	%fd37, [%rd15];
	add.f64 	%fd38, %fd36, %fd37;
	add.s64 	%rd16, %rd15, %rd6;
	ld.global.f64 	%fd39, [%rd16];
	add.f64 	%fd40, %fd38, %fd39;
	add.s64 	%rd17, %rd16, %rd6;
	ld.global.f64 	%fd41, [%rd17];
	add.f64 	%fd42, %fd40, %fd41;
	add.s64 	%rd18, %rd17, %rd6;
	ld.global.f64 	%fd43, [%rd18];
	add.f64 	%fd44, %fd42, %fd43;
	add.s64 	%rd19, %rd18, %rd6;
	ld.global.f64 	%fd45, [%rd19];
	add.f64 	%fd46, %fd44, %fd45;
	add.s64 	%rd20, %rd19, %rd6;
	ld.global.f64 	%fd47, [%rd20];
	add.f64 	%fd48, %fd46, %fd47;
	add.s64 	%rd21, %rd20, %rd6;
	ld.global.f64 	%fd49, [%rd21];
	add.f64 	%fd85, %fd48, %fd49;
	add.s32 	%r37, %r37, 16;
	add.s32 	%r36, %r36, %r5;
	setp.ne.s32 	%p6, %r37, 0;
	@%p6 bra 	$L__BB9_4;
$L__BB9_5:
	setp.eq.s32 	%p7, %r2, 0;
	@%p7 bra 	$L__BB9_14;
	and.b32  	%r11, %r24, 7;
	setp.lt.u32 	%p8, %r2, 8;
	@%p8 bra 	$L__BB9_8;
	mad.lo.s32 	%r34, %r39, %r23, %r1;
	mul.wide.s32 	%rd22, %r34, 8;
	add.s64 	%rd23, %rd1, %rd22;
	ld.global.f64 	%fd51, [%rd23];
	add.f64 	%fd52, %fd85, %fd51;
	mul.wide.s32 	%rd24, %r23, 8;
	add.s64 	%rd25, %rd23, %rd24;
	ld.global.f64 	%fd53, [%rd25];
	add.f64 	%fd54, %fd52, %fd53;
	add.s64 	%rd26, %rd25, %rd24;
	ld.global.f64 	%fd55, [%rd26];
	add.f64 	%fd56, %fd54, %fd55;
	add.s64 	%rd27, %rd26, %rd24;
	ld.global.f64 	%fd57, [%rd27];
	add.f64 	%fd58, %fd56, %fd57;
	add.s64 	%rd28, %rd27, %rd24;
	ld.global.f64 	%fd59, [%rd28];
	add.f64 	%fd60, %fd58, %fd59;
	add.s64 	%rd29, %rd28, %rd24;
	ld.global.f64 	%fd61, [%rd29];
	add.f64 	%fd62, %fd60, %fd61;
	add.s64 	%rd30, %rd29, %rd24;
	ld.global.f64 	%fd63, [%rd30];
	add.f64 	%fd64, %fd62, %fd63;
	add.s64 	%rd31, %rd30, %rd24;
	ld.global.f64 	%fd65, [%rd31];
	add.f64 	%fd85, %fd64, %fd65;
	add.s32 	%r39, %r39, 8;
$L__BB9_8:
	setp.eq.s32 	%p9, %r11, 0;
	@%p9 bra 	$L__BB9_14;
	and.b32  	%r14, %r24, 3;
	setp.lt.u32 	%p10, %r11, 4;
	@%p10 bra 	$L__BB9_11;
	mad.lo.s32 	%r35, %r39, %r23, %r1;
	mul.wide.s32 	%rd32, %r35, 8;
	add.s64 	%rd33, %rd1, %rd32;
	ld.global.f64 	%fd67, [%rd33];
	add.f64 	%fd68, %fd85, %fd67;
	mul.wide.s32 	%rd34, %r23, 8;
	add.s64 	%rd35, %rd33, %rd34;
	ld.global.f64 	%fd69, [%rd35];
	add.f64 	%fd70, %fd68, %fd69;
	add.s64 	%rd36, %rd35, %rd34;
	ld.global.f64 	%fd71, [%rd36];
	add.f64 	%fd72, %fd70, %fd71;
	add.s64 	%rd37, %rd36, %rd34;
	ld.global.f64 	%fd73, [%rd37];
	add.f64 	%fd85, %fd72, %fd73;
	add.s32 	%r39, %r39, 4;
$L__BB9_11:
	setp.eq.s32 	%p11, %r14, 0;
	@%p11 bra 	$L__BB9_14;
	mad.lo.s32 	%r42, %r39, %r23, %r1;
	neg.s32 	%r41, %r14;
$L__BB9_13:
	.pragma "nounroll";
	mul.wide.s32 	%rd38, %r42, 8;
	add.s64 	%rd39, %rd1, %rd38;
	ld.global.f64 	%fd74, [%rd39];
	add.f64 	%fd85, %fd85, %fd74;
	add.s32 	%r42, %r42, %r23;
	add.s32 	%r41, %r41, 1;
	setp.ne.s32 	%p12, %r41, 0;
	@%p12 bra 	$L__BB9_13;
$L__BB9_14:
	sub.f64 	%fd75, %fd85, %fd14;
	mul.f64 	%fd76, %fd75, 0dBFE0000000000000;
	cvta.to.global.u64 	%rd40, %rd2;
	mul.wide.s32 	%rd41, %r1, 8;
	add.s64 	%rd42, %rd40, %rd41;
	st.global.f64 	[%rd42], %fd76;
$L__BB9_15:
	ret;

}
	// .globl	_Z17TSP_distances_GEOPdS_S_i
.visible .entry _Z17TSP_distances_GEOPdS_S_i(
	.param .u64 .ptr .align 1 _Z17TSP_distances_GEOPdS_S_i_param_0,
	.param .u64 .ptr .align 1 _Z17TSP_distances_GEOPdS_S_i_param_1,
	.param .u64 .ptr .align 1 _Z17TSP_distances_GEOPdS_S_i_param_2,
	.param .u32 _Z17TSP_distances_GEOPdS_S_i_param_3
)
{
	.reg .pred 	%p<21>;
	.reg .b32 	%r<65>;
	.reg .b64 	%rd<29>;
	.reg .b64 	%fd<187>;

	ld.param.u64 	%rd1, [_Z17TSP_distances_GEOPdS_S_i_param_0];
	ld.param.u64 	%rd2, [_Z17TSP_distances_GEOPdS_S_i_param_1];
	ld.param.u64 	%rd3, [_Z17TSP_distances_GEOPdS_S_i_param_2];
	ld.param.u32 	%r19, [_Z17TSP_distances_GEOPdS_S_i_param_3];
	mov.u32 	%r20, %ctaid.x;
	mov.u32 	%r21, %ntid.x;
	mov.u32 	%r22, %tid.x;
	mad.lo.s32 	%r1, %r20, %r21, %r22;
	mov.u32 	%r23, %ctaid.y;
	mov.u32 	%r24, %ntid.y;
	mov.u32 	%r25, %tid.y;
	mad.lo.s32 	%r2, %r23, %r24, %r25;
	setp.ge.s32 	%p1, %r2, %r19;
	setp.ge.s32 	%p2, %r1, %r2;
	or.pred  	%p3, %p2, %p1;
	@%p3 bra 	$L__BB10_22;
	cvta.to.global.u64 	%rd4, %rd3;
	mul.wide.s32 	%rd5, %r1, 8;
	add.s64 	%rd6, %rd4, %rd5;
	ld.global.f64 	%fd33, [%rd6];
	mul.wide.u32 	%rd7, %r2, 8;
	add.s64 	%rd8, %rd4, %rd7;
	ld.global.f64 	%fd34, [%rd8];
	sub.f64 	%fd1, %fd33, %fd34;
	abs.f64 	%fd2, %fd1;
	setp.neu.f64 	%p4, %fd2, 0d7FF0000000000000;
	@%p4 bra 	$L__BB10_3;
	mov.f64 	%fd40, 0d0000000000000000;
	mul.rn.f64 	%fd181, %fd1, %fd40;
	mov.b32 	%r60, 1;
	bra.uni 	$L__BB10_6;
$L__BB10_3:
	mul.f64 	%fd35, %fd1, 0d3FE45F306DC9C883;
	cvt.rni.s32.f64 	%r59, %fd35;
	cvt.rn.f64.s32 	%fd36, %r59;
	fma.rn.f64 	%fd37, %fd36, 0dBFF921FB54442D18, %fd1;
	fma.rn.f64 	%fd38, %fd36, 0dBC91A62633145C00, %fd37;
	fma.rn.f64 	%fd181, %fd36, 0dB97B839A252049C0, %fd38;
	setp.ltu.f64 	%p5, %fd2, 0d41E0000000000000;
	@%p5 bra 	$L__BB10_5;
	{ // callseq 0, 0
	.param .b64 param0;
	st.param.f64 	[param0], %fd1;
	.param .align 16 .b8 retval0[16];
	call.uni (retval0), 
	__internal_trig_reduction_slowpathd, 
	(
	param0
	);
	ld.param.f64 	%fd181, [retval0];
	ld.param.b32 	%r59, [retval0+8];
	} // callseq 0
$L__BB10_5:
	add.s32 	%r60, %r59, 1;
$L__BB10_6:
	cvta.to.global.u64 	%rd9, %rd2;
	shl.b32 	%r28, %r60, 6;
	cvt.u64.u32 	%rd10, %r28;
	and.b64  	%rd11, %rd10, 64;
	mov.u64 	%rd12, __cudart_sin_cos_coeffs;
	add.s64 	%rd13, %rd12, %rd11;
	mul.rn.f64 	%fd41, %fd181, %fd181;
	and.b32  	%r29, %r60, 1;
	setp.eq.b32 	%p6, %r29, 1;
	selp.f64 	%fd42, 0dBDA8FF8320FD8164, 0d3DE5DB65F9785EBA, %p6;
	ld.global.nc.v2.f64 	{%fd43, %fd44}, [%rd13];
	fma.rn.f64 	%fd45, %fd42, %fd41, %fd43;
	fma.rn.f64 	%fd46, %fd45, %fd41, %fd44;
	ld.global.nc.v2.f64 	{%fd47, %fd48}, [%rd13+16];
	fma.rn.f64 	%fd49, %fd46, %fd41, %fd47;
	fma.rn.f64 	%fd50, %fd49, %fd41, %fd48;
	ld.global.nc.v2.f64 	{%fd51, %fd52}, [%rd13+32];
	fma.rn.f64 	%fd53, %fd50, %fd41, %fd51;
	fma.rn.f64 	%fd54, %fd53, %fd41, %fd52;
	fma.rn.f64 	%fd55, %fd54, %fd181, %fd181;
	fma.rn.f64 	%fd56, %fd54, %fd41, 0d3FF0000000000000;
	selp.f64 	%fd57, %fd56, %fd55, %p6;
	and.b32  	%r30, %r60, 2;
	setp.eq.s32 	%p7, %r30, 0;
	mov.f64 	%fd58, 0d0000000000000000;
	sub.f64 	%fd59, %fd58, %fd57;
	selp.f64 	%fd8, %fd57, %fd59, %p7;
	add.s64 	%rd15, %rd9, %rd5;
	ld.global.f64 	%fd9, [%rd15];
	add.s64 	%rd17, %rd9, %rd7;
	ld.global.f64 	%fd10, [%rd17];
	sub.f64 	%fd11, %fd9, %fd10;
	abs.f64 	%fd12, %fd11;
	setp.neu.f64 	%p8, %fd12, 0d7FF0000000000000;
	@%p8 bra 	$L__BB10_8;
	mov.f64 	%fd65, 0d0000000000000000;
	mul.rn.f64 	%fd183, %fd11, %fd65;
	mov.b32 	%r62, 1;
	bra.uni 	$L__BB10_11;
$L__BB10_8:
	mul.f64 	%fd60, %fd11, 0d3FE45F306DC9C883;
	cvt.rni.s32.f64 	%r61, %fd60;
	cvt.rn.f64.s32 	%fd61, %r61;
	fma.rn.f64 	%fd62, %fd61, 0dBFF921FB54442D18, %fd11;
	fma.rn.f64 	%fd63, %fd61, 0dBC91A62633145C00, %fd62;
	fma.rn.f64 	%fd183, %fd61, 0dB97B839A252049C0, %fd63;
	setp.ltu.f64 	%p9, %fd12, 0d41E0000000000000;
	@%p9 bra 	$L__BB10_10;
	{ // callseq 1, 0
	.param .b64 param0;
	st.param.f64 	[param0], %fd11;
	.param .align 16 .b8 retval0[16];
	call.uni (retval0), 
	__internal_trig_reduction_slowpathd, 
	(
	param0
	);
	ld.param.f64 	%fd183, [retval0];
	ld.param.b32 	%r61, [retval0+8];
	} // callseq 1
$L__BB10_10:
	add.s32 	%r62, %r61, 1;
$L__BB10_11:
	shl.b32 	%r33, %r62, 6;
	cvt.u64.u32 	%rd18, %r33;
	and.b64  	%rd19, %rd18, 64;
	add.s64 	%rd21, %rd12, %rd19;
	mul.rn.f64 	%fd66, %fd183, %fd183;
	and.b32  	%r34, %r62, 1;
	setp.eq.b32 	%p10, %r34, 1;
	selp.f64 	%fd67, 0dBDA8FF8320FD8164, 0d3DE5DB65F9785EBA, %p10;
	ld.global.nc.v2.f64 	{%fd68, %fd69}, [%rd21];
	fma.rn.f64 	%fd70, %fd67, %fd66, %fd68;
	fma.rn.f64 	%fd71, %fd70, %fd66, %fd69;
	ld.global.nc.v2.f64 	{%fd72, %fd73}, [%rd21+16];
	fma.rn.f64 	%fd74, %fd71, %fd66, %fd72;
	fma.rn.f64 	%fd75, %fd74, %fd66, %fd73;
	ld.global.nc.v2.f64 	{%fd76, %fd77}, [%rd21+32];
	fma.rn.f64 	%fd78, %fd75, %fd66, %fd76;
	fma.rn.f64 	%fd79, %fd78, %fd66, %fd77;
	fma.rn.f64 	%fd80, %fd79, %fd183, %fd183;
	fma.rn.f64 	%fd81, %fd79, %fd66, 0d3FF0000000000000;
	selp.f64 	%fd82, %fd81, %fd80, %p10;
	and.b32  	%r35, %r62, 2;
	setp.eq.s32 	%p11, %r35, 0;
	mov.f64 	%fd83, 0d0000000000000000;
	sub.f64 	%fd84, %fd83, %fd82;
	selp.f64 	%fd18, %fd82, %fd84, %p11;
	add.f64 	%fd19, %fd9, %fd10;
	abs.f64 	%fd20, %fd19;
	setp.neu.f64 	%p12, %fd20, 0d7FF0000000000000;
	@%p12 bra 	$L__BB10_13;
	mov.f64 	%fd90, 0d0000000000000000;
	mul.rn.f64 	%fd185, %fd19, %fd90;
	mov.b32 	%r64, 1;
	bra.uni 	$L__BB10_16;
$L__BB10_13:
	mul.f64 	%fd85, %fd19, 0d3FE45F306DC9C883;
	cvt.rni.s32.f64 	%r63, %fd85;
	cvt.rn.f64.s32 	%fd86, %r63;
	fma.rn.f64 	%fd87, %fd86, 0dBFF921FB54442D18, %fd19;
	fma.rn.f64 	%fd88, %fd86, 0dBC91A62633145C00, %fd87;
	fma.rn.f64 	%fd185, %fd86, 0dB97B839A252049C0, %fd88;
	setp.ltu.f64 	%p13, %fd20, 0d41E0000000000000;
	@%p13 bra 	$L__BB10_15;
	{ // callseq 2, 0
	.param .b64 param0;
	st.param.f64 	[param0], %fd19;
	.param .align 16 .b8 retval0[16];
	call.uni (retval0), 
	__internal_trig_reduction_slowpathd, 
	(
	param0
	);
	ld.param.f64 	%fd185, [retval0];
	ld.param.b32 	%r63, [retval0+8];
	} // callseq 2
$L__BB10_15:
	add.s32 	%r64, %r63, 1;
$L__BB10_16:
	shl.b32 	%r38, %r64, 6;
	cvt.u64.u32 	%rd22, %r38;
	and.b64  	%rd23, %rd22, 64;
	add.s64 	%rd25, %rd12, %rd23;
	mul.rn.f64 	%fd91, %fd185, %fd185;
	and.b32  	%r39, %r64, 1;
	setp.eq.b32 	%p14, %r39, 1;
	selp.f64 	%fd92, 0dBDA8FF8320FD8164, 0d3DE5DB65F9785EBA, %p14;
	ld.global.nc.v2.f64 	{%fd93, %fd94}, [%rd25];
	fma.rn.f64 	%fd95, %fd92, %fd91, %fd93;
	fma.rn.f64 	%fd96, %fd95, %fd91, %fd94;
	ld.global.nc.v2.f64 	{%fd97, %fd98}, [%rd25+16];
	fma.rn.f64 	%fd99, %fd96, %fd91, %fd97;
	fma.rn.f64 	%fd100, %fd99, %fd91, %fd98;
	ld.global.nc.v2.f64 	{%fd101, %fd102}, [%rd25+32];
	fma.rn.f64 	%fd103, %fd100, %fd91, %fd101;
	fma.rn.f64 	%fd104, %fd103, %fd91, %fd102;
	fma.rn.f64 	%fd105, %fd104, %fd185, %fd185;
	fma.rn.f64 	%fd106, %fd104, %fd91, 0d3FF0000000000000;
	selp.f64 	%fd107, %fd106, %fd105, %p14;
	and.b32  	%r40, %r64, 2;
	setp.eq.s32 	%p15, %r40, 0;
	mov.f64 	%fd108, 0d0000000000000000;
	sub.f64 	%fd109, %fd108, %fd107;
	selp.f64 	%fd110, %fd107, %fd109, %p15;
	add.f64 	%fd111, %fd8, 0d3FF0000000000000;
	mul.f64 	%fd112, %fd111, %fd18;
	mov.f64 	%fd113, 0d3FF0000000000000;
	sub.f64 	%fd114, %fd113, %fd8;
	mul.f64 	%fd115, %fd114, %fd110;
	sub.f64 	%fd116, %fd112, %fd115;
	mul.f64 	%fd26, %fd116, 0d3FE0000000000000;
	{
	.reg .b32 %temp; 
	mov.b64 	{%temp, %r18}, %fd26;
	}
	abs.f64 	%fd27, %fd26;
	{
	.reg .b32 %temp; 
	mov.b64 	{%temp, %r41}, %fd27;
	}
	setp.gt.s32 	%p16, %r41, 1071801957;
	@%p16 bra 	$L__BB10_20;
	mul.f64 	%fd157, %fd26, %fd26;
	fma.rn.f64 	%fd158, %fd157, 0d3FB0066BDC1895E9, 0dBFB3823B180754AF;
	fma.rn.f64 	%fd159, %fd158, %fd157, 0d3FB11E52CC2F79AE;
	fma.rn.f64 	%fd160, %fd159, %fd157, 0dBF924EAF3526861B;
	fma.rn.f64 	%fd161, %fd160, %fd157, 0d3F91DF02A31E6CB7;
	fma.rn.f64 	%fd162, %fd161, %fd157, 0d3F847D18B0EEC6CC;
	fma.rn.f64 	%fd163, %fd162, %fd157, 0d3F8D0AF961BA53B0;
	fma.rn.f64 	%fd164, %fd163, %fd157, 0d3F91BF7734CF1C48;
	fma.rn.f64 	%fd165, %fd164, %fd157, 0d3F96E91483144EF7;
	fma.rn.f64 	%fd166, %fd165, %fd157, 0d3F9F1C6E0A4F9F81;
	fma.rn.f64 	%fd167, %fd166, %fd157, 0d3FA6DB6DC27FA92B;
	fma.rn.f64 	%fd168, %fd167, %fd157, 0d3FB333333320F91B;
	fma.rn.f64 	%fd169, %fd168, %fd157, 0d3FC5555555555F4D;
	mul.f64 	%fd170, %fd157, %fd169;
	fma.rn.f64 	%fd28, %fd170, %fd27, %fd27;
	setp.gt.s32 	%p20, %r18, -1;
	@%p20 bra 	$L__BB10_19;
	mov.f64 	%fd175, 0d3C91A62633145C07;
	add.rn.f64 	%fd176, %fd28, %fd175;
	mov.f64 	%fd177, 0d3FF921FB54442D18;
	add.rn.f64 	%fd186, %fd177, %fd176;
	bra.uni 	$L__BB10_21;
$L__BB10_19:
	mov.f64 	%fd171, 0dBC91A62633145C07;
	add.rn.f64 	%fd172, %fd28, %fd171;
	neg.f64 	%fd173, %fd172;
	mov.f64 	%fd174, 0d3FF921FB54442D18;
	add.rn.f64 	%fd186, %fd174, %fd173;
	bra.uni 	$L__BB10_21;
$L__BB10_20:
	mov.f64 	%fd117, 0d3FF0000000000000;
	sub.f64 	%fd118, %fd117, %fd27;
	{
	.reg .b32 %temp; 
	mov.b64 	{%r42, %temp}, %fd118;
	}
	{
	.reg .b32 %temp; 
	mov.b64 	{%temp, %r43}, %fd118;
	}
	add.s32 	%r44, %r43, -1048576;
	mov.b64 	%fd119, {%r42, %r44};
	rsqrt.approx.ftz.f64 	%fd120, %fd119;
	{
	.reg .b32 %temp; 
	mov.b64 	{%r45, %temp}, %fd120;
	}
	{
	.reg .b32 %temp; 
	mov.b64 	{%temp, %r46}, %fd120;
	}
	add.s32 	%r47, %r46, -1048576;
	mov.b64 	%fd121, {%r45, %r47};
	mul.f64 	%fd122, %fd119, %fd120;
	neg.f64 	%fd123, %fd122;
	fma.rn.f64 	%fd124, %fd122, %fd123, %fd119;
	fma.rn.f64 	%fd125, %fd124, %fd121, %fd122;
	neg.f64 	%fd126, %fd125;
	fma.rn.f64 	%fd127, %fd120, %fd126, 0d3FF0000000000000;
	fma.rn.f64 	%fd128, %fd127, %fd121, %fd121;
	fma.rn.f64 	%fd129, %fd125, %fd126, %fd119;
	fma.rn.f64 	%fd130, %fd129, %fd128, %fd125;
	{
	.reg .b32 %temp; 
	mov.b64 	{%r48, %temp}, %fd130;
	}
	{
	.reg .b32 %temp; 
	mov.b64 	{%temp, %r49}, %fd130;
	}
	add.s32 	%r50, %r49, 1048576;
	mov.b64 	%fd131, {%r48, %r50};
	fma.rn.f64 	%fd132, %fd118, 0d3EC715B371155F70, 0dBEBAC2FE66FAAC4B;
	fma.rn.f64 	%fd133, %fd132, %fd118, 0d3ED9A9B88EFCD9B8;
	fma.rn.f64 	%fd134, %fd133, %fd118, 0d3EDD0F40A8A0C4C3;
	fma.rn.f64 	%fd135, %fd134, %fd118, 0d3EF46D4CFA9E0E1F;
	fma.rn.f64 	%fd136, %fd135, %fd118, 0d3F079C168D1E2422;
	fma.rn.f64 	%fd137, %fd136, %fd118, 0d3F1C9A88C3BCA540;
	fma.rn.f64 	%fd138, %fd137, %fd118, 0d3F31C4E64BD476DF;
	fma.rn.f64 	%fd139, %fd138, %fd118, 0d3F46E8BA60009C8F;
	fma.rn.f64 	%fd140, %fd139, %fd118, 0d3F5F1C71C62B05A2;
	fma.rn.f64 	%fd141, %fd140, %fd118, 0d3F76DB6DB6DC9F2C;
	fma.rn.f64 	%fd142, %fd141, %fd118, 0d3F9333333333329C;
	fma.rn.f64 	%fd143, %fd142, %fd118, 0d3FB5555555555555;
	setp.lt.s32 	%p17, %r43, 1;
	mov.f64 	%fd144, 0d0000000000000000;
	mul.rn.f64 	%fd145, %fd27, %fd144;
	mul.f64 	%fd146, %fd118, %fd143;
	fma.rn.f64 	%fd147, %fd146, %fd131, %fd131;
	selp.f64 	%fd148, %fd145, %fd147, %p17;
	setp.lt.s32 	%p18, %r43, 0;
	mov.f64 	%fd149, 0d7FF0000000000000;
	mul.rn.f64 	%fd150, %fd148, %fd149;
	selp.f64 	%fd151, %fd150, %fd148, %p18;
	setp.lt.s32 	%p19, %r18, 0;
	mov.f64 	%fd152, 0dBCA1A62633145C07;
	add.rn.f64 	%fd153, %fd151, %fd152;
	neg.f64 	%fd154, %fd153;
	mov.f64 	%fd155, 0d400921FB54442D18;
	add.rn.f64 	%fd156, %fd155, %fd154;
	selp.f64 	%fd186, %fd156, %fd151, %p19;
$L__BB10_21:
	fma.rn.f64 	%fd178, %fd186, 0d40B8EA6353F7CED9, 0d3FF0000000000000;
	add.s32 	%r51, %r1, 2;
	mad.lo.s32 	%r52, %r51, %r1, %r51;
	shr.u32 	%r53, %r52, 31;
	add.s32 	%r54, %r52, %r53;
	shr.s32 	%r55, %r54, 1;
	sub.s32 	%r56, %r2, %r55;
	mad.lo.s32 	%r57, %r19, %r1, %r56;
	cvt.rzi.s32.f64 	%r58, %fd178;
	cvt.rn.f64.s32 	%fd179, %r58;
	cvta.to.global.u64 	%rd26, %rd1;
	mul.wide.s32 	%rd27, %r57, 8;
	add.s64 	%rd28, %rd26, %rd27;
	st.global.f64 	[%rd28], %fd179;
$L__BB10_22:
	ret;

}
	// .globl	_Z20TSP_distances_EUC_2DPdS_S_i
.visible .entry _Z20TSP_distances_EUC_2DPdS_S_i(
	.param .u64 .ptr .align 1 _Z20TSP_distances_EUC_2DPdS_S_i_param_0,
	.param .u64 .ptr .align 1 _Z20TSP_distances_EUC_2DPdS_S_i_param_1,
	.param .u64 .ptr .align 1 _Z20TSP_distances_EUC_2DPdS_S_i_param_2,
	.param .u32 _Z20TSP_distances_EUC_2DPdS_S_i_param_3
)
{
	.reg .pred 	%p<15>;
	.reg .b32 	%r<34>;
	.reg .b64 	%rd<15>;
	.reg .b64 	%fd<24>;

	ld.param.u64 	%rd1, [_Z20TSP_distances_EUC_2DPdS_S_i_param_0];
	ld.param.u64 	%rd2, [_Z20TSP_distances_EUC_2DPdS_S_i_param_1];
	ld.param.u64 	%rd3, [_Z20TSP_distances_EUC_2DPdS_S_i_param_2];
	ld.param.u32 	%r5, [_Z20TSP_distances_EUC_2DPdS_S_i_param_3];
	mov.u32 	%r6, %ctaid.x;
	mov.u32 	%r7, %ntid.x;
	mov.u32 	%r8, %tid.x;
	mad.lo.s32 	%r1, %r6, %r7, %r8;
	mov.u32 	%r9, %ctaid.y;
	mov.u32 	%r10, %ntid.y;
	mov.u32 	%r11, %tid.y;
	mad.lo.s32 	%r2, %r9, %r10, %r11;
	setp.ge.s32 	%p1, %r2, %r5;
	setp.ge.s32 	%p2, %r1, %r2;
	or.pred  	%p3, %p2, %p1;
	@%p3 bra 	$L__BB11_7;
	cvta.to.global.u64 	%rd4, %rd2;
	cvta.to.global.u64 	%rd5, %rd3;
	mul.wide.s32 	%rd6, %r1, 8;
	add.s64 	%rd7, %rd4, %rd6;
	ld.global.f64 	%fd7, [%rd7];
	mul.wide.u32 	%rd8, %r2, 8;
	add.s64 	%rd9, %rd4, %rd8;
	ld.global.f64 	%fd8, [%rd9];
	sub.f64 	%fd9, %fd7, %fd8;
	add.s64 	%rd10, %rd5, %rd6;
	ld.global.f64 	%fd10, [%rd10];
	add.s64 	%rd11, %rd5, %rd8;
	ld.global.f64 	%fd11, [%rd11];
	sub.f64 	%fd12, %fd10, %fd11;
	mul.f64 	%fd13, %fd12, %fd12;
	fma.rn.f64 	%fd1, %fd9, %fd9, %fd13;
	{
	.reg .b32 %temp; 
	mov.b64 	{%temp, %r3}, %fd1;
	}
	mov.f64 	%fd14, 0d3FE0000000000000;
	{
	.reg .b32 %temp; 
	mov.b64 	{%temp, %r4}, %fd14;
	}
	abs.f64 	%fd2, %fd1;
	{ // callseq 3, 0
	.param .b64 param0;
	st.param.f64 	[param0], %fd2;
	.param .b64 param1;
	st.param.f64 	[param1], 0d3FE0000000000000;
	.param .b64 retval0;
	call.uni (retval0), 
	__internal_accurate_pow, 
	(
	param0, 
	param1
	);
	ld.param.f64 	%fd15, [retval0];
	} // callseq 3
	setp.lt.s32 	%p4, %r3, 0;
	setp.neu.f64 	%p5, %fd1, 0d0000000000000000;
	shr.s32 	%r12, %r4, 31;
	and.b32  	%r13, %r12, 2146435072;
	mov.b32 	%r14, 0;
	mov.b64 	%fd17, {%r14, %r13};
	selp.f64 	%fd18, 0dFFF8000000000000, %fd15, %p4;
	selp.f64 	%fd23, %fd18, %fd17, %p5;
	add.f64 	%fd19, %fd1, 0d3FE0000000000000;
	{
	.reg .b32 %temp; 
	mov.b64 	{%temp, %r15}, %fd19;
	}
	and.b32  	%r16, %r15, 2146435072;
	setp.ne.s32 	%p6, %r16, 2146435072;
	@%p6 bra 	$L__BB11_6;
	setp.num.f64 	%p7, %fd1, %fd1;
	@%p7 bra 	$L__BB11_4;
	mov.f64 	%fd20, 0d3FE0000000000000;
	add.rn.f64 	%fd23, %fd1, %fd20;
	bra.uni 	$L__BB11_6;
$L__BB11_4:
	setp.neu.f64 	%p8, %fd2, 0d7FF0000000000000;
	@%p8 bra 	$L__BB11_6;
	setp.lt.s32 	%p9, %r4, 0;
	setp.neu.f64 	%p10, %fd1, 0d0000000000000000;
	setp.lt.s32 	%p11, %r3, 0;
	and.b32  	%r17, %r4, 2146435072;
	setp.eq.s32 	%p12, %r17, 1071644672;
	selp.b32 	%r18, 0, 2146435072, %p9;
	and.b32  	%r19, %r4, 2147483647;
	setp.ne.s32 	%p13, %r19, 1071644672;
	or.b32  	%r20, %r18, -2147483648;
	selp.b32 	%r21, %r20, %r18, %p13;
	selp.b32 	%r22, %r21, %r18, %p12;
	selp.b32 	%r23, %r22, %r18, %p10;
	selp.b32 	%r24, %r23, %r18, %p11;
	mov.b32 	%r25, 0;
	mov.b64 	%fd23, {%r25, %r24};
$L__BB11_6:
	setp.eq.f64 	%p14, %fd1, 0d3FF0000000000000;
	selp.f64 	%fd21, 0d3FF0000000000000, %fd23, %p14;
	add.s32 	%r26, %r1, 2;
	mad.lo.s32 	%r27, %r26, %r1, %r26;
	shr.u32 	%r28, %r27, 31;
	add.s32 	%r29, %r27, %r28;
	shr.s32 	%r30, %r29, 1;
	sub.s32 	%r31, %r2, %r30;
	mad.lo.s32 	%r32, %r5, %r1, %r31;
	cvt.rzi.s32.f64 	%r33, %fd21;
	cvt.rn.f64.s32 	%fd22, %r33;
	cvta.to.global.u64 	%rd12, %rd1;
	mul.wide.s32 	%rd13, %r32, 8;
	add.s64 	%rd14, %rd12, %rd13;
	st.global.f64 	[%rd14], %fd22;
$L__BB11_7:
	ret;

}
	// .globl	_Z16tsp_spin_averagePiPdiii
.visible .entry _Z16tsp_spin_averagePiPdiii(
	.param .u64 .ptr .align 1 _Z16tsp_spin_averagePiPdiii_param_0,
	.param .u64 .ptr .align 1 _Z16tsp_spin_averagePiPdiii_param_1,
	.param .u32 _Z16tsp_spin_averagePiPdiii_param_2,
	.param .u32 _Z16tsp_spin_averagePiPdiii_param_3,
	.param .u32 _Z16tsp_spin_averagePiPdiii_param_4
)
{
	.reg .pred 	%p<13>;
	.reg .b32 	%r<65>;
	.reg .b64 	%rd<32>;
	.reg .b64 	%fd<85>;

	ld.param.u64 	%rd9, [_Z16tsp_spin_averagePiPdiii_param_0];
	ld.param.u64 	%rd8, [_Z16tsp_spin_averagePiPdiii_param_1];
	ld.param.u32 	%r18, [_Z16tsp_spin_averagePiPdiii_param_3];
	ld.param.u32 	%r19, [_Z16tsp_spin_averagePiPdiii_param_4];
	cvta.to.global.u64 	%rd1, %rd9;
	mov.u32 	%r20, %ctaid.x;
	mov.u32 	%r21, %ntid.x;
	mov.u32 	%r22, %tid.x;
	mad.lo.s32 	%r23, %r20, %r21, %r22;
	mov.u32 	%r24, %ctaid.y;
	mov.u32 	%r25, %ntid.y;
	mov.u32 	%r26, %tid.y;
	mad.lo.s32 	%r1, %r24, %r25, %r26;
	setp.ge.s32 	%p1, %r1, %r19;
	setp.gt.s32 	%p2, %r23, 0;
	or.pred  	%p3, %p2, %p1;
	@%p3 bra 	$L__BB12_15;
	setp.lt.s32 	%p4, %r18, 1;
	mov.f64 	%fd84, 0d0000000000000000;
	@%p4 bra 	$L__BB12_14;
	mul.lo.s32 	%r2, %r18, %r1;
	and.b32  	%r3, %r18, 15;
	setp.lt.u32 	%p5, %r18, 16;
	mov.f64 	%fd84, 0d0000000000000000;
	mov.b32 	%r62, 0;
	@%p5 bra 	$L__BB12_5;
	and.b32  	%r62, %r18, 2147483632;
	neg.s32 	%r60, %r62;
	mul.wide.u32 	%rd10, %r2, 4;
	add.s64 	%rd11, %rd10, %rd1;
	add.s64 	%rd30, %rd11, 32;
	mov.f64 	%fd84, 0d0000000000000000;
$L__BB12_4:
	.pragma "nounroll";
	ld.global.u32 	%r28, [%rd30+-32];
	cvt.rn.f64.s32 	%fd18, %r28;
	add.f64 	%fd19, %fd84, %fd18;
	ld.global.u32 	%r29, [%rd30+-28];
	cvt.rn.f64.s32 	%fd20, %r29;
	add.f64 	%fd21, %fd19, %fd20;
	ld.global.u32 	%r30, [%rd30+-24];
	cvt.rn.f64.s32 	%fd22, %r30;
	add.f64 	%fd23, %fd21, %fd22;
	ld.global.u32 	%r31, [%rd30+-20];
	cvt.rn.f64.s32 	%fd24, %r31;
	add.f64 	%fd25, %fd23, %fd24;
	ld.global.u32 	%r32, [%rd30+-16];
	cvt.rn.f64.s32 	%fd26, %r32;
	add.f64 	%fd27, %fd25, %fd26;
	ld.global.u32 	%r33, [%rd30+-12];
	cvt.rn.f64.s32 	%fd28, %r33;
	add.f64 	%fd29, %fd27, %fd28;
	ld.global.u32 	%r34, [%rd30+-8];
	cvt.rn.f64.s32 	%fd30, %r34;
	add.f64 	%fd31, %fd29, %fd30;
	ld.global.u32 	%r35, [%rd30+-4];
	cvt.rn.f64.s32 	%fd32, %r35;
	add.f64 	%fd33, %fd31, %fd32;
	ld.global.u32 	%r36, [%rd30];
	cvt.rn.f64.s32 	%fd34, %r36;
	add.f64 	%fd35, %fd33, %fd34;
	ld.global.u32 	%r37, [%rd30+4];
	cvt.rn.f64.s32 	%fd36, %r37;
	add.f64 	%fd37, %fd35, %fd36;
	ld.global.u32 	%r38, [%rd30+8];
	cvt.rn.f64.s32 	%fd38, %r38;
	add.f64 	%fd39, %fd37, %fd38;
	ld.global.u32 	%r39, [%rd30+12];
	cvt.rn.f64.s32 	%fd40, %r39;
	add.f64 	%fd41, %fd39, %fd40;
	ld.global.u32 	%r40, [%rd30+16];
	cvt.rn.f64.s32 	%fd42, %r40;
	add.f64 	%fd43, %fd41, %fd42;
	ld.global.u32 	%r41, [%rd30+20];
	cvt.rn.f64.s32 	%fd44, %r41;
	add.f64 	%fd45, %fd43, %fd44;
	ld.global.u32 	%r42, [%rd30+24];
	cvt.rn.f64.s32 	%fd46, %r42;
	add.f64 	%fd47, %fd45, %fd46;
	ld.global.u32 	%r43, [%rd30+28];
	cvt.rn.f64.s32 	%fd48, %r43;
	add.f64 	%fd84, %fd47, %fd48;
	add.s32 	%r60, %r60, 16;
	add.s64 	%rd30, %rd30, 64;
	setp.ne.s32 	%p6, %r60, 0;
	@%p6 bra 	$L__BB12_4;
$L__BB12_5:
	setp.eq.s32 	%p7, %r3, 0;
	@%p7 bra 	$L__BB12_14;
	and.b32  	%r9, %r18, 7;
	setp.lt.u32 	%p8, %r3, 8;
	@%p8 bra 	$L__BB12_8;
	add.s32 	%r44, %r62, %r2;
	mul.wide.u32 	%rd12, %r44, 4;
	add.s64 	%rd13, %rd1, %rd12;
	ld.global.u32 	%r45, [%rd13];
	cvt.rn.f64.s32 	%fd50, %r45;
	add.f64 	%fd51, %fd84, %fd50;
	cvt.u64.u32 	%rd14, %r2;
	cvt.u64.u32 	%rd15, %r62;
	add.s64 	%rd16, %rd15, %rd14;
	shl.b64 	%rd17, %rd16, 2;
	add.s64 	%rd18, %rd1, %rd17;
	ld.global.u32 	%r46, [%rd18+4];
	cvt.rn.f64.s32 	%fd52, %r46;
	add.f64 	%fd53, %fd51, %fd52;
	ld.global.u32 	%r47, [%rd18+8];
	cvt.rn.f64.s32 	%fd54, %r47;
	add.f64 	%fd55, %fd53, %fd54;
	ld.global.u32 	%r48, [%rd18+12];
	cvt.rn.f64.s32 	%fd56, %r48;
	add.f64 	%fd57, %fd55, %fd56;
	ld.global.u32 	%r49, [%rd18+16];
	cvt.rn.f64.s32 	%fd58, %r49;
	add.f64 	%fd59, %fd57, %fd58;
	ld.global.u32 	%r50, [%rd18+20];
	cvt.rn.f64.s32 	%fd60, %r50;
	add.f64 	%fd61, %fd59, %fd60;
	ld.global.u32 	%r51, [%rd18+24];
	cvt.rn.f64.s32 	%fd62, %r51;
	add.f64 	%fd63, %fd61, %fd62;
	ld.global.u32 	%r52, [%rd18+28];
	cvt.rn.f64.s32 	%fd64, %r52;
	add.f64 	%fd84, %fd63, %fd64;
	add.s32 	%r62, %r62, 8;
$L__BB12_8:
	setp.eq.s32 	%p9, %r9, 0;
	@%p9 bra 	$L__BB12_14;
	and.b32  	%r12, %r18, 3;
	setp.lt.u32 	%p10, %r9, 4;
	@%p10 bra 	$L__BB12_11;
	add.s32 	%r53, %r62, %r2;
	mul.wide.u32 	%rd19, %r53, 4;
	add.s64 	%rd20, %rd1, %rd19;
	ld.global.u32 	%r54, [%rd20];
	cvt.rn.f64.s32 	%fd66, %r54;
	add.f64 	%fd67, %fd84, %fd66;
	cvt.u64.u32 	%rd21, %r2;
	cvt.u64.u32 	%rd22, %r62;
	add.s64 	%rd23, %rd22, %rd21;
	shl.b64 	%rd24, %rd23, 2;
	add.s64 	%rd25, %rd1, %rd24;
	ld.global.u32 	%r55, [%rd25+4];
	cvt.rn.f64.s32 	%fd68, %r55;
	add.f64 	%fd69, %fd67, %fd68;
	ld.global.u32 	%r56, [%rd25+8];
	cvt.rn.f64.s32 	%fd70, %r56;
	add.f64 	%fd71, %fd69, %fd70;
	ld.global.u32 	%r57, [%rd25+12];
	cvt.rn.f64.s32 	%fd72, %r57;
	add.f64 	%fd84, %fd71, %fd72;
	add.s32 	%r62, %r62, 4;
$L__BB12_11:
	setp.eq.s32 	%p11, %r12, 0;
	@%p11 bra 	$L__BB12_14;
	add.s32 	%r58, %r62, %r2;
	mul.wide.u32 	%rd26, %r58, 4;
	add.s64 	%rd31, %rd1, %rd26;
	neg.s32 	%r64, %r12;
$L__BB12_13:
	.pragma "nounroll";
	ld.global.u32 	%r59, [%rd31];
	cvt.rn.f64.s32 	%fd73, %r59;
	add.f64 	%fd84, %fd84, %fd73;
	add.s64 	%rd31, %rd31, 4;
	add.s32 	%r64, %r64, 1;
	setp.ne.s32 	%p12, %r64, 0;
	@%p12 bra 	$L__BB12_13;
$L__BB12_14:
	cvt.rn.f64.s32 	%fd74, %r18;
	div.rn.f64 	%fd75, %fd84, %fd74;
	cvta.to.global.u64 	%rd27, %rd8;
	mul.wide.u32 	%rd28, %r1, 8;
	add.s64 	%rd29, %rd27, %rd28;
	st.global.f64 	[%rd29], %fd75;
$L__BB12_15:
	ret;

}
	// .globl	_Z17update_window_tspPdPiS0_PbS1_S0_S0_iS0_S0_S0_iii
.visible .entry _Z17update_window_tspPdPiS0_PbS1_S0_S0_iS0_S0_S0_iii(
	.param .u64 .ptr .align 1 _Z17update_window_tspPdPiS0_PbS1_S0_S0_iS0_S0_S0_iii_param_0,
	.param .u64 .ptr .align 1 _Z17update_window_tspPdPiS0_PbS1_S0_S0_iS0_S0_S0_iii_param_1,
	.param .u64 .ptr .align 1 _Z17update_window_tspPdPiS0_PbS1_S0_S0_iS0_S0_S0_iii_param_2,
	.param .u64 .ptr .align 1 _Z17update_window_tspPdPiS0_PbS1_S0_S0_iS0_S0_S0_iii_param_3,
	.param .u64 .ptr .align 1 _Z17update_window_tspPdPiS0_PbS1_S0_S0_iS0_S0_S0_iii_param_4,
	.param .u64 .ptr .align 1 _Z17update_window_tspPdPiS0_PbS1_S0_S0_iS0_S0_S0_iii_param_5,
	.param .u64 .ptr .align 1 _Z17update_window_tspPdPiS0_PbS1_S0_S0_iS0_S0_S0_iii_param_6,
	.param .u32 _Z17update_window_tspPdPiS0_PbS1_S0_S0_iS0_S0_S0_iii_param_7,
	.param .u64 .ptr .align 1 _Z17update_window_tspPdPiS0_PbS1_S0_S0_iS0_S0_S0_iii_param_8,
	.param .u64 .ptr .align 1 _Z17update_window_tspPdPiS0_PbS1_S0_S0_iS0_S0_S0_iii_param_9,
	.param .u64 .ptr .align 1 _Z17update_window_tspPdPiS0_PbS1_S0_S0_iS0_S0_S0_iii_param_10,
	.param .u32 _Z17update_window_tspPdPiS0_PbS1_S0_S0_iS0_S0_S0_iii_param_11,
	.param .u32 _Z17update_window_tspPdPiS0_PbS1_S0_S0_iS0_S0_S0_iii_param_12,
	.param .u32 _Z17update_window_tspPdPiS0_PbS1_S0_S0_iS0_S0_S0_iii_param_13
)
{
	.reg .pred 	%p<53>;
	.reg .b16 	%rs<4>;
	.reg .b32 	%r<292>;
	.reg .b64 	%rd<172>;
	.reg .b64 	%fd<24>;

	ld.param.u64 	%rd21, [_Z17update_window_tspPdPiS0_PbS1_S0_S0_iS0_S0_S0_iii_param_0];
	ld.param.u64 	%rd22, [_Z17update_window_tspPdPiS0_PbS1_S0_S0_iS0_S0_S0_iii_param_1];
	ld.param.u64 	%rd23, [_Z17update_window_tspPdPiS0_PbS1_S0_S0_iS0_S0_S0_iii_param_2];
	ld.param.u64 	%rd17, [_Z17update_window_tspPdPiS0_PbS1_S0_S0_iS0_S0_S0_iii_param_4];
	ld.param.u64 	%rd19, [_Z17update_window_tspPdPiS0_PbS1_S0_S0_iS0_S0_S0_iii_param_6];
	ld.param.u32 	%r60, [_Z17update_window_tspPdPiS0_PbS1_S0_S0_iS0_S0_S0_iii_param_7];
	ld.param.u64 	%rd24, [_Z17update_window_tspPdPiS0_PbS1_S0_S0_iS0_S0_S0_iii_param_8];
	ld.param.u64 	%rd25, [_Z17update_window_tspPdPiS0_PbS1_S0_S0_iS0_S0_S0_iii_param_9];
	ld.param.u32 	%r61, [_Z17update_window_tspPdPiS0_PbS1_S0_S0_iS0_S0_S0_iii_param_11];
	ld.param.u32 	%r62, [_Z17update_window_tspPdPiS0_PbS1_S0_S0_iS0_S0_S0_iii_param_12];
	ld.param.u32 	%r63, [_Z17update_window_tspPdPiS0_PbS1_S0_S0_iS0_S0_S0_iii_param_13];
	cvta.to.global.u64 	%rd1, %rd22;
	cvta.to.global.u64 	%rd2, %rd23;
	cvta.to.global.u64 	%rd3, %rd21;
	cvta.to.global.u64 	%rd4, %rd25;
	cvta.to.global.u64 	%rd5, %rd24;
	mov.u32 	%r64, %ctaid.x;
	mov.u32 	%r65, %ntid.x;
	mov.u32 	%r66, %tid.x;
	mad.lo.s32 	%r1, %r64, %r65, %r66;
	mov.u32 	%r67, %ctaid.y;
	mov.u32 	%r68, %ntid.y;
	mov.u32 	%r69, %tid.y;
	mad.lo.s32 	%r2, %r67, %r68, %r69;
	setp.ne.s32 	%p2, %r2, 0;
	setp.ge.s32 	%p3, %r1, %r62;
	or.pred  	%p4, %p2, %p3;
	@%p4 bra 	$L__BB13_53;
	setp.lt.s32 	%p5, %r63, 1;
	mov.b32 	%r276, 0;
	@%p5 bra 	$L__BB13_23;
	and.b32  	%r3, %r63, 3;
	setp.lt.u32 	%p6, %r63, 4;
	mov.b32 	%r271, 0;
	mov.u32 	%r276, %r271;
	@%p6 bra 	$L__BB13_13;
	and.b32  	%r271, %r63, 2147483644;
	neg.s32 	%r279, %r271;
	shl.b32 	%r6, %r62, 2;
	mov.b32 	%r276, 0;
	mov.b32 	%r278, 1;
	mul.wide.s32 	%rd10, %r62, 8;
	mul.wide.s32 	%rd12, %r62, 4;
	mov.u32 	%r277, %r1;
$L__BB13_4:
	.pragma "nounroll";
	mul.wide.s32 	%rd26, %r277, 8;
	add.s64 	%rd8, %rd3, %rd26;
	ld.global.f64 	%fd1, [%rd8];
	{
	.reg .b32 %temp; 
	mov.b64 	{%temp, %r75}, %fd1;
	}
	shr.u32 	%r76, %r75, 30;
	and.b32  	%r77, %r76, 2;
	sub.s32 	%r78, 1, %r77;
	mul.wide.s32 	%rd27, %r277, 4;
	add.s64 	%rd9, %rd1, %rd27;
	ld.global.u32 	%r79, [%rd9];
	mad.lo.s32 	%r22, %r78, %r79, %r276;
	setp.lt.s32 	%p7, %r75, 0;
	@%p7 bra 	$L__BB13_6;
	add.s32 	%r80, %r278, -1;
	div.s32 	%r81, %r80, %r61;
	mul.lo.s32 	%r82, %r81, %r61;
	sub.s32 	%r83, %r80, %r82;
	mad.lo.s32 	%r84, %r83, %r62, %r1;
	mul.wide.s32 	%rd28, %r84, 4;
	add.s64 	%rd29, %rd5, %rd28;
	ld.global.u32 	%r85, [%rd29];
	add.s32 	%r86, %r85, 1;
	st.global.u32 	[%rd29], %r86;
	mad.lo.s32 	%r87, %r81, %r62, %r1;
	mul.wide.s32 	%rd30, %r87, 4;
	add.s64 	%rd31, %rd4, %rd30;
	ld.global.u32 	%r88, [%rd31];
	add.s32 	%r89, %r88, 1;
	st.global.u32 	[%rd31], %r89;
$L__BB13_6:
	add.s64 	%rd11, %rd8, %rd10;
	ld.global.f64 	%fd2, [%rd11];
	{
	.reg .b32 %temp; 
	mov.b64 	{%temp, %r90}, %fd2;
	}
	shr.u32 	%r91, %r90, 30;
	and.b32  	%r92, %r91, 2;
	sub.s32 	%r93, 1, %r92;
	add.s64 	%rd13, %rd9, %rd12;
	ld.global.u32 	%r94, [%rd13];
	mad.lo.s32 	%r23, %r93, %r94, %r22;
	setp.lt.s32 	%p8, %r90, 0;
	@%p8 bra 	$L__BB13_8;
	div.s32 	%r95, %r278, %r61;
	mul.lo.s32 	%r96, %r95, %r61;
	sub.s32 	%r97, %r278, %r96;
	mad.lo.s32 	%r98, %r97, %r62, %r1;
	mul.wide.s32 	%rd32, %r98, 4;
	add.s64 	%rd33, %rd5, %rd32;
	ld.global.u32 	%r99, [%rd33];
	add.s32 	%r100, %r99, 1;
	st.global.u32 	[%rd33], %r100;
	mad.lo.s32 	%r101, %r95, %r62, %r1;
	mul.wide.s32 	%rd34, %r101, 4;
	add.s64 	%rd35, %rd4, %rd34;
	ld.global.u32 	%r102, [%rd35];
	add.s32 	%r103, %r102, 1;
	st.global.u32 	[%rd35], %r103;
$L__BB13_8:
	add.s64 	%rd14, %rd11, %rd10;
	ld.global.f64 	%fd3, [%rd14];
	{
	.reg .b32 %temp; 
	mov.b64 	{%temp, %r104}, %fd3;
	}
	shr.u32 	%r105, %r104, 30;
	and.b32  	%r106, %r105, 2;
	sub.s32 	%r107, 1, %r106;
	add.s64 	%rd15, %rd13, %rd12;
	ld.global.u32 	%r108, [%rd15];
	mad.lo.s32 	%r24, %r107, %r108, %r23;
	setp.lt.s32 	%p9, %r104, 0;
	@%p9 bra 	$L__BB13_10;
	add.s32 	%r109, %r278, 1;
	div.s32 	%r110, %r109, %r61;
	mul.lo.s32 	%r111, %r110, %r61;
	sub.s32 	%r112, %r109, %r111;
	mad.lo.s32 	%r113, %r112, %r62, %r1;
	mul.wide.s32 	%rd36, %r113, 4;
	add.s64 	%rd37, %rd5, %rd36;
	ld.global.u32 	%r114, [%rd37];
	add.s32 	%r115, %r114, 1;
	st.global.u32 	[%rd37], %r115;
	mad.lo.s32 	%r116, %r110, %r62, %r1;
	mul.wide.s32 	%rd38, %r116, 4;
	add.s64 	%rd39, %rd4, %rd38;
	ld.global.u32 	%r117, [%rd39];
	add.s32 	%r118, %r117, 1;
	st.global.u32 	[%rd39], %r118;
$L__BB13_10:
	add.s64 	%rd40, %rd14, %rd10;
	ld.global.f64 	%fd4, [%rd40];
	{
	.reg .b32 %temp; 
	mov.b64 	{%temp, %r119}, %fd4;
	}
	shr.u32 	%r120, %r119, 30;
	and.b32  	%r121, %r120, 2;
	sub.s32 	%r122, 1, %r121;
	add.s64 	%rd41, %rd15, %rd12;
	ld.global.u32 	%r123, [%rd41];
	mad.lo.s32 	%r276, %r122, %r123, %r24;
	setp.lt.s32 	%p10, %r119, 0;
	@%p10 bra 	$L__BB13_12;
	add.s32 	%r124, %r278, 2;
	div.s32 	%r125, %r124, %r61;
	mul.lo.s32 	%r126, %r125, %r61;
	sub.s32 	%r127, %r124, %r126;
	mad.lo.s32 	%r128, %r127, %r62, %r1;
	mul.wide.s32 	%rd42, %r128, 4;
	add.s64 	%rd43, %rd5, %rd42;
	ld.global.u32 	%r129, [%rd43];
	add.s32 	%r130, %r129, 1;
	st.global.u32 	[%rd43], %r130;
	mad.lo.s32 	%r131, %r125, %r62, %r1;
	mul.wide.s32 	%rd44, %r131, 4;
	add.s64 	%rd45, %rd4, %rd44;
	ld.global.u32 	%r132, [%rd45];
	add.s32 	%r133, %r132, 1;
	st.global.u32 	[%rd45], %r133;
$L__BB13_12:
	add.s32 	%r279, %r279, 4;
	add.s32 	%r278, %r278, 4;
	add.s32 	%r277, %r277, %r6;
	setp.eq.s32 	%p11, %r279, 0;
	@%p11 bra 	$L__BB13_13;
	bra.uni 	$L__BB13_4;
$L__BB13_13:
	setp.eq.s32 	%p12, %r3, 0;
	@%p12 bra 	$L__BB13_23;
	setp.eq.s32 	%p13, %r3, 1;
	@%p13 bra 	$L__BB13_20;
	mad.lo.s32 	%r135, %r271, %r62, %r1;
	mul.wide.s32 	%rd46, %r135, 8;
	add.s64 	%rd6, %rd3, %rd46;
	ld.global.f64 	%fd5, [%rd6];
	{
	.reg .b32 %temp; 
	mov.b64 	{%temp, %r136}, %fd5;
	}
	shr.u32 	%r137, %r136, 30;
	and.b32  	%r138, %r137, 2;
	sub.s32 	%r139, 1, %r138;
	mul.wide.s32 	%rd47, %r135, 4;
	add.s64 	%rd7, %rd1, %rd47;
	ld.global.u32 	%r140, [%rd7];
	mad.lo.s32 	%r10, %r139, %r140, %r276;
	setp.lt.s32 	%p14, %r136, 0;
	@%p14 bra 	$L__BB13_17;
	div.s32 	%r141, %r271, %r61;
	mul.lo.s32 	%r142, %r141, %r61;
	sub.s32 	%r143, %r271, %r142;
	mad.lo.s32 	%r144, %r143, %r62, %r1;
	mul.wide.s32 	%rd48, %r144, 4;
	add.s64 	%rd49, %rd5, %rd48;
	ld.global.u32 	%r145, [%rd49];
	add.s32 	%r146, %r145, 1;
	st.global.u32 	[%rd49], %r146;
	mad.lo.s32 	%r147, %r141, %r62, %r1;
	mul.wide.s32 	%rd50, %r147, 4;
	add.s64 	%rd51, %rd4, %rd50;
	ld.global.u32 	%r148, [%rd51];
	add.s32 	%r149, %r148, 1;
	st.global.u32 	[%rd51], %r149;
$L__BB13_17:
	mul.wide.s32 	%rd52, %r62, 8;
	add.s64 	%rd53, %rd6, %rd52;
	ld.global.f64 	%fd6, [%rd53];
	{
	.reg .b32 %temp; 
	mov.b64 	{%temp, %r150}, %fd6;
	}
	shr.u32 	%r151, %r150, 30;
	and.b32  	%r152, %r151, 2;
	sub.s32 	%r153, 1, %r152;
	mul.wide.s32 	%rd54, %r62, 4;
	add.s64 	%rd55, %rd7, %rd54;
	ld.global.u32 	%r154, [%rd55];
	mad.lo.s32 	%r276, %r153, %r154, %r10;
	setp.lt.s32 	%p15, %r150, 0;
	@%p15 bra 	$L__BB13_19;
	add.s32 	%r155, %r271, 1;
	div.s32 	%r156, %r155, %r61;
	mul.lo.s32 	%r157, %r156, %r61;
	sub.s32 	%r158, %r155, %r157;
	mad.lo.s32 	%r159, %r158, %r62, %r1;
	mul.wide.s32 	%rd56, %r159, 4;
	add.s64 	%rd57, %rd5, %rd56;
	ld.global.u32 	%r160, [%rd57];
	add.s32 	%r161, %r160, 1;
	st.global.u32 	[%rd57], %r161;
	mad.lo.s32 	%r162, %r156, %r62, %r1;
	mul.wide.s32 	%rd58, %r162, 4;
	add.s64 	%rd59, %rd4, %rd58;
	ld.global.u32 	%r163, [%rd59];
	add.s32 	%r164, %r163, 1;
	st.global.u32 	[%rd59], %r164;
$L__BB13_19:
	add.s32 	%r271, %r271, 2;
$L__BB13_20:
	and.b32  	%r165, %r63, 1;
	setp.eq.b32 	%p16, %r165, 1;
	not.pred 	%p17, %p16;
	@%p17 bra 	$L__BB13_23;
	mad.lo.s32 	%r166, %r271, %r62, %r1;
	mul.wide.s32 	%rd60, %r166, 8;
	add.s64 	%rd61, %rd3, %rd60;
	ld.global.f64 	%fd7, [%rd61];
	{
	.reg .b32 %temp; 
	mov.b64 	{%temp, %r167}, %fd7;
	}
	shr.u32 	%r168, %r167, 30;
	and.b32  	%r169, %r168, 2;
	sub.s32 	%r170, 1, %r169;
	mul.wide.s32 	%rd62, %r166, 4;
	add.s64 	%rd63, %rd1, %rd62;
	ld.global.u32 	%r171, [%rd63];
	mad.lo.s32 	%r276, %r170, %r171, %r276;
	setp.lt.s32 	%p18, %r167, 0;
	@%p18 bra 	$L__BB13_23;
	div.s32 	%r172, %r271, %r61;
	mul.lo.s32 	%r173, %r172, %r61;
	sub.s32 	%r174, %r271, %r173;
	mad.lo.s32 	%r175, %r174, %r62, %r1;
	mul.wide.s32 	%rd64, %r175, 4;
	add.s64 	%rd65, %rd5, %rd64;
	ld.global.u32 	%r176, [%rd65];
	add.s32 	%r177, %r176, 1;
	st.global.u32 	[%rd65], %r177;
	mad.lo.s32 	%r178, %r172, %r62, %r1;
	mul.wide.s32 	%rd66, %r178, 4;
	add.s64 	%rd67, %rd4, %rd66;
	ld.global.u32 	%r179, [%rd67];
	add.s32 	%r180, %r179, 1;
	st.global.u32 	[%rd67], %r180;
$L__BB13_23:
	setp.lt.s32 	%p20, %r61, 1;
	mov.pred 	%p19, 0;
	mov.pred 	%p52, %p19;
	@%p20 bra 	$L__BB13_28;
	mov.b32 	%r281, 0;
	bra.uni 	$L__BB13_26;
$L__BB13_25:
	add.s32 	%r281, %r281, 1;
	setp.eq.s32 	%p26, %r281, %r61;
	mov.pred 	%p52, %p19;
	@%p26 bra 	$L__BB13_28;
$L__BB13_26:
	mad.lo.s32 	%r31, %r281, %r62, %r1;
	mul.wide.s32 	%rd68, %r31, 4;
	add.s64 	%rd69, %rd5, %rd68;
	ld.global.u32 	%r182, [%rd69];
	setp.ne.s32 	%p22, %r182, 1;
	mov.pred 	%p52, -1;
	@%p22 bra 	$L__BB13_28;
	add.s64 	%rd71, %rd4, %rd68;
	ld.global.u32 	%r183, [%rd71];
	setp.eq.s32 	%p24, %r183, 1;
	@%p24 bra 	$L__BB13_25;
$L__BB13_28:
	setp.lt.s32 	%p27, %r61, 1;
	@%p27 bra 	$L__BB13_40;
	and.b32  	%r32, %r61, 7;
	setp.lt.u32 	%p28, %r61, 8;
	mov.b32 	%r285, 0;
	@%p28 bra 	$L__BB13_32;
	and.b32  	%r285, %r61, 2147483640;
	neg.s32 	%r283, %r285;
	shl.b32 	%r35, %r62, 3;
	mul.wide.s32 	%rd75, %r62, 4;
	mov.u32 	%r282, %r1;
$L__BB13_31:
	.pragma "nounroll";
	mul.wide.s32 	%rd72, %r282, 4;
	add.s64 	%rd73, %rd5, %rd72;
	mov.b32 	%r185, 0;
	st.global.u32 	[%rd73], %r185;
	add.s64 	%rd74, %rd4, %rd72;
	st.global.u32 	[%rd74], %r185;
	add.s64 	%rd76, %rd73, %rd75;
	st.global.u32 	[%rd76], %r185;
	add.s64 	%rd77, %rd74, %rd75;
	st.global.u32 	[%rd77], %r185;
	add.s64 	%rd78, %rd76, %rd75;
	st.global.u32 	[%rd78], %r185;
	add.s64 	%rd79, %rd77, %rd75;
	st.global.u32 	[%rd79], %r185;
	add.s64 	%rd80, %rd78, %rd75;
	st.global.u32 	[%rd80], %r185;
	add.s64 	%rd81, %rd79, %rd75;
	st.global.u32 	[%rd81], %r185;
	add.s64 	%rd82, %rd80, %rd75;
	st.global.u32 	[%rd82], %r185;
	add.s64 	%rd83, %rd81, %rd75;
	st.global.u32 	[%rd83], %r185;
	add.s64 	%rd84, %rd82, %rd75;
	st.global.u32 	[%rd84], %r185;
	add.s64 	%rd85, %rd83, %rd75;
	st.global.u32 	[%rd85], %r185;
	add.s64 	%rd86, %rd84, %rd75;
	st.global.u32 	[%rd86], %r185;
	add.s64 	%rd87, %rd85, %rd75;
	st.global.u32 	[%rd87], %r185;
	add.s64 	%rd88, %rd86, %rd75;
	st.global.u32 	[%rd88], %r185;
	add.s64 	%rd89, %rd87, %rd75;
	st.global.u32 	[%rd89], %r185;
	add.s32 	%r283, %r283, 8;
	add.s32 	%r282, %r282, %r35;
	setp.ne.s32 	%p29, %r283, 0;
	@%p29 bra 	$L__BB13_31;
$L__BB13_32:
	setp.eq.s32 	%p30, %r32, 0;
	@%p30 bra 	$L__BB13_40;
	and.b32  	%r41, %r61, 3;
	setp.lt.u32 	%p31, %r32, 4;
	@%p31 bra 	$L__BB13_35;
	mad.lo.s32 	%r186, %r285, %r62, %r1;
	mul.wide.s32 	%rd90, %r186, 4;
	add.s64 	%rd91, %rd5, %rd90;
	mov.b32 	%r187, 0;
	st.global.u32 	[%rd91], %r187;
	add.s64 	%rd92, %rd4, %rd90;
	st.global.u32 	[%rd92], %r187;
	mul.wide.s32 	%rd93, %r62, 4;
	add.s64 	%rd94, %rd91, %rd93;
	st.global.u32 	[%rd94], %r187;
	add.s64 	%rd95, %rd92, %rd93;
	st.global.u32 	[%rd95], %r187;
	add.s64 	%rd96, %rd94, %rd93;
	st.global.u32 	[%rd96], %r187;
	add.s64 	%rd97, %rd95, %rd93;
	st.global.u32 	[%rd97], %r187;
	add.s64 	%rd98, %rd96, %rd93;
	st.global.u32 	[%rd98], %r187;
	add.s64 	%rd99, %rd97, %rd93;
	st.global.u32 	[%rd99], %r187;
	add.s32 	%r285, %r285, 4;
$L__BB13_35:
	setp.eq.s32 	%p32, %r41, 0;
	@%p32 bra 	$L__BB13_40;
	setp.eq.s32 	%p33, %r41, 1;
	@%p33 bra 	$L__BB13_38;
	mad.lo.s32 	%r188, %r285, %r62, %r1;
	mul.wide.s32 	%rd100, %r188, 4;
	add.s64 	%rd101, %rd5, %rd100;
	mov.b32 	%r189, 0;
	st.global.u32 	[%rd101], %r189;
	add.s64 	%rd102, %rd4, %rd100;
	st.global.u32 	[%rd102], %r189;
	mul.wide.s32 	%rd103, %r62, 4;
	add.s64 	%rd104, %rd101, %rd103;
	st.global.u32 	[%rd104], %r189;
	add.s64 	%rd105, %rd102, %rd103;
	st.global.u32 	[%rd105], %r189;
	add.s32 	%r285, %r285, 2;
$L__BB13_38:
	and.b32  	%r190, %r61, 1;
	setp.eq.b32 	%p34, %r190, 1;
	not.pred 	%p35, %p34;
	@%p35 bra 	$L__BB13_40;
	mad.lo.s32 	%r191, %r285, %r62, %r1;
	mul.wide.s32 	%rd106, %r191, 4;
	add.s64 	%rd107, %rd5, %rd106;
	mov.b32 	%r192, 0;
	st.global.u32 	[%rd107], %r192;
	add.s64 	%rd108, %rd4, %rd106;
	st.global.u32 	[%rd108], %r192;
$L__BB13_40:
	ld.param.u64 	%rd170, [_Z17update_window_tspPdPiS0_PbS1_S0_S0_iS0_S0_S0_iii_param_5];
	ld.param.u64 	%rd169, [_Z17update_window_tspPdPiS0_PbS1_S0_S0_iS0_S0_S0_iii_param_3];
	setp.eq.s32 	%p36, %r276, %r63;
	cvt.s64.s32 	%rd109, %r1;
	cvta.to.global.u64 	%rd110, %rd169;
	add.s64 	%rd111, %rd110, %rd109;
	ld.global.u8 	%rs1, [%rd111];
	setp.eq.s16 	%p37, %rs1, 0;
	and.pred  	%p38, %p36, %p37;
	selp.u32 	%r193, 1, 0, %p38;
	cvta.to.global.u64 	%rd112, %rd170;
	mul.wide.s32 	%rd113, %r1, 4;
	add.s64 	%rd114, %rd112, %rd113;
	ld.global.u32 	%r194, [%rd114];
	add.s32 	%r195, %r194, %r193;
	selp.b32 	%r196, 0, %r195, %p37;
	selp.b32 	%r197, %r195, %r196, %p36;
	st.global.u32 	[%rd114], %r197;
	add.s32 	%r198, %r60, -1;
	setp.eq.s32 	%p39, %r197, %r198;
	selp.u16 	%rs3, 1, 0, %p39;
	st.global.u8 	[%rd111], %rs3;
	cvta.to.global.u64 	%rd115, %rd17;
	add.s64 	%rd116, %rd115, %rd109;
	st.global.u8 	[%rd116], %rs3;
	@%p52 bra 	$L__BB13_53;
	ld.param.u64 	%rd171, [_Z17update_window_tspPdPiS0_PbS1_S0_S0_iS0_S0_S0_iii_param_10];
	setp.lt.s32 	%p40, %r63, 1;
	cvta.to.global.u64 	%rd117, %rd171;
	ld.global.u32 	%r199, [%rd117];
	cvta.to.global.u64 	%rd118, %rd19;
	add.s64 	%rd120, %rd118, %rd113;
	st.global.u32 	[%rd120], %r199;
	@%p40 bra 	$L__BB13_53;
	and.b32  	%r46, %r63, 7;
	setp.lt.u32 	%p41, %r63, 8;
	mov.b32 	%r290, 0;
	@%p41 bra 	$L__BB13_45;
	and.b32  	%r290, %r63, 2147483640;
	neg.s32 	%r288, %r290;
	shl.b32 	%r49, %r62, 3;
	mul.wide.s32 	%rd125, %r62, 8;
	mul.wide.s32 	%rd127, %r62, 4;
	mov.u32 	%r287, %r1;
$L__BB13_44:
	.pragma "nounroll";
	mul.wide.s32 	%rd121, %r287, 8;
	add.s64 	%rd122, %rd3, %rd121;
	ld.global.f64 	%fd8, [%rd122];
	{
	.reg .b32 %temp; 
	mov.b64 	{%temp, %r201}, %fd8;
	}
	shr.u32 	%r202, %r201, 30;
	and.b32  	%r203, %r202, 2;
	sub.s32 	%r204, 1, %r203;
	mul.wide.s32 	%rd123, %r287, 4;
	add.s64 	%rd124, %rd2, %rd123;
	st.global.u32 	[%rd124], %r204;
	add.s64 	%rd126, %rd122, %rd125;
	ld.global.f64 	%fd9, [%rd126];
	{
	.reg .b32 %temp; 
	mov.b64 	{%temp, %r205}, %fd9;
	}
	shr.u32 	%r206, %r205, 30;
	and.b32  	%r207, %r206, 2;
	sub.s32 	%r208, 1, %r207;
	add.s64 	%rd128, %rd124, %rd127;
	st.global.u32 	[%rd128], %r208;
	add.s64 	%rd129, %rd126, %rd125;
	ld.global.f64 	%fd10, [%rd129];
	{
	.reg .b32 %temp; 
	mov.b64 	{%temp, %r209}, %fd10;
	}
	shr.u32 	%r210, %r209, 30;
	and.b32  	%r211, %r210, 2;
	sub.s32 	%r212, 1, %r211;
	add.s64 	%rd130, %rd128, %rd127;
	st.global.u32 	[%rd130], %r212;
	add.s64 	%rd131, %rd129, %rd125;
	ld.global.f64 	%fd11, [%rd131];
	{
	.reg .b32 %temp; 
	mov.b64 	{%temp, %r213}, %fd11;
	}
	shr.u32 	%r214, %r213, 30;
	and.b32  	%r215, %r214, 2;
	sub.s32 	%r216, 1, %r215;
	add.s64 	%rd132, %rd130, %rd127;
	st.global.u32 	[%rd132], %r216;
	add.s64 	%rd133, %rd131, %rd125;
	ld.global.f64 	%fd12, [%rd133];
	{
	.reg .b32 %temp; 
	mov.b64 	{%temp, %r217}, %fd12;
	}
	shr.u32 	%r218, %r217, 30;
	and.b32  	%r219, %r218, 2;
	sub.s32 	%r220, 1, %r219;
	add.s64 	%rd134, %rd132, %rd127;
	st.global.u32 	[%rd134], %r220;
	add.s64 	%rd135, %rd133, %rd125;
	ld.global.f64 	%fd13, [%rd135];
	{
	.reg .b32 %temp; 
	mov.b64 	{%temp, %r221}, %fd13;
	}
	shr.u32 	%r222, %r221, 30;
	and.b32  	%r223, %r222, 2;
	sub.s32 	%r224, 1, %r223;
	add.s64 	%rd136, %rd134, %rd127;
	st.global.u32 	[%rd136], %r224;
	add.s64 	%rd137, %rd135, %rd125;
	ld.global.f64 	%fd14, [%rd137];
	{
	.reg .b32 %temp; 
	mov.b64 	{%temp, %r225}, %fd14;
	}
	shr.u32 	%r226, %r225, 30;
	and.b32  	%r227, %r226, 2;
	sub.s32 	%r228, 1, %r227;
	add.s64 	%rd138, %rd136, %rd127;
	st.global.u32 	[%rd138], %r228;
	add.s64 	%rd139, %rd137, %rd125;
	ld.global.f64 	%fd15, [%rd139];
	{
	.reg .b32 %temp; 
	mov.b64 	{%temp, %r229}, %fd15;
	}
	shr.u32 	%r230, %r229, 30;
	and.b32  	%r231, %r230, 2;
	sub.s32 	%r232, 1, %r231;
	add.s64 	%rd140, %rd138, %rd127;
	st.global.u32 	[%rd140], %r232;
	add.s32 	%r288, %r288, 8;
	add.s32 	%r287, %r287, %r49;
	setp.ne.s32 	%p42, %r288, 0;
	@%p42 bra 	$L__BB13_44;
$L__BB13_45:
	setp.eq.s32 	%p43, %r46, 0;
	@%p43 bra 	$L__BB13_53;
	and.b32  	%r55, %r63, 3;
	setp.lt.u32 	%p44, %r46, 4;
	@%p44 bra 	$L__BB13_48;
	mad.lo.s32 	%r233, %r290, %r62, %r1;
	mul.wide.s32 	%rd141, %r233, 8;
	add.s64 	%rd142, %rd3, %rd141;
	ld.global.f64 	%fd16, [%rd142];
	{
	.reg .b32 %temp; 
	mov.b64 	{%temp, %r234}, %fd16;
	}
	shr.u32 	%r235, %r234, 30;
	and.b32  	%r236, %r235, 2;
	sub.s32 	%r237, 1, %r236;
	mul.wide.s32 	%rd143, %r233, 4;
	add.s64 	%rd144, %rd2, %rd143;
	st.global.u32 	[%rd144], %r237;
	mul.wide.s32 	%rd145, %r62, 8;
	add.s64 	%rd146, %rd142, %rd145;
	ld.global.f64 	%fd17, [%rd146];
	{
	.reg .b32 %temp; 
	mov.b64 	{%temp, %r238}, %fd17;
	}
	shr.u32 	%r239, %r238, 30;
	and.b32  	%r240, %r239, 2;
	sub.s32 	%r241, 1, %r240;
	mul.wide.s32 	%rd147, %r62, 4;
	add.s64 	%rd148, %rd144, %rd147;
	st.global.u32 	[%rd148], %r241;
	add.s64 	%rd149, %rd146, %rd145;
	ld.global.f64 	%fd18, [%rd149];
	{
	.reg .b32 %temp; 
	mov.b64 	{%temp, %r242}, %fd18;
	}
	shr.u32 	%r243, %r242, 30;
	and.b32  	%r244, %r243, 2;
	sub.s32 	%r245, 1, %r244;
	add.s64 	%rd150, %rd148, %rd147;
	st.global.u32 	[%rd150], %r245;
	add.s64 	%rd151, %rd149, %rd145;
	ld.global.f64 	%fd19, [%rd151];
	{
	.reg .b32 %temp; 
	mov.b64 	{%temp, %r246}, %fd19;
	}
	shr.u32 	%r247, %r246, 30;
	and.b32  	%r248, %r247, 2;
	sub.s32 	%r249, 1, %r248;
	add.s64 	%rd152, %rd150, %rd147;
	st.global.u32 	[%rd152], %r249;
	add.s32 	%r290, %r290, 4;
$L__BB13_48:
	setp.eq.s32 	%p45, %r55, 0;
	@%p45 bra 	$L__BB13_53;
	setp.eq.s32 	%p46, %r55, 1;
	@%p46 bra 	$L__BB13_51;
	mad.lo.s32 	%r250, %r290, %r62, %r1;
	mul.wide.s32 	%rd153, %r250, 8;
	add.s64 	%rd154, %rd3, %rd153;
	ld.global.f64 	%fd20, [%rd154];
	{
	.reg .b32 %temp; 
	mov.b64 	{%temp, %r251}, %fd20;
	}
	shr.u32 	%r252, %r251, 30;
	and.b32  	%r253, %r252, 2;
	sub.s32 	%r254, 1, %r253;
	mul.wide.s32 	%rd155, %r250, 4;
	add.s64 	%rd156, %rd2, %rd155;
	st.global.u32 	[%rd156], %r254;
	mul.wide.s32 	%rd157, %r62, 8;
	add.s64 	%rd158, %rd154, %rd157;
	ld.global.f64 	%fd21, [%rd158];
	{
	.reg .b32 %temp; 
	mov.b64 	{%temp, %r255}, %fd21;
	}
	shr.u32 	%r256, %r255, 30;
	and.b32  	%r257, %r256, 2;
	sub.s32 	%r258, 1, %r257;
	mul.wide.s32 	%rd159, %r62, 4;
	add.s64 	%rd160, %rd156, %rd159;
	st.global.u32 	[%rd160], %r258;
	add.s32 	%r290, %r290, 2;
$L__BB13_51:
	and.b32  	%r259, %r63, 1;
	setp.eq.b32 	%p47, %r259, 1;
	not.pred 	%p48, %p47;
	@%p48 bra 	$L__BB13_53;
	mad.lo.s32 	%r260, %r290, %r62, %r1;
	mul.wide.s32 	%rd161, %r260, 8;
	add.s64 	%rd162, %rd3, %rd161;
	ld.global.f64 	%fd22, [%rd162];
	{
	.reg .b32 %temp; 
	mov.b64 	{%temp, %r261}, %fd22;
	}
	shr.u32 	%r262, %r261, 30;
	and.b32  	%r263, %r262, 2;
	sub.s32 	%r264, 1, %r263;
	mul.wide.s32 	%rd163, %r260, 4;
	add.s64 	%rd164, %rd2, %rd163;
	st.global.u32 	[%rd164], %r264;
$L__BB13_53:
	setp.ge.s32 	%p49, %r1, %r62;
	setp.ge.s32 	%p50, %r2, %r63;
	or.pred  	%p51, %p49, %p50;
	@%p51 bra 	$L__BB13_55;
	mad.lo.s32 	%r265, %r62, %r2, %r1;
	mul.wide.s32 	%rd165, %r265, 8;
	add.s64 	%rd166, %rd3, %rd165;
	ld.global.f64 	%fd23, [%rd166];
	{
	.reg .b32 %temp; 
	mov.b64 	{%temp, %r266}, %fd23;
	}
	shr.u32 	%r267, %r266, 30;
	and.b32  	%r268, %r267, 2;
	sub.s32 	%r269, 1, %r268;
	mul.wide.s32 	%rd167, %r265, 4;
	add.s64 	%rd168, %rd1, %rd167;
	st.global.u32 	[%rd168], %r269;
$L__BB13_55:
	ret;

}
	// .globl	_Z21symplectic_kernel_tspPiS_PdS0_S0_S0_dS_ididddiii
.visible .entry _Z21symplectic_kernel_tspPiS_PdS0_S0_S0_dS_ididddiii(
	.param .u64 .ptr .align 1 _Z21symplectic_kernel_tspPiS_PdS0_S0_S0_dS_ididddiii_param_0,
	.param .u64 .ptr .align 1 _Z21symplectic_kernel_tspPiS_PdS0_S0_S0_dS_ididddiii_param_1,
	.param .u64 .ptr .align 1 _Z21symplectic_kernel_tspPiS_PdS0_S0_S0_dS_ididddiii_param_2,
	.param .u64 .ptr .align 1 _Z21symplectic_kernel_tspPiS_PdS0_S0_S0_dS_ididddiii_param_3,
	.param .u64 .ptr .align 1 _Z21symplectic_kernel_tspPiS_PdS0_S0_S0_dS_ididddiii_param_4,
	.param .u64 .ptr .align 1 _Z21symplectic_kernel_tspPiS_PdS0_S0_S0_dS_ididddiii_param_5,
	.param .f64 _Z21symplectic_kernel_tspPiS_PdS0_S0_S0_dS_ididddiii_param_6,
	.param .u64 .ptr .align 1 _Z21symplectic_kernel_tspPiS_PdS0_S0_S0_dS_ididddiii_param_7,
	.param .u32 _Z21symplectic_kernel_tspPiS_PdS0_S0_S0_dS_ididddiii_param_8,
	.param .f64 _Z21symplectic_kernel_tspPiS_PdS0_S0_S0_dS_ididddiii_param_9,
	.param .u32 _Z21symplectic_kernel_tspPiS_PdS0_S0_S0_dS_ididddiii_param_10,
	.param .f64 _Z21symplectic_kernel_tspPiS_PdS0_S0_S0_dS_ididddiii_param_11,
	.param .f64 _Z21symplectic_kernel_tspPiS_PdS0_S0_S0_dS_ididddiii_param_12,
	.param .f64 _Z21symplectic_kernel_tspPiS_PdS0_S0_S0_dS_ididddiii_param_13,
	.param .u32 _Z21symplectic_kernel_tspPiS_PdS0_S0_S0_dS_ididddiii_param_14,
	.param .u32 _Z21symplectic_kernel_tspPiS_PdS0_S0_S0_dS_ididddiii_param_15,
	.param .u32 _Z21symplectic_kernel_tspPiS_PdS0_S0_S0_dS_ididddiii_param_16
)
{
	.reg .pred 	%p<28>;
	.reg .b32 	%r<94>;
	.reg .b64 	%rd<73>;
	.reg .b64 	%fd<153>;

	ld.param.u64 	%rd7, [_Z21symplectic_kernel_tspPiS_PdS0_S0_S0_dS_ididddiii_param_0];
	ld.param.u64 	%rd9, [_Z21symplectic_kernel_tspPiS_PdS0_S0_S0_dS_ididddiii_param_1];
	ld.param.u64 	%rd10, [_Z21symplectic_kernel_tspPiS_PdS0_S0_S0_dS_ididddiii_param_2];
	ld.param.u64 	%rd11, [_Z21symplectic_kernel_tspPiS_PdS0_S0_S0_dS_ididddiii_param_4];
	ld.param.u64 	%rd12, [_Z21symplectic_kernel_tspPiS_PdS0_S0_S0_dS_ididddiii_param_5];
	ld.param.u64 	%rd13, [_Z21symplectic_kernel_tspPiS_PdS0_S0_S0_dS_ididddiii_param_7];
	ld.param.u32 	%r26, [_Z21symplectic_kernel_tspPiS_PdS0_S0_S0_dS_ididddiii_param_8];
	ld.param.f64 	%fd29, [_Z21symplectic_kernel_tspPiS_PdS0_S0_S0_dS_ididddiii_param_9];
	ld.param.u32 	%r27, [_Z21symplectic_kernel_tspPiS_PdS0_S0_S0_dS_ididddiii_param_10];
	ld.param.f64 	%fd30, [_Z21symplectic_kernel_tspPiS_PdS0_S0_S0_dS_ididddiii_param_11];
	ld.param.f64 	%fd31, [_Z21symplectic_kernel_tspPiS_PdS0_S0_S0_dS_ididddiii_param_12];
	ld.param.u32 	%r23, [_Z21symplectic_kernel_tspPiS_PdS0_S0_S0_dS_ididddiii_param_14];
	ld.param.u32 	%r24, [_Z21symplectic_kernel_tspPiS_PdS0_S0_S0_dS_ididddiii_param_15];
	ld.param.u32 	%r25, [_Z21symplectic_kernel_tspPiS_PdS0_S0_S0_dS_ididddiii_param_16];
	cvta.to.global.u64 	%rd1, %rd10;
	cvta.to.global.u64 	%rd2, %rd9;
	cvta.to.global.u64 	%rd3, %rd12;
	cvta.to.global.u64 	%rd4, %rd11;
	cvta.to.global.u64 	%rd5, %rd13;
	mov.u32 	%r28, %ctaid.x;
	mov.u32 	%r29, %ntid.x;
	mov.u32 	%r30, %tid.x;
	mad.lo.s32 	%r1, %r28, %r29, %r30;
	mov.u32 	%r31, %ctaid.y;
	mov.u32 	%r32, %ntid.y;
	mov.u32 	%r33, %tid.y;
	mad.lo.s32 	%r2, %r31, %r32, %r33;
	cvt.rn.f64.s32 	%fd1, %r27;
	mul.f64 	%fd33, %fd1, 0d3FF0A3D70A3D70A4;
	ld.global.u32 	%r3, [%rd5];
	cvt.rn.f64.s32 	%fd34, %r3;
	mul.f64 	%fd35, %fd33, %fd34;
	cvt.rn.f64.s32 	%fd36, %r26;
	div.rn.f64 	%fd2, %fd35, %fd36;
	div.rn.f64 	%fd3, %fd34, %fd36;
	{
	.reg .b32 %temp; 
	mov.b64 	{%temp, %r4}, %fd3;
	}
	mov.f64 	%fd37, 0d3FFE666666666666;
	{
	.reg .b32 %temp; 
	mov.b64 	{%temp, %r5}, %fd37;
	}
	and.b32  	%r6, %r5, 2146435072;
	abs.f64 	%fd4, %fd3;
	setp.neu.f64 	%p1, %fd3, 0d0000000000000000;
	@%p1 bra 	$L__BB14_2;
	setp.eq.s32 	%p3, %r6, 1126170624;
	selp.b32 	%r34, %r4, 0, %p3;
	setp.lt.s32 	%p4, %r5, 0;
	or.b32  	%r35, %r34, 2146435072;
	selp.b32 	%r36, %r35, %r34, %p4;
	mov.b32 	%r37, 0;
	mov.b64 	%fd143, {%r37, %r36};
	bra.uni 	$L__BB14_3;
$L__BB14_2:
	setp.lt.s32 	%p2, %r4, 0;
	{ // callseq 4, 0
	.param .b64 param0;
	st.param.f64 	[param0], %fd4;
	.param .b64 param1;
	st.param.f64 	[param1], 0d3FFE666666666666;
	.param .b64 retval0;
	call.uni (retval0), 
	__internal_accurate_pow, 
	(
	param0, 
	param1
	);
	ld.param.f64 	%fd38, [retval0];
	} // callseq 4
	selp.f64 	%fd143, 0dFFF8000000000000, %fd38, %p2;
$L__BB14_3:
	add.f64 	%fd40, %fd3, 0d3FFE666666666666;
	{
	.reg .b32 %temp; 
	mov.b64 	{%temp, %r38}, %fd40;
	}
	and.b32  	%r39, %r38, 2146435072;
	setp.ne.s32 	%p5, %r39, 2146435072;
	@%p5 bra 	$L__BB14_8;
	setp.num.f64 	%p6, %fd3, %fd3;
	@%p6 bra 	$L__BB14_6;
	mov.f64 	%fd41, 0d3FFE666666666666;
	add.rn.f64 	%fd143, %fd3, %fd41;
	bra.uni 	$L__BB14_8;
$L__BB14_6:
	setp.neu.f64 	%p7, %fd4, 0d7FF0000000000000;
	@%p7 bra 	$L__BB14_8;
	setp.lt.s32 	%p8, %r4, 0;
	setp.eq.s32 	%p9, %r6, 1126170624;
	setp.lt.s32 	%p10, %r5, 0;
	selp.b32 	%r41, 0, 2146435072, %p10;
	and.b32  	%r42, %r5, 2147483647;
	setp.ne.s32 	%p11, %r42, 1071644672;
	or.b32  	%r43, %r41, -2147483648;
	selp.b32 	%r44, %r43, %r41, %p11;
	selp.b32 	%r45, %r44, %r41, %p9;
	selp.b32 	%r46, %r45, %r41, %p8;
	mov.b32 	%r47, 0;
	mov.b64 	%fd143, {%r47, %r46};
$L__BB14_8:
	setp.eq.f64 	%p12, %fd3, 0d3FF0000000000000;
	fma.rn.f64 	%fd42, %fd143, 0d3FE0000000000000, 0d3FE0000000000000;
	selp.f64 	%fd11, 0d3FF0000000000000, %fd42, %p12;
	setp.lt.f64 	%p13, %fd2, %fd1;
	selp.f64 	%fd12, %fd2, %fd1, %p13;
	setp.ge.s32 	%p14, %r2, %r25;
	setp.ge.s32 	%p15, %r1, %r24;
	or.pred  	%p16, %p15, %p14;
	@%p16 bra 	$L__BB14_27;
	or.b32  	%r48, %r2, %r1;
	setp.ne.s32 	%p17, %r48, 0;
	@%p17 bra 	$L__BB14_11;
	add.s32 	%r49, %r3, 1;
	st.global.u32 	[%rd5], %r49;
$L__BB14_11:
	mad.lo.s32 	%r7, %r24, %r2, %r1;
	mul.wide.s32 	%rd14, %r7, 8;
	add.s64 	%rd6, %rd4, %rd14;
	ld.global.f64 	%fd13, [%rd6];
	abs.f64 	%fd43, %fd13;
	setp.leu.f64 	%p18, %fd43, 0d3FF0000000000000;
	@%p18 bra 	$L__BB14_13;
	{
	.reg .b32 %temp; 
	mov.b64 	{%temp, %r85}, %fd13;
	}
	shr.u32 	%r86, %r85, 30;
	and.b32  	%r87, %r86, 2;
	sub.s32 	%r88, 1, %r87;
	cvt.rn.f64.s32 	%fd139, %r88;
	st.global.f64 	[%rd6], %fd139;
	add.s64 	%rd70, %rd3, %rd14;
	mov.b64 	%rd71, 0;
	st.global.u64 	[%rd70], %rd71;
	bra.uni 	$L__BB14_27;
$L__BB14_13:
	cvta.to.global.u64 	%rd15, %rd7;
	mul.wide.u32 	%rd16, %r2, 4;
	add.s64 	%rd17, %rd15, %rd16;
	ld.global.u32 	%r91, [%rd17];
	ld.global.u32 	%r9, [%rd17+4];
	setp.ge.s32 	%p19, %r91, %r9;
	mov.f64 	%fd152, 0d0000000000000000;
	@%p19 bra 	$L__BB14_26;
	sub.s32 	%r10, %r9, %r91;
	sub.s32 	%r50, %r91, %r9;
	setp.gt.u32 	%p20, %r50, -8;
	mov.f64 	%fd151, 0d0000000000000000;
	@%p20 bra 	$L__BB14_17;
	and.b32  	%r51, %r10, -8;
	neg.s32 	%r89, %r51;
	mov.f64 	%fd151, 0d0000000000000000;
$L__BB14_16:
	.pragma "nounroll";
	mul.wide.s32 	%rd18, %r91, 4;
	add.s64 	%rd19, %rd2, %rd18;
	mul.wide.s32 	%rd20, %r91, 8;
	add.s64 	%rd21, %rd1, %rd20;
	ld.global.u32 	%r52, [%rd19];
	mad.lo.s32 	%r53, %r52, %r24, %r1;
	mul.wide.s32 	%rd22, %r53, 8;
	add.s64 	%rd23, %rd4, %rd22;
	ld.global.f64 	%fd48, [%rd23];
	mul.f64 	%fd49, %fd48, 0d3FF0147AE147AE14;
	ld.global.f64 	%fd50, [%rd21];
	mul.f64 	%fd51, %fd50, %fd49;
	sub.f64 	%fd52, %fd151, %fd51;
	ld.global.u32 	%r54, [%rd19+4];
	mad.lo.s32 	%r55, %r54, %r24, %r1;
	mul.wide.s32 	%rd24, %r55, 8;
	add.s64 	%rd25, %rd4, %rd24;
	ld.global.f64 	%fd53, [%rd25];
	mul.f64 	%fd54, %fd53, 0d3FF0147AE147AE14;
	ld.global.f64 	%fd55, [%rd21+8];
	mul.f64 	%fd56, %fd55, %fd54;
	sub.f64 	%fd57, %fd52, %fd56;
	ld.global.u32 	%r56, [%rd19+8];
	mad.lo.s32 	%r57, %r56, %r24, %r1;
	mul.wide.s32 	%rd26, %r57, 8;
	add.s64 	%rd27, %rd4, %rd26;
	ld.global.f64 	%fd58, [%rd27];
	mul.f64 	%fd59, %fd58, 0d3FF0147AE147AE14;
	ld.global.f64 	%fd60, [%rd21+16];
	mul.f64 	%fd61, %fd60, %fd59;
	sub.f64 	%fd62, %fd57, %fd61;
	ld.global.u32 	%r58, [%rd19+12];
	mad.lo.s32 	%r59, %r58, %r24, %r1;
	mul.wide.s32 	%rd28, %r59, 8;
	add.s64 	%rd29, %rd4, %rd28;
	ld.global.f64 	%fd63, [%rd29];
	mul.f64 	%fd64, %fd63, 0d3FF0147AE147AE14;
	ld.global.f64 	%fd65, [%rd21+24];
	mul.f64 	%fd66, %fd65, %fd64;
	sub.f64 	%fd67, %fd62, %fd66;
	ld.global.u32 	%r60, [%rd19+16];
	mad.lo.s32 	%r61, %r60, %r24, %r1;
	mul.wide.s32 	%rd30, %r61, 8;
	add.s64 	%rd31, %rd4, %rd30;
	ld.global.f64 	%fd68, [%rd31];
	mul.f64 	%fd69, %fd68, 0d3FF0147AE147AE14;
	ld.global.f64 	%fd70, [%rd21+32];
	mul.f64 	%fd71, %fd70, %fd69;
	sub.f64 	%fd72, %fd67, %fd71;
	ld.global.u32 	%r62, [%rd19+20];
	mad.lo.s32 	%r63, %r62, %r24, %r1;
	mul.wide.s32 	%rd32, %r63, 8;
	add.s64 	%rd33, %rd4, %rd32;
	ld.global.f64 	%fd73, [%rd33];
	mul.f64 	%fd74, %fd73, 0d3FF0147AE147AE14;
	ld.global.f64 	%fd75, [%rd21+40];
	mul.f64 	%fd76, %fd75, %fd74;
	sub.f64 	%fd77, %fd72, %fd76;
	ld.global.u32 	%r64, [%rd19+24];
	mad.lo.s32 	%r65, %r64, %r24, %r1;
	mul.wide.s32 	%rd34, %r65, 8;
	add.s64 	%rd35, %rd4, %rd34;
	ld.global.f64 	%fd78, [%rd35];
	mul.f64 	%fd79, %fd78, 0d3FF0147AE147AE14;
	ld.global.f64 	%fd80, [%rd21+48];
	mul.f64 	%fd81, %fd80, %fd79;
	sub.f64 	%fd82, %fd77, %fd81;
	ld.global.u32 	%r66, [%rd19+28];
	mad.lo.s32 	%r67, %r66, %r24, %r1;
	mul.wide.s32 	%rd36, %r67, 8;
	add.s64 	%rd37, %rd4, %rd36;
	ld.global.f64 	%fd83, [%rd37];
	mul.f64 	%fd84, %fd83, 0d3FF0147AE147AE14;
	ld.global.f64 	%fd85, [%rd21+56];
	mul.f64 	%fd86, %fd85, %fd84;
	sub.f64 	%fd151, %fd82, %fd86;
	add.s32 	%r91, %r91, 8;
	add.s32 	%r89, %r89, 8;
	setp.ne.s32 	%p21, %r89, 0;
	@%p21 bra 	$L__BB14_16;
$L__BB14_17:
	and.b32  	%r17, %r10, 7;
	setp.eq.s32 	%p22, %r17, 0;
	@%p22 bra 	$L__BB14_25;
	and.b32  	%r18, %r10, 3;
	setp.lt.u32 	%p23, %r17, 4;
	@%p23 bra 	$L__BB14_20;
	mul.wide.s32 	%rd38, %r91, 4;
	add.s64 	%rd39, %rd2, %rd38;
	ld.global.u32 	%r68, [%rd39];
	mad.lo.s32 	%r69, %r68, %r24, %r1;
	mul.wide.s32 	%rd40, %r69, 8;
	add.s64 	%rd41, %rd4, %rd40;
	ld.global.f64 	%fd88, [%rd41];
	mul.f64 	%fd89, %fd88, 0d3FF0147AE147AE14;
	mul.wide.s32 	%rd42, %r91, 8;
	add.s64 	%rd43, %rd1, %rd42;
	ld.global.f64 	%fd90, [%rd43];
	mul.f64 	%fd91, %fd90, %fd89;
	sub.f64 	%fd92, %fd151, %fd91;
	ld.global.u32 	%r70, [%rd39+4];
	mad.lo.s32 	%r71, %r70, %r24, %r1;
	mul.wide.s32 	%rd44, %r71, 8;
	add.s64 	%rd45, %rd4, %rd44;
	ld.global.f64 	%fd93, [%rd45];
	mul.f64 	%fd94, %fd93, 0d3FF0147AE147AE14;
	ld.global.f64 	%fd95, [%rd43+8];
	mul.f64 	%fd96, %fd95, %fd94;
	sub.f64 	%fd97, %fd92, %fd96;
	ld.global.u32 	%r72, [%rd39+8];
	mad.lo.s32 	%r73, %r72, %r24, %r1;
	mul.wide.s32 	%rd46, %r73, 8;
	add.s64 	%rd47, %rd4, %rd46;
	ld.global.f64 	%fd98, [%rd47];
	mul.f64 	%fd99, %fd98, 0d3FF0147AE147AE14;
	ld.global.f64 	%fd100, [%rd43+16];
	mul.f64 	%fd101, %fd100, %fd99;
	sub.f64 	%fd102, %fd97, %fd101;
	ld.global.u32 	%r74, [%rd39+12];
	mad.lo.s32 	%r75, %r74, %r24, %r1;
	mul.wide.s32 	%rd48, %r75, 8;
	add.s64 	%rd49, %rd4, %rd48;
	ld.global.f64 	%fd103, [%rd49];
	mul.f64 	%fd104, %fd103, 0d3FF0147AE147AE14;
	ld.global.f64 	%fd105, [%rd43+24];
	mul.f64 	%fd106, %fd105, %fd104;
	sub.f64 	%fd151, %fd102, %fd106;
	add.s32 	%r91, %r91, 4;
$L__BB14_20:
	setp.eq.s32 	%p24, %r18, 0;
	@%p24 bra 	$L__BB14_25;
	setp.eq.s32 	%p25, %r18, 1;
	@%p25 bra 	$L__BB14_23;
	mul.wide.s32 	%rd50, %r91, 4;
	add.s64 	%rd51, %rd2, %rd50;
	ld.global.u32 	%r76, [%rd51];
	mad.lo.s32 	%r77, %r76, %r24, %r1;
	mul.wide.s32 	%rd52, %r77, 8;
	add.s64 	%rd53, %rd4, %rd52;
	ld.global.f64 	%fd108, [%rd53];
	mul.f64 	%fd109, %fd108, 0d3FF0147AE147AE14;
	mul.wide.s32 	%rd54, %r91, 8;
	add.s64 	%rd55, %rd1, %rd54;
	ld.global.f64 	%fd110, [%rd55];
	mul.f64 	%fd111, %fd110, %fd109;
	sub.f64 	%fd112, %fd151, %fd111;
	ld.global.u32 	%r78, [%rd51+4];
	mad.lo.s32 	%r79, %r78, %r24, %r1;
	mul.wide.s32 	%rd56, %r79, 8;
	add.s64 	%rd57, %rd4, %rd56;
	ld.global.f64 	%fd113, [%rd57];
	mul.f64 	%fd114, %fd113, 0d3FF0147AE147AE14;
	ld.global.f64 	%fd115, [%rd55+8];
	mul.f64 	%fd116, %fd115, %fd114;
	sub.f64 	%fd151, %fd112, %fd116;
	add.s32 	%r91, %r91, 2;
$L__BB14_23:
	and.b32  	%r80, %r10, 1;
	setp.eq.b32 	%p26, %r80, 1;
	not.pred 	%p27, %p26;
	@%p27 bra 	$L__BB14_25;
	mul.wide.s32 	%rd58, %r91, 4;
	add.s64 	%rd59, %rd2, %rd58;
	ld.global.u32 	%r81, [%rd59];
	mad.lo.s32 	%r82, %r81, %r24, %r1;
	mul.wide.s32 	%rd60, %r82, 8;
	add.s64 	%rd61, %rd4, %rd60;
	ld.global.f64 	%fd117, [%rd61];
	mul.f64 	%fd118, %fd117, 0dBFF0147AE147AE14;
	mul.wide.s32 	%rd62, %r91, 8;
	add.s64 	%rd63, %rd1, %rd62;
	ld.global.f64 	%fd119, [%rd63];
	fma.rn.f64 	%fd151, %fd119, %fd118, %fd151;
$L__BB14_25:
	add.f64 	%fd152, %fd151, %fd151;
$L__BB14_26:
	ld.param.f64 	%fd141, [_Z21symplectic_kernel_tspPiS_PdS0_S0_S0_dS_ididddiii_param_13];
	ld.param.f64 	%fd140, [_Z21symplectic_kernel_tspPiS_PdS0_S0_S0_dS_ididddiii_param_6];
	ld.param.u64 	%rd72, [_Z21symplectic_kernel_tspPiS_PdS0_S0_S0_dS_ididddiii_param_3];
	rem.s32 	%r83, %r2, %r23;
	cvta.to.global.u64 	%rd64, %rd72;
	mul.wide.u32 	%rd65, %r83, 8;
	add.s64 	%rd66, %rd64, %rd65;
	ld.global.f64 	%fd120, [%rd66];
	mul.f64 	%fd121, %fd30, %fd120;
	add.s32 	%r84, %r23, -2;
	cvt.rn.f64.s32 	%fd122, %r84;
	add.f64 	%fd123, %fd31, %fd141;
	fma.rn.f64 	%fd124, %fd123, %fd122, %fd121;
	mul.f64 	%fd125, %fd124, 0dBFE0000000000000;
	min.f64 	%fd126, %fd11, 0d3FF0000000000000;
	fma.rn.f64 	%fd127, %fd126, %fd125, %fd152;
	mul.f64 	%fd128, %fd29, %fd127;
	mul.wide.s32 	%rd67, %r7, 8;
	add.s64 	%rd68, %rd3, %rd67;
	ld.global.f64 	%fd129, [%rd68];
	fma.rn.f64 	%fd130, %fd140, %fd128, %fd129;
	st.global.f64 	[%rd68], %fd130;
	ld.global.f64 	%fd131, [%rd6];
	fma.rn.f64 	%fd132, %fd140, %fd130, %fd131;
	st.global.f64 	[%rd6], %fd132;
	mov.f64 	%fd133, 0d3FF0000000000000;
	sub.f64 	%fd134, %fd133, %fd12;
	mul.f64 	%fd135, %fd140, %fd134;
	mul.f64 	%fd136, %fd135, %fd132;
	ld.global.f64 	%fd137, [%rd68];
	sub.f64 	%fd138, %fd137, %fd136;
	st.global.f64 	[%rd68], %fd138;
$L__BB14_27:
	ret;

}
	// .globl	_Z35symplectic_kernel_tsp_shared_memoryPiS_PdS0_S0_S0_dS_ididddiii
.visible .entry _Z35symplectic_kernel_tsp_shared_memoryPiS_PdS0_S0_S0_dS_ididddiii(
	.param .u64 .ptr .align 1 _Z35symplectic_kernel_tsp_shared_memoryPiS_PdS0_S0_S0_dS_ididddiii_param_0,
	.param .u64 .ptr .align 1 _Z35symplectic_kernel_tsp_shared_memoryPiS_PdS0_S0_S0_dS_ididddiii_param_1,
	.param .u64 .ptr .align 1 _Z35symplectic_kernel_tsp_shared_memoryPiS_PdS0_S0_S0_dS_ididddiii_param_2,
	.param .u64 .ptr .align 1 _Z35symplectic_kernel_tsp_shared_memoryPiS_PdS0_S0_S0_dS_ididddiii_param_3,
	.param .u64 .ptr .align 1 _Z35symplectic_kernel_tsp_shared_memoryPiS_PdS0_S0_S0_dS_ididddiii_param_4,
	.param .u64 .ptr .align 1 _Z35symplectic_kernel_tsp_shared_memoryPiS_PdS0_S0_S0_dS_ididddiii_param_5,
	.param .f64 _Z35symplectic_kernel_tsp_shared_memoryPiS_PdS0_S0_S0_dS_ididddiii_param_6,
	.param .u64 .ptr .align 1 _Z35symplectic_kernel_tsp_shared_memoryPiS_PdS0_S0_S0_dS_ididddiii_param_7,
	.param .u32 _Z35symplectic_kernel_tsp_shared_memoryPiS_PdS0_S0_S0_dS_ididddiii_param_8,
	.param .f64 _Z35symplectic_kernel_tsp_shared_memoryPiS_PdS0_S0_S0_dS_ididddiii_param_9,
	.param .u32 _Z35symplectic_kernel_tsp_shared_memoryPiS_PdS0_S0_S0_dS_ididddiii_param_10,
	.param .f64 _Z35symplectic_kernel_tsp_shared_memoryPiS_PdS0_S0_S0_dS_ididddiii_param_11,
	.param .f64 _Z35symplectic_kernel_tsp_shared_memoryPiS_PdS0_S0_S0_dS_ididddiii_param_12,
	.param .f64 _Z35symplectic_kernel_tsp_shared_memoryPiS_PdS0_S0_S0_dS_ididddiii_param_13,
	.param .u32 _Z35symplectic_kernel_tsp_shared_memoryPiS_PdS0_S0_S0_dS_ididddiii_param_14,
	.param .u32 _Z35symplectic_kernel_tsp_shared_memoryPiS_PdS0_S0_S0_dS_ididddiii_param_15,
	.param .u32 _Z35symplectic_kernel_tsp_shared_memoryPiS_PdS0_S0_S0_dS_ididddiii_param_16
)
{
	.reg .pred 	%p<27>;
	.reg .b32 	%r<82>;
	.reg .b32 	%f<10>;
	.reg .b64 	%rd<34>;
	.reg .b64 	%fd<69>;
	// demoted variable
	.shared .align 4 .b8 _ZZ35symplectic_kernel_tsp_shared_memoryPiS_PdS0_S0_S0_dS_ididddiiiE8s_values[4096];
	// demoted variable
	.shared .align 4 .b8 _ZZ35symplectic_kernel_tsp_shared_memoryPiS_PdS0_S0_S0_dS_ididddiiiE9s_indices[4096];
	ld.param.u64 	%rd7, [_Z35symplectic_kernel_tsp_shared_memoryPiS_PdS0_S0_S0_dS_ididddiii_param_0];
	ld.param.u64 	%rd8, [_Z35symplectic_kernel_tsp_shared_memoryPiS_PdS0_S0_S0_dS_ididddiii_param_1];
	ld.param.u64 	%rd9, [_Z35symplectic_kernel_tsp_shared_memoryPiS_PdS0_S0_S0_dS_ididddiii_param_2];
	ld.param.u64 	%rd11, [_Z35symplectic_kernel_tsp_shared_memoryPiS_PdS0_S0_S0_dS_ididddiii_param_4];
	ld.param.u64 	%rd12, [_Z35symplectic_kernel_tsp_shared_memoryPiS_PdS0_S0_S0_dS_ididddiii_param_5];
	ld.param.u64 	%rd13, [_Z35symplectic_kernel_tsp_shared_memoryPiS_PdS0_S0_S0_dS_ididddiii_param_7];
	ld.param.u32 	%r24, [_Z35symplectic_kernel_tsp_shared_memoryPiS_PdS0_S0_S0_dS_ididddiii_param_8];
	ld.param.f64 	%fd21, [_Z35symplectic_kernel_tsp_shared_memoryPiS_PdS0_S0_S0_dS_ididddiii_param_9];
	ld.param.u32 	%r25, [_Z35symplectic_kernel_tsp_shared_memoryPiS_PdS0_S0_S0_dS_ididddiii_param_10];
	ld.param.f64 	%fd22, [_Z35symplectic_kernel_tsp_shared_memoryPiS_PdS0_S0_S0_dS_ididddiii_param_11];
	ld.param.f64 	%fd23, [_Z35symplectic_kernel_tsp_shared_memoryPiS_PdS0_S0_S0_dS_ididddiii_param_12];
	ld.param.u32 	%r26, [_Z35symplectic_kernel_tsp_shared_memoryPiS_PdS0_S0_S0_dS_ididddiii_param_14];
	ld.param.u32 	%r27, [_Z35symplectic_kernel_tsp_shared_memoryPiS_PdS0_S0_S0_dS_ididddiii_param_15];
	ld.param.u32 	%r28, [_Z35symplectic_kernel_tsp_shared_memoryPiS_PdS0_S0_S0_dS_ididddiii_param_16];
	cvta.to.global.u64 	%rd1, %rd12;
	cvta.to.global.u64 	%rd2, %rd11;
	cvta.to.global.u64 	%rd3, %rd13;
	mov.u32 	%r29, %ctaid.x;
	mov.u32 	%r1, %ntid.x;
	mov.u32 	%r2, %tid.x;
	mad.lo.s32 	%r3, %r29, %r1, %r2;
	mov.u32 	%r30, %ctaid.y;
	mov.u32 	%r31, %ntid.y;
	mov.u32 	%r32, %nctaid.y;
	mov.u32 	%r33, %ctaid.z;
	mul.lo.s32 	%r34, %r32, %r33;
	mad.lo.s32 	%r4, %r30, %r31, %r34;
	setp.ge.s32 	%p1, %r4, %r28;
	@%p1 bra 	$L__BB15_27;
	cvt.rn.f64.s32 	%fd1, %r25;
	mul.f64 	%fd25, %fd1, 0d3FF0A3D70A3D70A4;
	ld.global.u32 	%r5, [%rd3];
	cvt.rn.f64.s32 	%fd26, %r5;
	mul.f64 	%fd27, %fd25, %fd26;
	cvt.rn.f64.s32 	%fd28, %r24;
	div.rn.f64 	%fd2, %fd27, %fd28;
	div.rn.f64 	%fd3, %fd26, %fd28;
	{
	.reg .b32 %temp; 
	mov.b64 	{%temp, %r6}, %fd3;
	}
	mov.f64 	%fd29, 0d3FFE666666666666;
	{
	.reg .b32 %temp; 
	mov.b64 	{%temp, %r7}, %fd29;
	}
	abs.f64 	%fd4, %fd3;
	setp.neu.f64 	%p2, %fd3, 0d0000000000000000;
	@%p2 bra 	$L__BB15_3;
	and.b32  	%r35, %r7, 2146435072;
	setp.eq.s32 	%p4, %r35, 1126170624;
	selp.b32 	%r36, %r6, 0, %p4;
	setp.lt.s32 	%p5, %r7, 0;
	or.b32  	%r37, %r36, 2146435072;
	selp.b32 	%r38, %r37, %r36, %p5;
	mov.b32 	%r39, 0;
	mov.b64 	%fd64, {%r39, %r38};
	bra.uni 	$L__BB15_4;
$L__BB15_3:
	setp.lt.s32 	%p3, %r6, 0;
	{ // callseq 5, 0
	.param .b64 param0;
	st.param.f64 	[param0], %fd4;
	.param .b64 param1;
	st.param.f64 	[param1], 0d3FFE666666666666;
	.param .b64 retval0;
	call.uni (retval0), 
	__internal_accurate_pow, 
	(
	param0, 
	param1
	);
	ld.param.f64 	%fd30, [retval0];
	} // callseq 5
	selp.f64 	%fd64, 0dFFF8000000000000, %fd30, %p3;
$L__BB15_4:
	add.f64 	%fd32, %fd3, 0d3FFE666666666666;
	{
	.reg .b32 %temp; 
	mov.b64 	{%temp, %r40}, %fd32;
	}
	and.b32  	%r41, %r40, 2146435072;
	setp.ne.s32 	%p6, %r41, 2146435072;
	@%p6 bra 	$L__BB15_9;
	setp.num.f64 	%p7, %fd3, %fd3;
	@%p7 bra 	$L__BB15_7;
	mov.f64 	%fd33, 0d3FFE666666666666;
	add.rn.f64 	%fd64, %fd3, %fd33;
	bra.uni 	$L__BB15_9;
$L__BB15_7:
	setp.neu.f64 	%p8, %fd4, 0d7FF0000000000000;
	@%p8 bra 	$L__BB15_9;
	setp.lt.s32 	%p9, %r6, 0;
	and.b32  	%r42, %r7, 2146435072;
	setp.eq.s32 	%p10, %r42, 1126170624;
	setp.lt.s32 	%p11, %r7, 0;
	selp.b32 	%r43, 0, 2146435072, %p11;
	and.b32  	%r44, %r7, 2147483647;
	setp.ne.s32 	%p12, %r44, 1071644672;
	or.b32  	%r45, %r43, -2147483648;
	selp.b32 	%r46, %r45, %r43, %p12;
	selp.b32 	%r47, %r46, %r43, %p10;
	selp.b32 	%r48, %r47, %r43, %p9;
	mov.b32 	%r49, 0;
	mov.b64 	%fd64, {%r49, %r48};
$L__BB15_9:
	setp.eq.f64 	%p13, %fd3, 0d3FF0000000000000;
	fma.rn.f64 	%fd34, %fd64, 0d3FE0000000000000, 0d3FE0000000000000;
	selp.f64 	%fd11, 0d3FF0000000000000, %fd34, %p13;
	setp.lt.f64 	%p14, %fd2, %fd1;
	selp.f64 	%fd12, %fd2, %fd1, %p14;
	or.b32  	%r50, %r4, %r3;
	setp.ne.s32 	%p15, %r50, 0;
	@%p15 bra 	$L__BB15_11;
	add.s32 	%r51, %r5, 1;
	st.global.u32 	[%rd3], %r51;
$L__BB15_11:
	setp.ge.s32 	%p16, %r3, %r27;
	@%p16 bra 	$L__BB15_14;
	mad.lo.s32 	%r8, %r27, %r4, %r3;
	mul.wide.s32 	%rd14, %r8, 8;
	add.s64 	%rd4, %rd2, %rd14;
	ld.global.f64 	%fd13, [%rd4];
	abs.f64 	%fd35, %fd13;
	setp.leu.f64 	%p17, %fd35, 0d3FF0000000000000;
	@%p17 bra 	$L__BB15_14;
	{
	.reg .b32 %temp; 
	mov.b64 	{%temp, %r52}, %fd13;
	}
	shr.u32 	%r53, %r52, 30;
	and.b32  	%r54, %r53, 2;
	sub.s32 	%r55, 1, %r54;
	cvt.rn.f64.s32 	%fd36, %r55;
	st.global.f64 	[%rd4], %fd36;
	mul.wide.s32 	%rd15, %r8, 8;
	add.s64 	%rd16, %rd1, %rd15;
	mov.b64 	%rd17, 0;
	st.global.u64 	[%rd16], %rd17;
$L__BB15_14:
	cvta.to.global.u64 	%rd18, %rd7;
	mul.wide.s32 	%rd19, %r4, 4;
	add.s64 	%rd20, %rd18, %rd19;
	ld.global.u32 	%r9, [%rd20];
	ld.global.u32 	%r56, [%rd20+4];
	sub.s32 	%r10, %r56, %r9;
	cvt.rn.f32.s32 	%f2, %r10;
	cvt.rn.f32.u32 	%f3, %r1;
	div.rn.f32 	%f4, %f2, %f3;
	cvt.rpi.f32.f32 	%f1, %f4;
	setp.leu.f32 	%p18, %f1, 0f00000000;
	mov.f64 	%fd68, 0d0000000000000000;
	@%p18 bra 	$L__BB15_25;
	shl.b32 	%r58, %r2, 2;
	mov.u32 	%r59, _ZZ35symplectic_kernel_tsp_shared_memoryPiS_PdS0_S0_S0_dS_ididddiiiE8s_values;
	add.s32 	%r11, %r59, %r58;
	cvta.to.global.u64 	%rd5, %rd9;
	cvta.to.global.u64 	%rd6, %rd8;
	mov.f64 	%fd67, 0d0000000000000000;
	mov.b32 	%r79, 0;
	mov.u32 	%r78, %r10;
$L__BB15_16:
	mul.lo.s32 	%r14, %r79, %r1;
	add.s32 	%r15, %r14, %r2;
	setp.ge.s32 	%p19, %r15, %r10;
	@%p19 bra 	$L__BB15_18;
	add.s32 	%r62, %r15, %r9;
	mul.wide.s32 	%rd21, %r62, 8;
	add.s64 	%rd22, %rd5, %rd21;
	ld.global.f64 	%fd39, [%rd22];
	cvt.rn.f32.f64 	%f5, %fd39;
	st.shared.f32 	[%r11], %f5;
	mul.wide.s32 	%rd23, %r62, 4;
	add.s64 	%rd24, %rd6, %rd23;
	ld.global.u32 	%r80, [%rd24];
	bra.uni 	$L__BB15_19;
$L__BB15_18:
	mov.b32 	%r61, 0;
	st.shared.u32 	[%r11], %r61;
	mov.b32 	%r80, -1;
$L__BB15_19:
	shl.b32 	%r63, %r2, 2;
	mov.u32 	%r64, _ZZ35symplectic_kernel_tsp_shared_memoryPiS_PdS0_S0_S0_dS_ididddiiiE9s_indices;
	add.s32 	%r65, %r64, %r63;
	st.shared.u32 	[%r65], %r80;
	bar.sync 	0;
	setp.eq.s32 	%p21, %r10, %r14;
	or.pred  	%p22, %p16, %p21;
	@%p22 bra 	$L__BB15_23;
	min.u32 	%r67, %r1, %r78;
	max.u32 	%r18, %r67, 1;
	mov.b32 	%r81, 0;
$L__BB15_21:
	shl.b32 	%r68, %r81, 2;
	mov.u32 	%r69, _ZZ35symplectic_kernel_tsp_shared_memoryPiS_PdS0_S0_S0_dS_ididddiiiE9s_indices;
	add.s32 	%r70, %r69, %r68;
	ld.shared.u32 	%r20, [%r70];
	setp.eq.s32 	%p23, %r20, -1;
	@%p23 bra 	$L__BB15_23;
	mad.lo.s32 	%r71, %r20, %r27, %r3;
	mul.wide.s32 	%rd25, %r71, 8;
	add.s64 	%rd26, %rd2, %rd25;
	ld.global.f64 	%fd40, [%rd26];
	cvt.rn.f32.f64 	%f6, %fd40;
	shl.b32 	%r72, %r81, 2;
	mov.u32 	%r73, _ZZ35symplectic_kernel_tsp_shared_memoryPiS_PdS0_S0_S0_dS_ididddiiiE8s_values;
	add.s32 	%r74, %r73, %r72;
	ld.shared.f32 	%f7, [%r74];
	mul.f32 	%f8, %f7, %f6;
	cvt.f64.f32 	%fd41, %f8;
	fma.rn.f64 	%fd67, %fd41, 0dBFF0147AE147AE14, %fd67;
	add.s32 	%r81, %r81, 1;
	setp.ne.s32 	%p24, %r81, %r18;
	@%p24 bra 	$L__BB15_21;
$L__BB15_23:
	bar.sync 	0;
	add.s32 	%r79, %r79, 1;
	cvt.rn.f32.u32 	%f9, %r79;
	setp.gt.f32 	%p25, %f1, %f9;
	sub.s32 	%r78, %r78, %r1;
	@%p25 bra 	$L__BB15_16;
	add.f64 	%fd68, %fd67, %fd67;
$L__BB15_25:
	setp.ge.s32 	%p26, %r3, %r27;
	@%p26 bra 	$L__BB15_27;
	ld.param.f64 	%fd62, [_Z35symplectic_kernel_tsp_shared_memoryPiS_PdS0_S0_S0_dS_ididddiii_param_13];
	ld.param.f64 	%fd61, [_Z35symplectic_kernel_tsp_shared_memoryPiS_PdS0_S0_S0_dS_ididddiii_param_6];
	ld.param.u64 	%rd33, [_Z35symplectic_kernel_tsp_shared_memoryPiS_PdS0_S0_S0_dS_ididddiii_param_3];
	rem.s32 	%r75, %r4, %r26;
	cvta.to.global.u64 	%rd27, %rd33;
	mul.wide.s32 	%rd28, %r75, 8;
	add.s64 	%rd29, %rd27, %rd28;
	ld.global.f64 	%fd42, [%rd29];
	mul.f64 	%fd43, %fd22, %fd42;
	add.s32 	%r76, %r26, -2;
	cvt.rn.f64.s32 	%fd44, %r76;
	add.f64 	%fd45, %fd23, %fd62;
	fma.rn.f64 	%fd46, %fd45, %fd44, %fd43;
	mul.f64 	%fd47, %fd46, 0dBFE0000000000000;
	min.f64 	%fd48, %fd11, 0d3FF0000000000000;
	fma.rn.f64 	%fd49, %fd48, %fd47, %fd68;
	mul.f64 	%fd50, %fd21, %fd49;
	mad.lo.s32 	%r77, %r27, %r4, %r3;
	mul.wide.s32 	%rd30, %r77, 8;
	add.s64 	%rd31, %rd1, %rd30;
	ld.global.f64 	%fd51, [%rd31];
	fma.rn.f64 	%fd52, %fd61, %fd50, %fd51;
	st.global.f64 	[%rd31], %fd52;
	add.s64 	%rd32, %rd2, %rd30;
	ld.global.f64 	%fd53, [%rd32];
	fma.rn.f64 	%fd54, %fd61, %fd52, %fd53;
	st.global.f64 	[%rd32], %fd54;
	mov.f64 	%fd55, 0d3FF0000000000000;
	sub.f64 	%fd56, %fd55, %fd12;
	mul.f64 	%fd57, %fd61, %fd56;
	mul.f64 	%fd58, %fd57, %fd54;
	ld.global.f64 	%fd59, [%rd31];
	sub.f64 	%fd60, %fd59, %fd58;
	st.global.f64 	[%rd31], %fd60;
$L__BB15_27:
	ret;

}
.func  (.param .align 16 .b8 func_retval0[16]) __internal_trig_reduction_slowpathd(
	.param .b64 __internal_trig_reduction_slowpathd_param_0
)
{
	.local .align 8 .b8 	__local_depot16[40];
	.reg .b64 	%SP;
	.reg .b64 	%SPL;
	.reg .pred 	%p<10>;
	.reg .b32 	%r<47>;
	.reg .b64 	%rd<74>;
	.reg .b64 	%fd<5>;

	mov.u64 	%SPL, __local_depot16;
	ld.param.f64 	%fd4, [__internal_trig_reduction_slowpathd_param_0];
	add.u64 	%rd1, %SPL, 0;
	{
	.reg .b32 %temp; 
	mov.b64 	{%temp, %r1}, %fd4;
	}
	shr.u32 	%r2, %r1, 20;
	and.b32  	%r3, %r2, 2047;
	setp.eq.s32 	%p1, %r3, 2047;
	mov.b32 	%r46, 0;
	@%p1 bra 	$L__BB16_9;
	add.s32 	%r20, %r3, -1024;
	mov.b64 	%rd20, %fd4;
	shl.b64 	%rd2, %rd20, 11;
	shr.u32 	%r4, %r20, 6;
	sub.s32 	%r45, 15, %r4;
	sub.s32 	%r21, 19, %r4;
	setp.lt.u32 	%p2, %r20, 128;
	selp.b32 	%r6, 18, %r21, %p2;
	setp.ge.s32 	%p3, %r45, %r6;
	mov.b64 	%rd70, 0;
	@%p3 bra 	$L__BB16_4;
	add.s32 	%r23, %r6, %r4;
	neg.s32 	%r43, %r23;
	or.b64  	%rd3, %rd2, -9223372036854775808;
	mov.b64 	%rd70, 0;
	mov.b32 	%r42, 0;
	mov.u64 	%rd25, __cudart_i2opi_d;
	mov.u32 	%r44, %r45;
$L__BB16_3:
	.pragma "nounroll";
	mul.wide.s32 	%rd22, %r42, 8;
	add.s64 	%rd23, %rd1, %rd22;
	mul.wide.s32 	%rd24, %r44, 8;
	add.s64 	%rd26, %rd25, %rd24;
	ld.global.nc.u64 	%rd27, [%rd26];
	{
	.reg .u32 %r0, %r1, %r2, %r3, %alo, %ahi, %blo, %bhi, %clo, %chi;
	mov.b64 	{%alo,%ahi}, %rd27;
	mov.b64 	{%blo,%bhi}, %rd3;
	mov.b64 	{%clo,%chi}, %rd70;
	mad.lo.cc.u32 	%r0, %alo, %blo, %clo;
	madc.hi.cc.u32 	%r1, %alo, %blo, %chi;
	madc.hi.u32 	%r2, %alo, %bhi, 0;
	mad.lo.cc.u32 	%r1, %alo, %bhi, %r1;
	madc.hi.cc.u32 	%r2, %ahi, %blo, %r2;
	madc.hi.u32 	%r3, %ahi, %bhi, 0;
	mad.lo.cc.u32 	%r1, %ahi, %blo, %r1;
	madc.lo.cc.u32 	%r2, %ahi, %bhi, %r2;
	addc.u32 	%r3, %r3, 0;
	mov.b64 	%rd28, {%r0,%r1};
	mov.b64 	%rd70, {%r2,%r3};
	}
	st.local.u64 	[%rd23], %rd28;
	add.s32 	%r44, %r44, 1;
	add.s32 	%r43, %r43, 1;
	add.s32 	%r42, %r42, 1;
	setp.ne.s32 	%p4, %r43, -15;
	mov.u32 	%r45, %r6;
	@%p4 bra 	$L__BB16_3;
$L__BB16_4:
	cvt.s64.s32 	%rd29, %r45;
	cvt.u64.u32 	%rd30, %r4;
	add.s64 	%rd31, %rd30, %rd29;
	shl.b64 	%rd32, %rd31, 3;
	add.s64 	%rd33, %rd1, %rd32;
	st.local.u64 	[%rd33+-120], %rd70;
	and.b32  	%r15, %r2, 63;
	ld.local.u64 	%rd72, [%rd1+16];
	ld.local.u64 	%rd71, [%rd1+24];
	setp.eq.s32 	%p5, %r15, 0;
	@%p5 bra 	$L__BB16_6;
	shl.b64 	%rd34, %rd71, %r15;
	shr.u64 	%rd35, %rd72, 1;
	xor.b32  	%r24, %r15, 63;
	shr.u64 	%rd36, %rd35, %r24;
	or.b64  	%rd71, %rd34, %rd36;
	ld.local.u64 	%rd37, [%rd1+8];
	shl.b64 	%rd38, %rd72, %r15;
	shr.u64 	%rd39, %rd37, 1;
	shr.u64 	%rd40, %rd39, %r24;
	or.b64  	%rd72, %rd38, %rd40;
$L__BB16_6:
	and.b32  	%r25, %r1, -2147483648;
	shr.u64 	%rd41, %rd71, 62;
	cvt.u32.u64 	%r26, %rd41;
	mov.b64 	{%r27, %r28}, %rd71;
	mov.b64 	{%r29, %r30}, %rd72;
	shf.l.wrap.b32 	%r31, %r30, %r27, 2;
	shf.l.wrap.b32 	%r32, %r27, %r28, 2;
	mov.b64 	%rd42, {%r31, %r32};
	shl.b64 	%rd43, %rd72, 2;
	shr.u64 	%rd44, %rd42, 63;
	cvt.u32.u64 	%r33, %rd44;
	add.s32 	%r34, %r33, %r26;
	setp.eq.s32 	%p6, %r25, 0;
	neg.s32 	%r35, %r34;
	selp.b32 	%r46, %r34, %r35, %p6;
	setp.gt.s64 	%p7, %rd42, -1;
	mov.b64 	%rd45, 0;
	{
	.reg .u32 %r0, %r1, %r2, %r3, %a0, %a1, %a2, %a3, %b0, %b1, %b2, %b3;
	mov.b64 	{%a0,%a1}, %rd45;
	mov.b64 	{%a2,%a3}, %rd45;
	mov.b64 	{%b0,%b1}, %rd43;
	mov.b64 	{%b2,%b3}, %rd42;
	sub.cc.u32 	%r0, %a0, %b0;
	subc.cc.u32 	%r1, %a1, %b1;
	subc.cc.u32 	%r2, %a2, %b2;
	subc.u32 	%r3, %a3, %b3;
	mov.b64 	%rd46, {%r0,%r1};
	mov.b64 	%rd47, {%r2,%r3};
	}
	xor.b32  	%r36, %r25, -2147483648;
	selp.b64 	%rd73, %rd42, %rd47, %p7;
	selp.b64 	%rd14, %rd43, %rd46, %p7;
	selp.b32 	%r17, %r25, %r36, %p7;
	clz.b64 	%r37, %rd73;
	cvt.u64.u32 	%rd15, %r37;
	setp.eq.s32 	%p8, %r37, 0;
	@%p8 bra 	$L__BB16_8;
	cvt.u32.u64 	%r38, %rd15;
	and.b32  	%r39, %r38, 63;
	shl.b64 	%rd48, %rd73, %r39;
	shr.u64 	%rd49, %rd14, 1;
	not.b32 	%r40, %r38;
	and.b32  	%r41, %r40, 63;
	shr.u64 	%rd50, %rd49, %r41;
	or.b64  	%rd73, %rd48, %rd50;
$L__BB16_8:
	mov.b64 	%rd51, -3958705157555305931;
	{
	.reg .u32 %r0, %r1, %r2, %r3, %alo, %ahi, %blo, %bhi;
	mov.b64 	{%alo,%ahi}, %rd73;
	mov.b64 	{%blo,%bhi}, %rd51;
	mul.lo.u32 	%r0, %alo, %blo;
	mul.hi.u32 	%r1, %alo, %blo;
	mad.lo.cc.u32 	%r1, %alo, %bhi, %r1;
	madc.hi.u32 	%r2, %alo, %bhi, 0;
	mad.lo.cc.u32 	%r1, %ahi, %blo, %r1;
	madc.hi.cc.u32 	%r2, %ahi, %blo, %r2;
	madc.hi.u32 	%r3, %ahi, %bhi, 0;
	mad.lo.cc.u32 	%r2, %ahi, %bhi, %r2;
	addc.u32 	%r3, %r3, 0;
	mov.b64 	%rd52, {%r0,%r1};
	mov.b64 	%rd53, {%r2,%r3};
	}
	setp.gt.s64 	%p9, %rd53, 0;
	{
	.reg .u32 %r0, %r1, %r2, %r3, %a0, %a1, %a2, %a3, %b0, %b1, %b2, %b3;
	mov.b64 	{%a0,%a1}, %rd52;
	mov.b64 	{%a2,%a3}, %rd53;
	mov.b64 	{%b0,%b1}, %rd52;
	mov.b64 	{%b2,%b3}, %rd53;
	add.cc.u32 	%r0, %a0, %b0;
	addc.cc.u32 	%r1, %a1, %b1;
	addc.cc.u32 	%r2, %a2, %b2;
	addc.u32 	%r3, %a3, %b3;
	mov.b64 	%rd54, {%r0,%r1};
	mov.b64 	%rd55, {%r2,%r3};
	}
	selp.b64 	%rd56, %rd55, %rd53, %p9;
	selp.s64 	%rd57, -1, 0, %p9;
	sub.s64 	%rd58, %rd57, %rd15;
	cvt.u64.u32 	%rd59, %r17;
	shl.b64 	%rd60, %rd59, 32;
	add.s64 	%rd61, %rd56, 1;
	shr.u64 	%rd62, %rd61, 10;
	add.s64 	%rd63, %rd62, 1;
	shr.u64 	%rd64, %rd63, 1;
	shl.b64 	%rd65, %rd58, 52;
	add.s64 	%rd66, %rd65, %rd64;
	add.s64 	%rd67, %rd66, 4602678819172646912;
	or.b64  	%rd68, %rd67, %rd60;
	mov.b64 	%fd4, %rd68;
$L__BB16_9:
	st.param.f64 	[func_retval0], %fd4;
	st.param.b32 	[func_retval0+8], %r46;
	ret;

}
.func  (.param .b64 func_retval0) __internal_accurate_pow(
	.param .b64 __internal_accurate_pow_param_0,
	.param .b64 __internal_accurate_pow_param_1
)
{
	.reg .pred 	%p<8>;
	.reg .b32 	%r<49>;
	.reg .b32 	%f<3>;
	.reg .b64 	%fd<109>;

	ld.param.f64 	%fd10, [__internal_accurate_pow_param_0];
	ld.param.f64 	%fd11, [__internal_accurate_pow_param_1];
	{
	.reg .b32 %temp; 
	mov.b64 	{%temp, %r46}, %fd10;
	}
	{
	.reg .b32 %temp; 
	mov.b64 	{%r45, %temp}, %fd10;
	}
	shr.u32 	%r47, %r46, 20;
	setp.gt.u32 	%p1, %r46, 1048575;
	@%p1 bra 	$L__BB17_2;
	mul.f64 	%fd12, %fd10, 0d4350000000000000;
	{
	.reg .b32 %temp; 
	mov.b64 	{%temp, %r46}, %fd12;
	}
	{
	.reg .b32 %temp; 
	mov.b64 	{%r45, %temp}, %fd12;
	}
	shr.u32 	%r16, %r46, 20;
	add.s32 	%r47, %r16, -54;
$L__BB17_2:
	add.s32 	%r48, %r47, -1023;
	and.b32  	%r17, %r46, -2146435073;
	or.b32  	%r18, %r17, 1072693248;
	mov.b64 	%fd107, {%r45, %r18};
	setp.lt.u32 	%p2, %r18, 1073127583;
	@%p2 bra 	$L__BB17_4;
	{
	.reg .b32 %temp; 
	mov.b64 	{%r19, %temp}, %fd107;
	}
	{
	.reg .b32 %temp; 
	mov.b64 	{%temp, %r20}, %fd107;
	}
	add.s32 	%r21, %r20, -1048576;
	mov.b64 	%fd107, {%r19, %r21};
	add.s32 	%r48, %r47, -1022;
$L__BB17_4:
	add.f64 	%fd13, %fd107, 0dBFF0000000000000;
	add.f64 	%fd14, %fd107, 0d3FF0000000000000;
	rcp.approx.ftz.f64 	%fd15, %fd14;
	neg.f64 	%fd16, %fd14;
	fma.rn.f64 	%fd17, %fd16, %fd15, 0d3FF0000000000000;
	fma.rn.f64 	%fd18, %fd17, %fd17, %fd17;
	fma.rn.f64 	%fd19, %fd18, %fd15, %fd15;
	mul.f64 	%fd20, %fd13, %fd19;
	fma.rn.f64 	%fd21, %fd13, %fd19, %fd20;
	mul.f64 	%fd22, %fd21, %fd21;
	fma.rn.f64 	%fd23, %fd22, 0d3EB0F5FF7D2CAFE2, 0d3ED0F5D241AD3B5A;
	fma.rn.f64 	%fd24, %fd23, %fd22, 0d3EF3B20A75488A3F;
	fma.rn.f64 	%fd25, %fd24, %fd22, 0d3F1745CDE4FAECD5;
	fma.rn.f64 	%fd26, %fd25, %fd22, 0d3F3C71C7258A578B;
	fma.rn.f64 	%fd27, %fd26, %fd22, 0d3F6249249242B910;
	fma.rn.f64 	%fd28, %fd27, %fd22, 0d3F89999999999DFB;
	sub.f64 	%fd29, %fd13, %fd21;
	add.f64 	%fd30, %fd29, %fd29;
	neg.f64 	%fd31, %fd21;
	fma.rn.f64 	%fd32, %fd31, %fd13, %fd30;
	mul.f64 	%fd33, %fd19, %fd32;
	fma.rn.f64 	%fd34, %fd22, %fd28, 0d3FB5555555555555;
	mov.f64 	%fd35, 0d3FB5555555555555;
	sub.f64 	%fd36, %fd35, %fd34;
	fma.rn.f64 	%fd37, %fd22, %fd28, %fd36;
	add.f64 	%fd38, %fd37, 0dBC46A4CB00B9E7B0;
	add.f64 	%fd39, %fd34, %fd38;
	sub.f64 	%fd40, %fd34, %fd39;
	add.f64 	%fd41, %fd38, %fd40;
	mul.rn.f64 	%fd42, %fd21, %fd21;
	neg.f64 	%fd43, %fd42;
	fma.rn.f64 	%fd44, %fd21, %fd21, %fd43;
	{
	.reg .b32 %temp; 
	mov.b64 	{%r22, %temp}, %fd33;
	}
	{
	.reg .b32 %temp; 
	mov.b64 	{%temp, %r23}, %fd33;
	}
	add.s32 	%r24, %r23, 1048576;
	mov.b64 	%fd45, {%r22, %r24};
	fma.rn.f64 	%fd46, %fd21, %fd45, %fd44;
	mul.rn.f64 	%fd47, %fd42, %fd21;
	neg.f64 	%fd48, %fd47;
	fma.rn.f64 	%fd49, %fd42, %fd21, %fd48;
	fma.rn.f64 	%fd50, %fd42, %fd33, %fd49;
	fma.rn.f64 	%fd51, %fd46, %fd21, %fd50;
	mul.rn.f64 	%fd52, %fd39, %fd47;
	neg.f64 	%fd53, %fd52;
	fma.rn.f64 	%fd54, %fd39, %fd47, %fd53;
	fma.rn.f64 	%fd55, %fd39, %fd51, %fd54;
	fma.rn.f64 	%fd56, %fd41, %fd47, %fd55;
	add.f64 	%fd57, %fd52, %fd56;
	sub.f64 	%fd58, %fd52, %fd57;
	add.f64 	%fd59, %fd56, %fd58;
	add.f64 	%fd60, %fd21, %fd57;
	sub.f64 	%fd61, %fd21, %fd60;
	add.f64 	%fd62, %fd57, %fd61;
	add.f64 	%fd63, %fd59, %fd62;
	add.f64 	%fd64, %fd33, %fd63;
	add.f64 	%fd65, %fd60, %fd64;
	sub.f64 	%fd66, %fd60, %fd65;
	add.f64 	%fd67, %fd64, %fd66;
	xor.b32  	%r25, %r48, -2147483648;
	mov.b32 	%r26, 1127219200;
	mov.b64 	%fd68, {%r25, %r26};
	mov.b32 	%r27, -2147483648;
	mov.b64 	%fd69, {%r27, %r26};
	sub.f64 	%fd70, %fd68, %fd69;
	fma.rn.f64 	%fd71, %fd70, 0d3FE62E42FEFA39EF, %fd65;
	fma.rn.f64 	%fd72, %fd70, 0dBFE62E42FEFA39EF, %fd71;
	sub.f64 	%fd73, %fd72, %fd65;
	sub.f64 	%fd74, %fd67, %fd73;
	fma.rn.f64 	%fd75, %fd70, 0d3C7ABC9E3B39803F, %fd74;
	add.f64 	%fd76, %fd71, %fd75;
	sub.f64 	%fd77, %fd71, %fd76;
	add.f64 	%fd78, %fd75, %fd77;
	{
	.reg .b32 %temp; 
	mov.b64 	{%temp, %r28}, %fd11;
	}
	{
	.reg .b32 %temp; 
	mov.b64 	{%r29, %temp}, %fd11;
	}
	shl.b32 	%r30, %r28, 1;
	setp.gt.u32 	%p3, %r30, -33554433;
	and.b32  	%r31, %r28, -15728641;
	selp.b32 	%r32, %r31, %r28, %p3;
	mov.b64 	%fd79, {%r29, %r32};
	mul.rn.f64 	%fd80, %fd76, %fd79;
	neg.f64 	%fd81, %fd80;
	fma.rn.f64 	%fd82, %fd76, %fd79, %fd81;
	fma.rn.f64 	%fd83, %fd78, %fd79, %fd82;
	add.f64 	%fd4, %fd80, %fd83;
	sub.f64 	%fd84, %fd80, %fd4;
	add.f64 	%fd5, %fd83, %fd84;
	fma.rn.f64 	%fd85, %fd4, 0d3FF71547652B82FE, 0d4338000000000000;
	{
	.reg .b32 %temp; 
	mov.b64 	{%r13, %temp}, %fd85;
	}
	mov.f64 	%fd86, 0dC338000000000000;
	add.rn.f64 	%fd87, %fd85, %fd86;
	fma.rn.f64 	%fd88, %fd87, 0dBFE62E42FEFA39EF, %fd4;
	fma.rn.f64 	%fd89, %fd87, 0dBC7ABC9E3B39803F, %fd88;
	fma.rn.f64 	%fd90, %fd89, 0d3E5ADE1569CE2BDF, 0d3E928AF3FCA213EA;
	fma.rn.f64 	%fd91, %fd90, %fd89, 0d3EC71DEE62401315;
	fma.rn.f64 	%fd92, %fd91, %fd89, 0d3EFA01997C89EB71;
	fma.rn.f64 	%fd93, %fd92, %fd89, 0d3F2A01A014761F65;
	fma.rn.f64 	%fd94, %fd93, %fd89, 0d3F56C16C1852B7AF;
	fma.rn.f64 	%fd95, %fd94, %fd89, 0d3F81111111122322;
	fma.rn.f64 	%fd96, %fd95, %fd89, 0d3FA55555555502A1;
	fma.rn.f64 	%fd97, %fd96, %fd89, 0d3FC5555555555511;
	fma.rn.f64 	%fd98, %fd97, %fd89, 0d3FE000000000000B;
	fma.rn.f64 	%fd99, %fd98, %fd89, 0d3FF0000000000000;
	fma.rn.f64 	%fd100, %fd99, %fd89, 0d3FF0000000000000;
	{
	.reg .b32 %temp; 
	mov.b64 	{%r14, %temp}, %fd100;
	}
	{
	.reg .b32 %temp; 
	mov.b64 	{%temp, %r15}, %fd100;
	}
	shl.b32 	%r33, %r13, 20;
	add.s32 	%r34, %r33, %r15;
	mov.b64 	%fd108, {%r14, %r34};
	{
	.reg .b32 %temp; 
	mov.b64 	{%temp, %r35}, %fd4;
	}
	mov.b32 	%f2, %r35;
	abs.f32 	%f1, %f2;
	setp.lt.f32 	%p4, %f1, 0f4086232B;
	@%p4 bra 	$L__BB17_7;
	setp.lt.f64 	%p5, %fd4, 0d0000000000000000;
	add.f64 	%fd101, %fd4, 0d7FF0000000000000;
	selp.f64 	%fd108, 0d0000000000000000, %fd101, %p5;
	setp.geu.f32 	%p6, %f1, 0f40874800;
	@%p6 bra 	$L__BB17_7;
	shr.u32 	%r36, %r13, 31;
	add.s32 	%r37, %r13, %r36;
	shr.s32 	%r38, %r37, 1;
	shl.b32 	%r39, %r38, 20;
	add.s32 	%r40, %r15, %r39;
	mov.b64 	%fd102, {%r14, %r40};
	sub.s32 	%r41, %r13, %r38;
	shl.b32 	%r42, %r41, 20;
	add.s32 	%r43, %r42, 1072693248;
	mov.b32 	%r44, 0;
	mov.b64 	%fd103, {%r44, %r43};
	mul.f64 	%fd108, %fd103, %fd102;
$L__BB17_7:
	abs.f64 	%fd104, %fd108;
	setp.eq.f64 	%p7, %fd104, 0d7FF0000000000000;
	fma.rn.f64 	%fd105, %fd108, %fd5, %fd108;
	selp.f64 	%fd106, %fd108, %fd105, %p7;
	st.param.f64 	[func_retval0], %fd106;
	ret;

}


// ===== COMPILED SASS (sm_100) =====

	.target	sm_100

	.elftype	@"ET_EXEC"


//--------------------- .note.nv.tkinfo           --------------------------
	.section	.note.nv.tkinfo,"",@"SHT_NOTE"
	.sectionflags	@"SHF_NOTE_NV_TKINFO"
	.tkinfo
        /*0018*/ 	.word	0x00000002
        /*0030*/ 	.string	""
        /*0030*/ 	.string	"ptxas"
        /*0030*/ 	.string	"Cuda compilation tools, release 13.0, V13.0.88"
        /*0030*/ 	.string	"Build cuda_13.0.r13.0/compiler.36424714_0"
        /*0030*/ 	.string	"-arch sm_100 -m 64 "



//--------------------- .note.nv.cuinfo           --------------------------
	.section	.note.nv.cuinfo,"",@"SHT_NOTE"
	.sectionflags	@"SHF_NOTE_NV_CUINFO"
        /*0018*/ 	.short	0x0002
        /*001a*/ 	.short	0x0064
        /*001c*/ 	.short	0x0082
	.zero		2


//--------------------- .nv.info                  --------------------------
	.section	.nv.info,"",@"SHT_CUDA_INFO"
	.align	4


	//----- nvinfo : EIATTR_REGCOUNT
	.align		4
        /*0000*/ 	.byte	0x04, 0x2f
        /*0002*/ 	.short	(.L_3 - .L_2)
	.align		4
.L_2:
        /*0004*/ 	.word	index@(_Z9Update_XYPdS_Piidii)
        /*0008*/ 	.word	0x0000001a


	//----- nvinfo : EIATTR_FRAME_SIZE
	.align		4
.L_3:
        /*000c*/ 	.byte	0x04, 0x11
        /*000e*/ 	.short	(.L_5 - .L_4)
	.align		4
.L_4:
        /*0010*/ 	.word	index@($__internal_7_$__cuda_sm20_div_rn_f64_full)
        /*0014*/ 	.word	0x00000000


	//----- nvinfo : EIATTR_FRAME_SIZE
	.align		4
.L_5:
        /*0018*/ 	.byte	0x04, 0x11
        /*001a*/ 	.short	(.L_7 - .L_6)
	.align		4
.L_6:
        /*001c*/ 	.word	index@(_Z9Update_XYPdS_Piidii)
        /*0020*/ 	.word	0x00000000


	//----- nvinfo : EIATTR_REGCOUNT
	.align		4
.L_7:
        /*0024*/ 	.byte	0x04, 0x2f
        /*0026*/ 	.short	(.L_9 - .L_8)
	.align		4
.L_8:
        /*0028*/ 	.word	index@(_Z13update_windowPdPiS0_PbS1_S0_iii)
        /*002c*/ 	.word	0x00000020


	//----- nvinfo : EIATTR_FRAME_SIZE
	.align		4
.L_9:
        /*0030*/ 	.byte	0x04, 0x11
        /*0032*/ 	.short	(.L_11 - .L_10)
	.align		4
.L_10:
        /*0034*/ 	.word	index@(_Z13update_windowPdPiS0_PbS1_S0_iii)
        /*0038*/ 	.word	0x00000000


	//----- nvinfo : EIATTR_REGCOUNT
	.align		4
.L_11:
        /*003c*/ 	.byte	0x04, 0x2f
        /*003e*/ 	.short	(.L_13 - .L_12)
	.align		4
.L_12:
        /*0040*/ 	.word	index@(_Z20mat_mult_and_confinePiS_PdS0_S0_ddS_idii)
        /*0044*/ 	.word	0x00000020


	//----- nvinfo : EIATTR_FRAME_SIZE
	.align		4
.L_13:
        /*0048*/ 	.byte	0x04, 0x11
        /*004a*/ 	.short	(.L_15 - .L_14)
	.align		4
.L_14:
        /*004c*/ 	.word	index@(_Z20mat_mult_and_confinePiS_PdS0_S0_ddS_idii)
        /*0050*/ 	.word	0x00000000


	//----- nvinfo : EIATTR_REGCOUNT
	.align		4
.L_15:
        /*0054*/ 	.byte	0x04, 0x2f
        /*0056*/ 	.short	(.L_17 - .L_16)
	.align		4
.L_16:
        /*0058*/ 	.word	index@(_Z7confinePdS_ii)
        /*005c*/ 	.word	0x0000000c


	//----- nvinfo : EIATTR_FRAME_SIZE
	.align		4
.L_17:
        /*0060*/ 	.byte	0x04, 0x11
        /*0062*/ 	.short	(.L_19 - .L_18)
	.align		4
.L_18:
        /*0064*/ 	.word	index@(_Z7confinePdS_ii)
        /*0068*/ 	.word	0x00000000


	//----- nvinfo : EIATTR_REGCOUNT
	.align		4
.L_19:
        /*006c*/ 	.byte	0x04, 0x2f
        /*006e*/ 	.short	(.L_21 - .L_20)
	.align		4
.L_20:
        /*0070*/ 	.word	index@(_Z12step_forwardPi)
        /*0074*/ 	.word	0x00000008


	//----- nvinfo : EIATTR_FRAME_SIZE
	.align		4
.L_21:
        /*0078*/ 	.byte	0x04, 0x11
        /*007a*/ 	.short	(.L_23 - .L_22)
	.align		4
.L_22:
        /*007c*/ 	.word	index@(_Z12step_forwardPi)
        /*0080*/ 	.word	0x00000000


	//----- nvinfo : EIATTR_REGCOUNT
	.align		4
.L_23:
        /*0084*/ 	.byte	0x04, 0x2f
        /*0086*/ 	.short	(.L_25 - .L_24)
	.align		4
.L_24:
        /*0088*/ 	.word	index@(_Z8mat_multPiS_PdS0_S0_ddS_idii)
        /*008c*/ 	.word	0x00000020


	//----- nvinfo : EIATTR_FRAME_SIZE
	.align		4
.L_25:
        /*0090*/ 	.byte	0x04, 0x11
        /*0092*/ 	.short	(.L_27 - .L_26)
	.align		4
.L_26:
        /*0094*/ 	.word	index@(_Z8mat_multPiS_PdS0_S0_ddS_idii)
        /*0098*/ 	.word	0x00000000


	//----- nvinfo : EIATTR_REGCOUNT
	.align		4
.L_27:
        /*009c*/ 	.byte	0x04, 0x2f
        /*009e*/ 	.short	(.L_29 - .L_28)
	.align		4
.L_28:
        /*00a0*/ 	.word	index@(_Z24symplectic_kernel_maxcutPiS_PdS0_S0_ddS_idii)
        /*00a4*/ 	.word	0x00000020


	//----- nvinfo : EIATTR_FRAME_SIZE
	.align		4
.L_29:
        /*00a8*/ 	.byte	0x04, 0x11
        /*00aa*/ 	.short	(.L_31 - .L_30)
	.align		4
.L_30:
        /*00ac*/ 	.word	index@($__internal_6_$__cuda_sm20_div_rn_f64_full)
        /*00b0*/ 	.word	0x00000000


	//----- nvinfo : EIATTR_FRAME_SIZE
	.align		4
.L_31:
        /*00b4*/ 	.byte	0x04, 0x11
        /*00b6*/ 	.short	(.L_33 - .L_32)
	.align		4
.L_32:
        /*00b8*/ 	.word	index@(_Z24symplectic_kernel_maxcutPiS_PdS0_S0_ddS_idii)
        /*00bc*/ 	.word	0x00000000


	//----- nvinfo : EIATTR_REGCOUNT
	.align		4
.L_33:
        /*00c0*/ 	.byte	0x04, 0x2f
        /*00c2*/ 	.short	(.L_35 - .L_34)
	.align		4
.L_34:
        /*00c4*/ 	.word	index@(_Z38symplectic_kernel_maxcut_shared_memoryPiS_PdS0_S0_ddS_idii)
        /*00c8*/ 	.word	0x0000001c


	//----- nvinfo : EIATTR_FRAME_SIZE
	.align		4
.L_35:
        /*00cc*/ 	.byte	0x04, 0x11
        /*00ce*/ 	.short	(.L_37 - .L_36)
	.align		4
.L_36:
        /*00d0*/ 	.word	index@($__internal_5_$__cuda_sm3x_div_rn_noftz_f32_slowpath)
        /*00d4*/ 	.word	0x00000000


	//----- nvinfo : EIATTR_FRAME_SIZE
	.align		4
.L_37:
        /*00d8*/ 	.byte	0x04, 0x11
        /*00da*/ 	.short	(.L_39 - .L_38)
	.align		4
.L_38:
        /*00dc*/ 	.word	index@($__internal_4_$__cuda_sm20_div_rn_f64_full)
        /*00e0*/ 	.word	0x00000000


	//----- nvinfo : EIATTR_FRAME_SIZE
	.align		4
.L_39:
        /*00e4*/ 	.byte	0x04, 0x11
        /*00e6*/ 	.short	(.L_41 - .L_40)
	.align		4
.L_40:
        /*00e8*/ 	.word	index@(_Z38symplectic_kernel_maxcut_shared_memoryPiS_PdS0_S0_ddS_idii)
        /*00ec*/ 	.word	0x00000000


	//----- nvinfo : EIATTR_REGCOUNT
	.align		4
.L_41:
        /*00f0*/ 	.byte	0x04, 0x2f
        /*00f2*/ 	.short	(.L_43 - .L_42)
	.align		4
.L_42:
        /*00f4*/ 	.word	index@(_Z15compute_max_cutPiS_PdS_S0_ii)
        /*00f8*/ 	.word	0x00000020


	//----- nvinfo : EIATTR_FRAME_SIZE
	.align		4
.L_43:
        /*00fc*/ 	.byte	0x04, 0x11
        /*00fe*/ 	.short	(.L_45 - .L_44)
	.align		4
.L_44:
        /*0100*/ 	.word	index@(_Z15compute_max_cutPiS_PdS_S0_ii)
        /*0104*/ 	.word	0x00000000


	//----- nvinfo : EIATTR_REGCOUNT
	.align		4
.L_45:
        /*0108*/ 	.byte	0x04, 0x2f
        /*010a*/ 	.short	(.L_47 - .L_46)
	.align		4
.L_46:
        /*010c*/ 	.word	index@(_Z11sum_max_cutPdS_dii)
        /*0110*/ 	.word	0x00000020


	//----- nvinfo : EIATTR_FRAME_SIZE
	.align		4
.L_47:
        /*0114*/ 	.byte	0x04, 0x11
        /*0116*/ 	.short	(.L_49 - .L_48)
	.align		4
.L_48:
        /*0118*/ 	.word	index@(_Z11sum_max_cutPdS_dii)
        /*011c*/ 	.word	0x00000000


	//----- nvinfo : EIATTR_REGCOUNT
	.align		4
.L_49:
        /*0120*/ 	.byte	0x04, 0x2f
        /*0122*/ 	.short	(.L_51 - .L_50)
	.align		4
.L_50:
        /*0124*/ 	.word	index@(_Z17TSP_distances_GEOPdS_S_i)
        /*0128*/ 	.word	0x00000020


	//----- nvinfo : EIATTR_FRAME_SIZE
	.align		4
.L_51:
        /*012c*/ 	.byte	0x04, 0x11
        /*012e*/ 	.short	(.L_53 - .L_52)
	.align		4
.L_52:
        /*0130*/ 	.word	index@($_Z17TSP_distances_GEOPdS_S_i$__internal_trig_reduction_slowpathd)
        /*0134*/ 	.word	0x00000028


	//----- nvinfo : EIATTR_FRAME_SIZE
	.align		4
.L_53:
        /*0138*/ 	.byte	0x04, 0x11
        /*013a*/ 	.short	(.L_55 - .L_54)
	.align		4
.L_54:
        /*013c*/ 	.word	index@(_Z17TSP_distances_GEOPdS_S_i)
        /*0140*/ 	.word	0x00000028


	//----- nvinfo : EIATTR_REGCOUNT
	.align		4
.L_55:
        /*0144*/ 	.byte	0x04, 0x2f
        /*0146*/ 	.short	(.L_57 - .L_56)
	.align		4
.L_56:
        /*0148*/ 	.word	index@(_Z20TSP_distances_EUC_2DPdS_S_i)
        /*014c*/ 	.word	0x0000001e


	//----- nvinfo : EIATTR_FRAME_SIZE
	.align		4
.L_57:
        /*0150*/ 	.byte	0x04, 0x11
        /*0152*/ 	.short	(.L_59 - .L_58)
	.align		4
.L_58:
        /*0154*/ 	.word	index@($_Z20TSP_distances_EUC_2DPdS_S_i$__internal_accurate_pow)
        /*0158*/ 	.word	0x00000000


	//----- nvinfo : EIATTR_FRAME_SIZE
	.align		4
.L_59:
        /*015c*/ 	.byte	0x04, 0x11
        /*015e*/ 	.short	(.L_61 - .L_60)
	.align		4
.L_60:
        /*0160*/ 	.word	index@(_Z20TSP_distances_EUC_2DPdS_S_i)
        /*0164*/ 	.word	0x00000000


	//----- nvinfo : EIATTR_REGCOUNT
	.align		4
.L_61:
        /*0168*/ 	.byte	0x04, 0x2f
        /*016a*/ 	.short	(.L_63 - .L_62)
	.align		4
.L_62:
        /*016c*/ 	.word	index@(_Z16tsp_spin_averagePiPdiii)
        /*0170*/ 	.word	0x0000001d


	//----- nvinfo : EIATTR_FRAME_SIZE
	.align		4
.L_63:
        /*0174*/ 	.byte	0x04, 0x11
        /*0176*/ 	.short	(.L_65 - .L_64)
	.align		4
.L_64:
        /*0178*/ 	.word	index@($__internal_3_$__cuda_sm20_div_rn_f64_full)
        /*017c*/ 	.word	0x00000000


	//----- nvinfo : EIATTR_FRAME_SIZE
	.align		4
.L_65:
        /*0180*/ 	.byte	0x04, 0x11
        /*0182*/ 	.short	(.L_67 - .L_66)
	.align		4
.L_66:
        /*0184*/ 	.word	index@(_Z16tsp_spin_averagePiPdiii)
        /*0188*/ 	.word	0x00000000


	//----- nvinfo : EIATTR_REGCOUNT
	.align		4
.L_67:
        /*018c*/ 	.byte	0x04, 0x2f
        /*018e*/ 	.short	(.L_69 - .L_68)
	.align		4
.L_68:
        /*0190*/ 	.word	index@(_Z17update_window_tspPdPiS0_PbS1_S0_S0_iS0_S0_S0_iii)
        /*0194*/ 	.word	0x00000020


	//----- nvinfo : EIATTR_FRAME_SIZE
	.align		4
.L_69:
        /*0198*/ 	.byte	0x04, 0x11
        /*019a*/ 	.short	(.L_71 - .L_70)
	.align		4
.L_70:
        /*019c*/ 	.word	index@(_Z17update_window_tspPdPiS0_PbS1_S0_S0_iS0_S0_S0_iii)
        /*01a0*/ 	.word	0x00000000


	//----- nvinfo : EIATTR_REGCOUNT
	.align		4
.L_71:
        /*01a4*/ 	.byte	0x04, 0x2f
        /*01a6*/ 	.short	(.L_73 - .L_72)
	.align		4
.L_72:
        /*01a8*/ 	.word	index@(_Z21symplectic_kernel_tspPiS_PdS0_S0_S0_dS_ididddiii)
        /*01ac*/ 	.word	0x00000022


	//----- nvinfo : EIATTR_FRAME_SIZE
	.align		4
.L_73:
        /*01b0*/ 	.byte	0x04, 0x11
        /*01b2*/ 	.short	(.L_75 - .L_74)
	.align		4
.L_74:
        /*01b4*/ 	.word	index@($_Z21symplectic_kernel_tspPiS_PdS0_S0_S0_dS_ididddiii$__internal_accurate_pow)
        /*01b8*/ 	.word	0x00000000


	//----- nvinfo : EIATTR_FRAME_SIZE
	.align		4
.L_75:
        /*01bc*/ 	.byte	0x04, 0x11
        /*01be*/ 	.short	(.L_77 - .L_76)
	.align		4
.L_76:
        /*01c0*/ 	.word	index@($__internal_2_$__cuda_sm20_div_rn_f64_full)
        /*01c4*/ 	.word	0x00000000


	//----- nvinfo : EIATTR_FRAME_SIZE
	.align		4
.L_77:
        /*01c8*/ 	.byte	0x04, 0x11
        /*01ca*/ 	.short	(.L_79 - .L_78)
	.align		4
.L_78:
        /*01cc*/ 	.word	index@(_Z21symplectic_kernel_tspPiS_PdS0_S0_S0_dS_ididddiii)
        /*01d0*/ 	.word	0x00000000


	//----- nvinfo : EIATTR_REGCOUNT
	.align		4
.L_79:
        /*01d4*/ 	.byte	0x04, 0x2f
        /*01d6*/ 	.short	(.L_81 - .L_80)
	.align		4
.L_80:
        /*01d8*/ 	.word	index@(_Z35symplectic_kernel_tsp_shared_memoryPiS_PdS0_S0_S0_dS_ididddiii)
        /*01dc*/ 	.word	0x00000022


	//----- nvinfo : EIATTR_FRAME_SIZE
	.align		4
.L_81:
        /*01e0*/ 	.byte	0x04, 0x11
        /*01e2*/ 	.short	(.L_83 - .L_82)
	.align		4
.L_82:
        /*01e4*/ 	.word	index@($_Z35symplectic_kernel_tsp_shared_memoryPiS_PdS0_S0_S0_dS_ididddiii$__internal_accurate_pow)
        /*01e8*/ 	.word	0x00000000


	//----- nvinfo : EIATTR_FRAME_SIZE
	.align		4
.L_83:
        /*01ec*/ 	.byte	0x04, 0x11
        /*01ee*/ 	.short	(.L_85 - .L_84)
	.align		4
.L_84:
        /*01f0*/ 	.word	index@($__internal_1_$__cuda_sm3x_div_rn_noftz_f32_slowpath)
        /*01f4*/ 	.word	0x00000000


	//----- nvinfo : EIATTR_FRAME_SIZE
	.align		4
.L_85:
        /*01f8*/ 	.byte	0x04, 0x11
        /*01fa*/ 	.short	(.L_87 - .L_86)
	.align		4
.L_86:
        /*01fc*/ 	.word	index@($__internal_0_$__cuda_sm20_div_rn_f64_full)
        /*0200*/ 	.word	0x00000000


	//----- nvinfo : EIATTR_FRAME_SIZE
	.align		4
.L_87:
        /*0204*/ 	.byte	0x04, 0x11
        /*0206*/ 	.short	(.L_89 - .L_88)
	.align		4
.L_88:
        /*0208*/ 	.word	index@(_Z35symplectic_kernel_tsp_shared_memoryPiS_PdS0_S0_S0_dS_ididddiii)
        /*020c*/ 	.word	0x00000000


	//----- nvinfo : EIATTR_MIN_STACK_SIZE
	.align		4
.L_89:
        /*0210*/ 	.byte	0x04, 0x12
        /*0212*/ 	.short	(.L_91 - .L_90)
	.align		4
.L_90:
        /*0214*/ 	.word	index@(_Z35symplectic_kernel_tsp_shared_memoryPiS_PdS0_S0_S0_dS_ididddiii)
        /*0218*/ 	.word	0x00000000


	//----- nvinfo : EIATTR_MIN_STACK_SIZE
	.align		4
.L_91:
        /*021c*/ 	.byte	0x04, 0x12
        /*021e*/ 	.short	(.L_93 - .L_92)
	.align		4
.L_92:
        /*0220*/ 	.word	index@(_Z21symplectic_kernel_tspPiS_PdS0_S0_S0_dS_ididddiii)
        /*0224*/ 	.word	0x00000000


	//----- nvinfo : EIATTR_MIN_STACK_SIZE
	.align		4
.L_93:
        /*0228*/ 	.byte	0x04, 0x12
        /*022a*/ 	.short	(.L_95 - .L_94)
	.align		4
.L_94:
        /*022c*/ 	.word	index@(_Z17update_window_tspPdPiS0_PbS1_S0_S0_iS0_S0_S0_iii)
        /*0230*/ 	.word	0x00000000


	//----- nvinfo : EIATTR_MIN_STACK_SIZE
	.align		4
.L_95:
        /*0234*/ 	.byte	0x04, 0x12
        /*0236*/ 	.short	(.L_97 - .L_96)
	.align		4
.L_96:
        /*0238*/ 	.word	index@(_Z16tsp_spin_averagePiPdiii)
        /*023c*/ 	.word	0x00000000


	//----- nvinfo : EIATTR_MIN_STACK_SIZE
	.align		4
.L_97:
        /*0240*/ 	.byte	0x04, 0x12
        /*0242*/ 	.short	(.L_99 - .L_98)
	.align		4
.L_98:
        /*0244*/ 	.word	index@(_Z20TSP_distances_EUC_2DPdS_S_i)
        /*0248*/ 	.word	0x00000000


	//----- nvinfo : EIATTR_MIN_STACK_SIZE
	.align		4
.L_99:
        /*024c*/ 	.byte	0x04, 0x12
        /*024e*/ 	.short	(.L_101 - .L_100)
	.align		4
.L_100:
        /*0250*/ 	.word	index@(_Z17TSP_distances_GEOPdS_S_i)
        /*0254*/ 	.word	0x00000028


	//----- nvinfo : EIATTR_MIN_STACK_SIZE
	.align		4
.L_101:
        /*0258*/ 	.byte	0x04, 0x12
        /*025a*/ 	.short	(.L_103 - .L_102)
	.align		4
.L_102:
        /*025c*/ 	.word	index@(_Z11sum_max_cutPdS_dii)
        /*0260*/ 	.word	0x00000000


	//----- nvinfo : EIATTR_MIN_STACK_SIZE
	.align		4
.L_103:
        /*0264*/ 	.byte	0x04, 0x12
        /*0266*/ 	.short	(.L_105 - .L_104)
	.align		4
.L_104:
        /*0268*/ 	.word	index@(_Z15compute_max_cutPiS_PdS_S0_ii)
        /*026c*/ 	.word	0x00000000


	//----- nvinfo : EIATTR_MIN_STACK_SIZE
	.align		4
.L_105:
        /*0270*/ 	.byte	0x04, 0x12
        /*0272*/ 	.short	(.L_107 - .L_106)
	.align		4
.L_106:
        /*0274*/ 	.word	index@(_Z38symplectic_kernel_maxcut_shared_memoryPiS_PdS0_S0_ddS_idii)
        /*0278*/ 	.word	0x00000000


	//----- nvinfo : EIATTR_MIN_STACK_SIZE
	.align		4
.L_107:
        /*027c*/ 	.byte	0x04, 0x12
        /*027e*/ 	.short	(.L_109 - .L_108)
	.align		4
.L_108:
        /*0280*/ 	.word	index@(_Z24symplectic_kernel_maxcutPiS_PdS0_S0_ddS_idii)
        /*0284*/ 	.word	0x00000000


	//----- nvinfo : EIATTR_MIN_STACK_SIZE
	.align		4
.L_109:
        /*0288*/ 	.byte	0x04, 0x12
        /*028a*/ 	.short	(.L_111 - .L_110)
	.align		4
.L_110:
        /*028c*/ 	.word	index@(_Z8mat_multPiS_PdS0_S0_ddS_idii)
        /*0290*/ 	.word	0x00000000


	//----- nvinfo : EIATTR_MIN_STACK_SIZE
	.align		4
.L_111:
        /*0294*/ 	.byte	0x04, 0x12
        /*0296*/ 	.short	(.L_113 - .L_112)
	.align		4
.L_112:
        /*0298*/ 	.word	index@(_Z12step_forwardPi)
        /*029c*/ 	.word	0x00000000


	//----- nvinfo : EIATTR_MIN_STACK_SIZE
	.align		4
.L_113:
        /*02a0*/ 	.byte	0x04, 0x12
        /*02a2*/ 	.short	(.L_115 - .L_114)
	.align		4
.L_114:
        /*02a4*/ 	.word	index@(_Z7confinePdS_ii)
        /*02a8*/ 	.word	0x00000000


	//----- nvinfo : EIATTR_MIN_STACK_SIZE
	.align		4
.L_115:
        /*02ac*/ 	.byte	0x04, 0x12
        /*02ae*/ 	.short	(.L_117 - .L_116)
	.align		4
.L_116:
        /*02b0*/ 	.word	index@(_Z20mat_mult_and_confinePiS_PdS0_S0_ddS_idii)
        /*02b4*/ 	.word	0x00000000


	//----- nvinfo : EIATTR_MIN_STACK_SIZE
	.align		4
.L_117:
        /*02b8*/ 	.byte	0x04, 0x12
        /*02ba*/ 	.short	(.L_119 - .L_118)
	.align		4
.L_118:
        /*02bc*/ 	.word	index@(_Z13update_windowPdPiS0_PbS1_S0_iii)
        /*02c0*/ 	.word	0x00000000


	//----- nvinfo : EIATTR_MIN_STACK_SIZE
	.align		4
.L_119:
        /*02c4*/ 	.byte	0x04, 0x12
        /*02c6*/ 	.short	(.L_121 - .L_120)
	.align		4
.L_120:
        /*02c8*/ 	.word	index@(_Z9Update_XYPdS_Piidii)
        /*02cc*/ 	.word	0x00000000
.L_121:


//--------------------- .nv.compat                --------------------------
	.section	.nv.compat,"",@"SHT_CUDA_COMPAT_INFO"
	.align	4
        /*0000*/ 	.byte	0x02, 0x09, 0x00, 0x00, 0x02, 0x02, 0x01, 0x00, 0x02, 0x05, 0x05, 0x00, 0x03, 0x07, 0x01, 0x01
        /*0010*/ 	.byte	0x02, 0x03, 0x00, 0x00, 0x02, 0x06, 0x01, 0x00, 0x04, 0x0b, 0x08, 0x00, 0x01, 0x00, 0x00, 0x00
        /*0020*/ 	.byte	0x00, 0x00, 0x00, 0x00


//--------------------- .nv.info._Z35symplectic_kernel_tsp_shared_memoryPiS_PdS0_S0_S0_dS_ididddiii --------------------------
	.section	.nv.info._Z35symplectic_kernel_tsp_shared_memoryPiS_PdS0_S0_S0_dS_ididddiii,"",@"SHT_CUDA_INFO"
	.sectionflags	@""
	.align	4


	//----- nvinfo : EIATTR_CUDA_API_VERSION
	.align		4
        /*0000*/ 	.byte	0x04, 0x37
        /*0002*/ 	.short	(.L_123 - .L_122)
.L_122:
        /*0004*/ 	.word	0x00000082


	//----- nvinfo : EIATTR_KPARAM_INFO
	.align		4
.L_123:
        /*0008*/ 	.byte	0x04, 0x17
        /*000a*/ 	.short	(.L_125 - .L_124)
.L_124:
        /*000c*/ 	.word	0x00000000
        /*0010*/ 	.short	0x0010
        /*0012*/ 	.short	0x0078
        /*0014*/ 	.byte	0x00, 0xf0, 0x11, 0x00


	//----- nvinfo : EIATTR_KPARAM_INFO
	.align		4
.L_125:
        /*0018*/ 	.byte	0x04, 0x17
        /*001a*/ 	.short	(.L_127 - .L_126)
.L_126:
        /*001c*/ 	.word	0x00000000
        /*0020*/ 	.short	0x000f
        /*0022*/ 	.short	0x0074
        /*0024*/ 	.byte	0x00, 0xf0, 0x11, 0x00


	//----- nvinfo : EIATTR_KPARAM_INFO
	.align		4
.L_127:
        /*0028*/ 	.byte	0x04, 0x17
        /*002a*/ 	.short	(.L_129 - .L_128)
.L_128:
        /*002c*/ 	.word	0x00000000
        /*0030*/ 	.short	0x000e
        /*0032*/ 	.short	0x0070
        /*0034*/ 	.byte	0x00, 0xf0, 0x11, 0x00


	//----- nvinfo : EIATTR_KPARAM_INFO
	.align		4
.L_129:
        /*0038*/ 	.byte	0x04, 0x17
        /*003a*/ 	.short	(.L_131 - .L_130)
.L_130:
        /*003c*/ 	.word	0x00000000
        /*0040*/ 	.short	0x000d
        /*0042*/ 	.short	0x0068
        /*0044*/ 	.byte	0x00, 0xf0, 0x21, 0x00


	//----- nvinfo : EIATTR_KPARAM_INFO
	.align		4
.L_131:
        /*0048*/ 	.byte	0x04, 0x17
        /*004a*/ 	.short	(.L_133 - .L_132)
.L_132:
        /*004c*/ 	.word	0x00000000
        /*0050*/ 	.short	0x000c
        /*0052*/ 	.short	0x0060
        /*0054*/ 	.byte	0x00, 0xf0, 0x21, 0x00


	//----- nvinfo : EIATTR_KPARAM_INFO
	.align		4
.L_133:
        /*0058*/ 	.byte	0x04, 0x17
        /*005a*/ 	.short	(.L_135 - .L_134)
.L_134:
        /*005c*/ 	.word	0x00000000
        /*0060*/ 	.short	0x000b
        /*0062*/ 	.short	0x0058
        /*0064*/ 	.byte	0x00, 0xf0, 0x21, 0x00


	//----- nvinfo : EIATTR_KPARAM_INFO
	.align		4
.L_135:
        /*0068*/ 	.byte	0x04, 0x17
        /*006a*/ 	.short	(.L_137 - .L_136)
.L_136:
        /*006c*/ 	.word	0x00000000
        /*0070*/ 	.short	0x000a
        /*0072*/ 	.short	0x0050
        /*0074*/ 	.byte	0x00, 0xf0, 0x11, 0x00


	//----- nvinfo : EIATTR_KPARAM_INFO
	.align		4
.L_137:
        /*0078*/ 	.byte	0x04, 0x17
        /*007a*/ 	.short	(.L_139 - .L_138)
.L_138:
        /*007c*/ 	.word	0x00000000
        /*0080*/ 	.short	0x0009
        /*0082*/ 	.short	0x0048
        /*0084*/ 	.byte	0x00, 0xf0, 0x21, 0x00


	//----- nvinfo : EIATTR_KPARAM_INFO
	.align		4
.L_139:
        /*0088*/ 	.byte	0x04, 0x17
        /*008a*/ 	.short	(.L_141 - .L_140)
.L_140:
        /*008c*/ 	.word	0x00000000
        /*0090*/ 	.short	0x0008
        /*0092*/ 	.short	0x0040
        /*0094*/ 	.byte	0x00, 0xf0, 0x11, 0x00


	//----- nvinfo : EIATTR_KPARAM_INFO
	.align		4
.L_141:
        /*0098*/ 	.byte	0x04, 0x17
        /*009a*/ 	.short	(.L_143 - .L_142)
.L_142:
        /*009c*/ 	.word	0x00000000
        /*00a0*/ 	.short	0x0007
        /*00a2*/ 	.short	0x0038
        /*00a4*/ 	.byte	0x00, 0xf5, 0x21, 0x00


	//----- nvinfo : EIATTR_KPARAM_INFO
	.align		4
.L_143:
        /*00a8*/ 	.byte	0x04, 0x17
        /*00aa*/ 	.short	(.L_145 - .L_144)
.L_144:
        /*00ac*/ 	.word	0x00000000
        /*00b0*/ 	.short	0x0006
        /*00b2*/ 	.short	0x0030
        /*00b4*/ 	.byte	0x00, 0xf0, 0x21, 0x00


	//----- nvinfo : EIATTR_KPARAM_INFO
	.align		4
.L_145:
        /*00b8*/ 	.byte	0x04, 0x17
        /*00ba*/ 	.short	(.L_147 - .L_146)
.L_146:
        /*00bc*/ 	.word	0x00000000
        /*00c0*/ 	.short	0x0005
        /*00c2*/ 	.short	0x0028
        /*00c4*/ 	.byte	0x00, 0xf5, 0x21, 0x00


	//----- nvinfo : EIATTR_KPARAM_INFO
	.align		4
.L_147:
        /*00c8*/ 	.byte	0x04, 0x17
        /*00ca*/ 	.short	(.L_149 - .L_148)
.L_148:
        /*00cc*/ 	.word	0x00000000
        /*00d0*/ 	.short	0x0004
        /*00d2*/ 	.short	0x0020
        /*00d4*/ 	.byte	0x00, 0xf5, 0x21, 0x00


	//----- nvinfo : EIATTR_KPARAM_INFO
	.align		4
.L_149:
        /*00d8*/ 	.byte	0x04, 0x17
        /*00da*/ 	.short	(.L_151 - .L_150)
.L_150:
        /*00dc*/ 	.word	0x00000000
        /*00e0*/ 	.short	0x0003
        /*00e2*/ 	.short	0x0018
        /*00e4*/ 	.byte	0x00, 0xf5, 0x21, 0x00


	//----- nvinfo : EIATTR_KPARAM_INFO
	.align		4
.L_151:
        /*00e8*/ 	.byte	0x04, 0x17
        /*00ea*/ 	.short	(.L_153 - .L_152)
.L_152:
        /*00ec*/ 	.word	0x00000000
        /*00f0*/ 	.short	0x0002
        /*00f2*/ 	.short	0x0010
        /*00f4*/ 	.byte	0x00, 0xf5, 0x21, 0x00


	//----- nvinfo : EIATTR_KPARAM_INFO
	.align		4
.L_153:
        /*00f8*/ 	.byte	0x04, 0x17
        /*00fa*/ 	.short	(.L_155 - .L_154)
.L_154:
        /*00fc*/ 	.word	0x00000000
        /*0100*/ 	.short	0x0001
        /*0102*/ 	.short	0x0008
        /*0104*/ 	.byte	0x00, 0xf5, 0x21, 0x00


	//----- nvinfo : EIATTR_KPARAM_INFO
	.align		4
.L_155:
        /*0108*/ 	.byte	0x04, 0x17
        /*010a*/ 	.short	(.L_157 - .L_156)
.L_156:
        /*010c*/ 	.word	0x00000000
        /*0110*/ 	.short	0x0000
        /*0112*/ 	.short	0x0000
        /*0114*/ 	.byte	0x00, 0xf5, 0x21, 0x00


	//----- nvinfo : EIATTR_SPARSE_MMA_MASK
	.align		4
.L_157:
        /*0118*/ 	.byte	0x03, 0x50
        /*011a*/ 	.short	0x0000


	//----- nvinfo : EIATTR_MAXREG_COUNT
	.align		4
        /*011c*/ 	.byte	0x03, 0x1b
        /*011e*/ 	.short	0x00ff


	//----- nvinfo : EIATTR_NUM_BARRIERS
	.align		4
        /*0120*/ 	.byte	0x02, 0x4c
        /*0122*/ 	.byte	0x01
	.zero		1


	//----- nvinfo : EIATTR_MERCURY_ISA_VERSION
	.align		4
        /*0124*/ 	.byte	0x03, 0x5f
        /*0126*/ 	.short	0x0101


	//----- nvinfo : EIATTR_VRC_CTA_INIT_COUNT
	.align		4
        /*0128*/ 	.byte	0x02, 0x4a
	.zero		1
	.zero		1


	//----- nvinfo : EIATTR_EXIT_INSTR_OFFSETS
	.align		4
        /*012c*/ 	.byte	0x04, 0x1c
        /*012e*/ 	.short	(.L_159 - .L_158)


	//   ....[0]....
.L_158:
        /*0130*/ 	.word	0x000000a0


	//   ....[1]....
        /*0134*/ 	.word	0x00000d10


	//   ....[2]....
        /*0138*/ 	.word	0x000010f0


	//----- nvinfo : EIATTR_CRS_STACK_SIZE
	.align		4
.L_159:
        /*013c*/ 	.byte	0x04, 0x1e
        /*013e*/ 	.short	(.L_161 - .L_160)
.L_160:
        /*0140*/ 	.word	0x00000000


	//----- nvinfo : EIATTR_CBANK_PARAM_SIZE
	.align		4
.L_161:
        /*0144*/ 	.byte	0x03, 0x19
        /*0146*/ 	.short	0x007c


	//----- nvinfo : EIATTR_PARAM_CBANK
	.align		4
        /*0148*/ 	.byte	0x04, 0x0a
        /*014a*/ 	.short	(.L_163 - .L_162)
	.align		4
.L_162:
        /*014c*/ 	.word	index@(.nv.constant0._Z35symplectic_kernel_tsp_shared_memoryPiS_PdS0_S0_S0_dS_ididddiii)
        /*0150*/ 	.short	0x0380
        /*0152*/ 	.short	0x007c


	//----- nvinfo : EIATTR_SW_WAR
	.align		4
.L_163:
        /*0154*/ 	.byte	0x04, 0x36
        /*0156*/ 	.short	(.L_165 - .L_164)
.L_164:
        /*0158*/ 	.word	0x00000008
.L_165:


//--------------------- .nv.info._Z21symplectic_kernel_tspPiS_PdS0_S0_S0_dS_ididddiii --------------------------
	.section	.nv.info._Z21symplectic_kernel_tspPiS_PdS0_S0_S0_dS_ididddiii,"",@"SHT_CUDA_INFO"
	.sectionflags	@""
	.align	4


	//----- nvinfo : EIATTR_CUDA_API_VERSION
	.align		4
        /*0000*/ 	.byte	0x04, 0x37
        /*0002*/ 	.short	(.L_167 - .L_166)
.L_166:
        /*0004*/ 	.word	0x00000082


	//----- nvinfo : EIATTR_KPARAM_INFO
	.align		4
.L_167:
        /*0008*/ 	.byte	0x04, 0x17
        /*000a*/ 	.short	(.L_169 - .L_168)
.L_168:
        /*000c*/ 	.word	0x00000000
        /*0010*/ 	.short	0x0010
        /*0012*/ 	.short	0x0078
        /*0014*/ 	.byte	0x00, 0xf0, 0x11, 0x00


	//----- nvinfo : EIATTR_KPARAM_INFO
	.align		4
.L_169:
        /*0018*/ 	.byte	0x04, 0x17
        /*001a*/ 	.short	(.L_171 - .L_170)
.L_170:
        /*001c*/ 	.word	0x00000000
        /*0020*/ 	.short	0x000f
        /*0022*/ 	.short	0x0074
        /*0024*/ 	.byte	0x00, 0xf0, 0x11, 0x00


	//----- nvinfo : EIATTR_KPARAM_INFO
	.align		4
.L_171:
        /*0028*/ 	.byte	0x04, 0x17
        /*002a*/ 	.short	(.L_173 - .L_172)
.L_172:
        /*002c*/ 	.word	0x00000000
        /*0030*/ 	.short	0x000e
        /*0032*/ 	.short	0x0070
        /*0034*/ 	.byte	0x00, 0xf0, 0x11, 0x00


	//----- nvinfo : EIATTR_KPARAM_INFO
	.align		4
.L_173:
        /*0038*/ 	.byte	0x04, 0x17
        /*003a*/ 	.short	(.L_175 - .L_174)
.L_174:
        /*003c*/ 	.word	0x00000000
        /*0040*/ 	.short	0x000d
        /*0042*/ 	.short	0x0068
        /*0044*/ 	.byte	0x00, 0xf0, 0x21, 0x00


	//----- nvinfo : EIATTR_KPARAM_INFO
	.align		4
.L_175:
        /*0048*/ 	.byte	0x04, 0x17
        /*004a*/ 	.short	(.L_177 - .L_176)
.L_176:
        /*004c*/ 	.word	0x00000000
        /*0050*/ 	.short	0x000c
        /*0052*/ 	.short	0x0060
        /*0054*/ 	.byte	0x00, 0xf0, 0x21, 0x00


	//----- nvinfo : EIATTR_KPARAM_INFO
	.align		4
.L_177:
        /*0058*/ 	.byte	0x04, 0x17
        /*005a*/ 	.short	(.L_179 - .L_178)
.L_178:
        /*005c*/ 	.word	0x00000000
        /*0060*/ 	.short	0x000b
        /*0062*/ 	.short	0x0058
        /*0064*/ 	.byte	0x00, 0xf0, 0x21, 0x00


	//----- nvinfo : EIATTR_KPARAM_INFO
	.align		4
.L_179:
        /*0068*/ 	.byte	0x04, 0x17
        /*006a*/ 	.short	(.L_181 - .L_180)
.L_180:
        /*006c*/ 	.word	0x00000000
        /*0070*/ 	.short	0x000a
        /*0072*/ 	.short	0x0050
        /*0074*/ 	.byte	0x00, 0xf0, 0x11, 0x00


	//----- nvinfo : EIATTR_KPARAM_INFO
	.align		4
.L_181:
        /*0078*/ 	.byte	0x04, 0x17
        /*007a*/ 	.short	(.L_183 - .L_182)
.L_182:
        /*007c*/ 	.word	0x00000000
        /*0080*/ 	.short	0x0009
        /*0082*/ 	.short	0x0048
        /*0084*/ 	.byte	0x00, 0xf0, 0x21, 0x00


	//----- nvinfo : EIATTR_KPARAM_INFO
	.align		4
.L_183:
        /*0088*/ 	.byte	0x04, 0x17
        /*008a*/ 	.short	(.L_185 - .L_184)
.L_184:
        /*008c*/ 	.word	0x00000000
        /*0090*/ 	.short	0x0008
        /*0092*/ 	.short	0x0040
        /*0094*/ 	.byte	0x00, 0xf0, 0x11, 0x00


	//----- nvinfo : EIATTR_KPARAM_INFO
	.align		4
.L_185:
        /*0098*/ 	.byte	0x04, 0x17
        /*009a*/ 	.short	(.L_187 - .L_186)
.L_186:
        /*009c*/ 	.word	0x00000000
        /*00a0*/ 	.short	0x0007
        /*00a2*/ 	.short	0x0038
        /*00a4*/ 	.byte	0x00, 0xf5, 0x21, 0x00


	//----- nvinfo : EIATTR_KPARAM_INFO
	.align		4
.L_187:
        /*00a8*/ 	.byte	0x04, 0x17
        /*00aa*/ 	.short	(.L_189 - .L_188)
.L_188:
        /*00ac*/ 	.word	0x00000000
        /*00b0*/ 	.short	0x0006
        /*00b2*/ 	.short	0x0030
        /*00b4*/ 	.byte	0x00, 0xf0, 0x21, 0x00


	//----- nvinfo : EIATTR_KPARAM_INFO
	.align		4
.L_189:
        /*00b8*/ 	.byte	0x04, 0x17
        /*00ba*/ 	.short	(.L_191 - .L_190)
.L_190:
        /*00bc*/ 	.word	0x00000000
        /*00c0*/ 	.short	0x0005
        /*00c2*/ 	.short	0x0028
        /*00c4*/ 	.byte	0x00, 0xf5, 0x21, 0x00


	//----- nvinfo : EIATTR_KPARAM_INFO
	.align		4
.L_191:
        /*00c8*/ 	.byte	0x04, 0x17
        /*00ca*/ 	.short	(.L_193 - .L_192)
.L_192:
        /*00cc*/ 	.word	0x00000000
        /*00d0*/ 	.short	0x0004
        /*00d2*/ 	.short	0x0020
        /*00d4*/ 	.byte	0x00, 0xf5, 0x21, 0x00


	//----- nvinfo : EIATTR_KPARAM_INFO
	.align		4
.L_193:
        /*00d8*/ 	.byte	0x04, 0x17
        /*00da*/ 	.short	(.L_195 - .L_194)
.L_194:
        /*00dc*/ 	.word	0x00000000
        /*00e0*/ 	.short	0x0003
        /*00e2*/ 	.short	0x0018
        /*00e4*/ 	.byte	0x00, 0xf5, 0x21, 0x00


	//----- nvinfo : EIATTR_KPARAM_INFO
	.align		4
.L_195:
        /*00e8*/ 	.byte	0x04, 0x17
        /*00ea*/ 	.short	(.L_197 - .L_196)
.L_196:
        /*00ec*/ 	.word	0x00000000
        /*00f0*/ 	.short	0x0002
        /*00f2*/ 	.short	0x0010
        /*00f4*/ 	.byte	0x00, 0xf5, 0x21, 0x00


	//----- nvinfo : EIATTR_KPARAM_INFO
	.align		4
.L_197:
        /*00f8*/ 	.byte	0x04, 0x17
        /*00fa*/ 	.short	(.L_199 - .L_198)
.L_198:
        /*00fc*/ 	.word	0x00000000
        /*0100*/ 	.short	0x0001
        /*0102*/ 	.short	0x0008
        /*0104*/ 	.byte	0x00, 0xf5, 0x21, 0x00


	//----- nvinfo : EIATTR_KPARAM_INFO
	.align		4
.L_199:
        /*0108*/ 	.byte	0x04, 0x17
        /*010a*/ 	.short	(.L_201 - .L_200)
.L_200:
        /*010c*/ 	.word	0x00000000
        /*0110*/ 	.short	0x0000
        /*0112*/ 	.short	0x0000
        /*0114*/ 	.byte	0x00, 0xf5, 0x21, 0x00


	//----- nvinfo : EIATTR_SPARSE_MMA_MASK
	.align		4
.L_201:
        /*0118*/ 	.byte	0x03, 0x50
        /*011a*/ 	.short	0x0000


	//----- nvinfo : EIATTR_MAXREG_COUNT
	.align		4
        /*011c*/ 	.byte	0x03, 0x1b
        /*011e*/ 	.short	0x00ff


	//----- nvinfo : EIATTR_MERCURY_ISA_VERSION
	.align		4
        /*0120*/ 	.byte	0x03, 0x5f
        /*0122*/ 	.short	0x0101


	//----- nvinfo : EIATTR_VRC_CTA_INIT_COUNT
	.align		4
        /*0124*/ 	.byte	0x02, 0x4a
	.zero		1
	.zero		1


	//----- nvinfo : EIATTR_EXIT_INSTR_OFFSETS
	.align		4
        /*0128*/ 	.byte	0x04, 0x1c
        /*012a*/ 	.short	(.L_203 - .L_202)


	//   ....[0]....
.L_202:
        /*012c*/ 	.word	0x00000580


	//   ....[1]....
        /*0130*/ 	.word	0x000006b0


	//   ....[2]....
        /*0134*/ 	.word	0x00001590


	//----- nvinfo : EIATTR_CRS_STACK_SIZE
	.align		4
.L_203:
        /*0138*/ 	.byte	0x04, 0x1e
        /*013a*/ 	.short	(.L_205 - .L_204)
.L_204:
        /*013c*/ 	.word	0x00000000


	//----- nvinfo : EIATTR_CBANK_PARAM_SIZE
	.align		4
.L_205:
        /*0140*/ 	.byte	0x03, 0x19
        /*0142*/ 	.short	0x007c


	//----- nvinfo : EIATTR_PARAM_CBANK
	.align		4
        /*0144*/ 	.byte	0x04, 0x0a
        /*0146*/ 	.short	(.L_207 - .L_206)
	.align		4
.L_206:
        /*0148*/ 	.word	index@(.nv.constant0._Z21symplectic_kernel_tspPiS_PdS0_S0_S0_dS_ididddiii)
        /*014c*/ 	.short	0x0380
        /*014e*/ 	.short	0x007c


	//----- nvinfo : EIATTR_SW_WAR
	.align		4
.L_207:
        /*0150*/ 	.byte	0x04, 0x36
        /*0152*/ 	.short	(.L_209 - .L_208)
.L_208:
        /*0154*/ 	.word	0x00000008
.L_209:


//--------------------- .nv.info._Z17update_window_tspPdPiS0_PbS1_S0_S0_iS0_S0_S0_iii --------------------------
	.section	.nv.info._Z17update_window_tspPdPiS0_PbS1_S0_S0_iS0_S0_S0_iii,"",@"SHT_CUDA_INFO"
	.sectionflags	@""
	.align	4


	//----- nvinfo : EIATTR_CUDA_API_VERSION
	.align		4
        /*0000*/ 	.byte	0x04, 0x37
        /*0002*/ 	.short	(.L_211 - .L_210)
.L_210:
        /*0004*/ 	.word	0x00000082


	//----- nvinfo : EIATTR_KPARAM_INFO
	.align		4
.L_211:
        /*0008*/ 	.byte	0x04, 0x17
        /*000a*/ 	.short	(.L_213 - .L_212)
.L_212:
        /*000c*/ 	.word	0x00000000
        /*0010*/ 	.short	0x000d
        /*0012*/ 	.short	0x0060
        /*0014*/ 	.byte	0x00, 0xf0, 0x11, 0x00


	//----- nvinfo : EIATTR_KPARAM_INFO
	.align		4
.L_213:
        /*0018*/ 	.byte	0x04, 0x17
        /*001a*/ 	.short	(.L_215 - .L_214)
.L_214:
        /*001c*/ 	.word	0x00000000
        /*0020*/ 	.short	0x000c
        /*0022*/ 	.short	0x005c
        /*0024*/ 	.byte	0x00, 0xf0, 0x11, 0x00


	//----- nvinfo : EIATTR_KPARAM_INFO
	.align		4
.L_215:
        /*0028*/ 	.byte	0x04, 0x17
        /*002a*/ 	.short	(.L_217 - .L_216)
.L_216:
        /*002c*/ 	.word	0x00000000
        /*0030*/ 	.short	0x000b
        /*0032*/ 	.short	0x0058
        /*0034*/ 	.byte	0x00, 0xf0, 0x11, 0x00


	//----- nvinfo : EIATTR_KPARAM_INFO
	.align		4
.L_217:
        /*0038*/ 	.byte	0x04, 0x17
        /*003a*/ 	.short	(.L_219 - .L_218)
.L_218:
        /*003c*/ 	.word	0x00000000
        /*0040*/ 	.short	0x000a
        /*0042*/ 	.short	0x0050
        /*0044*/ 	.byte	0x00, 0xf5, 0x21, 0x00


	//----- nvinfo : EIATTR_KPARAM_INFO
	.align		4
.L_219:
        /*0048*/ 	.byte	0x04, 0x17
        /*004a*/ 	.short	(.L_221 - .L_220)
.L_220:
        /*004c*/ 	.word	0x00000000
        /*0050*/ 	.short	0x0009
        /*0052*/ 	.short	0x0048
        /*0054*/ 	.byte	0x00, 0xf5, 0x21, 0x00


	//----- nvinfo : EIATTR_KPARAM_INFO
	.align		4
.L_221:
        /*0058*/ 	.byte	0x04, 0x17
        /*005a*/ 	.short	(.L_223 - .L_222)
.L_222:
        /*005c*/ 	.word	0x00000000
        /*0060*/ 	.short	0x0008
        /*0062*/ 	.short	0x0040
        /*0064*/ 	.byte	0x00, 0xf5, 0x21, 0x00


	//----- nvinfo : EIATTR_KPARAM_INFO
	.align		4
.L_223:
        /*0068*/ 	.byte	0x04, 0x17
        /*006a*/ 	.short	(.L_225 - .L_224)
.L_224:
        /*006c*/ 	.word	0x00000000
        /*0070*/ 	.short	0x0007
        /*0072*/ 	.short	0x0038
        /*0074*/ 	.byte	0x00, 0xf0, 0x11, 0x00


	//----- nvinfo : EIATTR_KPARAM_INFO
	.align		4
.L_225:
        /*0078*/ 	.byte	0x04, 0x17
        /*007a*/ 	.short	(.L_227 - .L_226)
.L_226:
        /*007c*/ 	.word	0x00000000
        /*0080*/ 	.short	0x0006
        /*0082*/ 	.short	0x0030
        /*0084*/ 	.byte	0x00, 0xf5, 0x21, 0x00


	//----- nvinfo : EIATTR_KPARAM_INFO
	.align		4
.L_227:
        /*0088*/ 	.byte	0x04, 0x17
        /*008a*/ 	.short	(.L_229 - .L_228)
.L_228:
        /*008c*/ 	.word	0x00000000
        /*0090*/ 	.short	0x0005
        /*0092*/ 	.short	0x0028
        /*0094*/ 	.byte	0x00, 0xf5, 0x21, 0x00


	//----- nvinfo : EIATTR_KPARAM_INFO
	.align		4
.L_229:
        /*0098*/ 	.byte	0x04, 0x17
        /*009a*/ 	.short	(.L_231 - .L_230)
.L_230:
        /*009c*/ 	.word	0x00000000
        /*00a0*/ 	.short	0x0004
        /*00a2*/ 	.short	0x0020
        /*00a4*/ 	.byte	0x00, 0xf5, 0x21, 0x00


	//----- nvinfo : EIATTR_KPARAM_INFO
	.align		4
.L_231:
        /*00a8*/ 	.byte	0x04, 0x17
        /*00aa*/ 	.short	(.L_233 - .L_232)
.L_232:
        /*00ac*/ 	.word	0x00000000
        /*00b0*/ 	.short	0x0003
        /*00b2*/ 	.short	0x0018
        /*00b4*/ 	.byte	0x00, 0xf5, 0x21, 0x00


	//----- nvinfo : EIATTR_KPARAM_INFO
	.align		4
.L_233:
        /*00b8*/ 	.byte	0x04, 0x17
        /*00ba*/ 	.short	(.L_235 - .L_234)
.L_234:
        /*00bc*/ 	.word	0x00000000
        /*00c0*/ 	.short	0x0002
        /*00c2*/ 	.short	0x0010
        /*00c4*/ 	.byte	0x00, 0xf5, 0x21, 0x00


	//----- nvinfo : EIATTR_KPARAM_INFO
	.align		4
.L_235:
        /*00c8*/ 	.byte	0x04, 0x17
        /*00ca*/ 	.short	(.L_237 - .L_236)
.L_236:
        /*00cc*/ 	.word	0x00000000
        /*00d0*/ 	.short	0x0001
        /*00d2*/ 	.short	0x0008
        /*00d4*/ 	.byte	0x00, 0xf5, 0x21, 0x00


	//----- nvinfo : EIATTR_KPARAM_INFO
	.align		4
.L_237:
        /*00d8*/ 	.byte	0x04, 0x17
        /*00da*/ 	.short	(.L_239 - .L_238)
.L_238:
        /*00dc*/ 	.word	0x00000000
        /*00e0*/ 	.short	0x0000
        /*00e2*/ 	.short	0x0000
        /*00e4*/ 	.byte	0x00, 0xf5, 0x21, 0x00


	//----- nvinfo : EIATTR_SPARSE_MMA_MASK
	.align		4
.L_239:
        /*00e8*/ 	.byte	0x03, 0x50
        /*00ea*/ 	.short	0x0000


	//----- nvinfo : EIATTR_MAXREG_COUNT
	.align		4
        /*00ec*/ 	.byte	0x03, 0x1b
        /*00ee*/ 	.short	0x00ff


	//----- nvinfo : EIATTR_MERCURY_ISA_VERSION
	.align		4
        /*00f0*/ 	.byte	0x03, 0x5f
        /*00f2*/ 	.short	0x0101


	//----- nvinfo : EIATTR_VRC_CTA_INIT_COUNT
	.align		4
        /*00f4*/ 	.byte	0x02, 0x4a
	.zero		1
	.zero		1


	//----- nvinfo : EIATTR_EXIT_INSTR_OFFSETS
	.align		4
        /*00f8*/ 	.byte	0x04, 0x1c
        /*00fa*/ 	.short	(.L_241 - .L_240)


	//   ....[0]....
.L_240:
        /*00fc*/ 	.word	0x00002be0


	//   ....[1]....
        /*0100*/ 	.word	0x00002c90


	//----- nvinfo : EIATTR_CRS_STACK_SIZE
	.align		4
.L_241:
        /*0104*/ 	.byte	0x04, 0x1e
        /*0106*/ 	.short	(.L_243 - .L_242)
.L_242:
        /*0108*/ 	.word	0x00000000


	//----- nvinfo : EIATTR_CBANK_PARAM_SIZE
	.align		4
.L_243:
        /*010c*/ 	.byte	0x03, 0x19
        /*010e*/ 	.short	0x0064


	//----- nvinfo : EIATTR_PARAM_CBANK
	.align		4
        /*0110*/ 	.byte	0x04, 0x0a
        /*0112*/ 	.short	(.L_245 - .L_244)
	.align		4
.L_244:
        /*0114*/ 	.word	index@(.nv.constant0._Z17update_window_tspPdPiS0_PbS1_S0_S0_iS0_S0_S0_iii)
        /*0118*/ 	.short	0x0380
        /*011a*/ 	.short	0x0064


	//----- nvinfo : EIATTR_SW_WAR
	.align		4
.L_245:
        /*011c*/ 	.byte	0x04, 0x36
        /*011e*/ 	.short	(.L_247 - .L_246)
.L_246:
        /*0120*/ 	.word	0x00000008
.L_247:


//--------------------- .nv.info._Z16tsp_spin_averagePiPdiii --------------------------
	.section	.nv.info._Z16tsp_spin_averagePiPdiii,"",@"SHT_CUDA_INFO"
	.sectionflags	@""
	.align	4


	//----- nvinfo : EIATTR_CUDA_API_VERSION
	.align		4
        /*0000*/ 	.byte	0x04, 0x37
        /*0002*/ 	.short	(.L_249 - .L_248)
.L_248:
        /*0004*/ 	.word	0x00000082


	//----- nvinfo : EIATTR_KPARAM_INFO
	.align		4
.L_249:
        /*0008*/ 	.byte	0x04, 0x17
        /*000a*/ 	.short	(.L_251 - .L_250)
.L_250:
        /*000c*/ 	.word	0x00000000
        /*0010*/ 	.short	0x0004
        /*0012*/ 	.short	0x0018
        /*0014*/ 	.byte	0x00, 0xf0, 0x11, 0x00


	//----- nvinfo : EIATTR_KPARAM_INFO
	.align		4
.L_251:
        /*0018*/ 	.byte	0x04, 0x17
        /*001a*/ 	.short	(.L_253 - .L_252)
.L_252:
        /*001c*/ 	.word	0x00000000
        /*0020*/ 	.short	0x0003
        /*0022*/ 	.short	0x0014
        /*0024*/ 	.byte	0x00, 0xf0, 0x11, 0x00


	//----- nvinfo : EIATTR_KPARAM_INFO
	.align		4
.L_253:
        /*0028*/ 	.byte	0x04, 0x17
        /*002a*/ 	.short	(.L_255 - .L_254)
.L_254:
        /*002c*/ 	.word	0x00000000
        /*0030*/ 	.short	0x0002
        /*0032*/ 	.short	0x0010
        /*0034*/ 	.byte	0x00, 0xf0, 0x11, 0x00


	//----- nvinfo : EIATTR_KPARAM_INFO
	.align		4
.L_255:
        /*0038*/ 	.byte	0x04, 0x17
        /*003a*/ 	.short	(.L_257 - .L_256)
.L_256:
        /*003c*/ 	.word	0x00000000
        /*0040*/ 	.short	0x0001
        /*0042*/ 	.short	0x0008
        /*0044*/ 	.byte	0x00, 0xf5, 0x21, 0x00


	//----- nvinfo : EIATTR_KPARAM_INFO
	.align		4
.L_257:
        /*0048*/ 	.byte	0x04, 0x17
        /*004a*/ 	.short	(.L_259 - .L_258)
.L_258:
        /*004c*/ 	.word	0x00000000
        /*0050*/ 	.short	0x0000
        /*0052*/ 	.short	0x0000
        /*0054*/ 	.byte	0x00, 0xf5, 0x21, 0x00


	//----- nvinfo : EIATTR_SPARSE_MMA_MASK
	.align		4
.L_259:
        /*0058*/ 	.byte	0x03, 0x50
        /*005a*/ 	.short	0x0000


	//----- nvinfo : EIATTR_MAXREG_COUNT
	.align		4
        /*005c*/ 	.byte	0x03, 0x1b
        /*005e*/ 	.short	0x00ff


	//----- nvinfo : EIATTR_MERCURY_ISA_VERSION
	.align		4
        /*0060*/ 	.byte	0x03, 0x5f
        /*0062*/ 	.short	0x0101


	//----- nvinfo : EIATTR_VRC_CTA_INIT_COUNT
	.align		4
        /*0064*/ 	.byte	0x02, 0x4a
	.zero		1
	.zero		1


	//----- nvinfo : EIATTR_EXIT_INSTR_OFFSETS
	.align		4
        /*0068*/ 	.byte	0x04, 0x1c
        /*006a*/ 	.short	(.L_261 - .L_260)


	//   ....[0]....
.L_260:
        /*006c*/ 	.word	0x000000c0


	//   ....[1]....
        /*0070*/ 	.word	0x00000bc0


	//----- nvinfo : EIATTR_CRS_STACK_SIZE
	.align		4
.L_261:
        /*0074*/ 	.byte	0x04, 0x1e
        /*0076*/ 	.short	(.L_263 - .L_262)
.L_262:
        /*0078*/ 	.word	0x00000000


	//----- nvinfo : EIATTR_CBANK_PARAM_SIZE
	.align		4
.L_263:
        /*007c*/ 	.byte	0x03, 0x19
        /*007e*/ 	.short	0x001c


	//----- nvinfo : EIATTR_PARAM_CBANK
	.align		4
        /*0080*/ 	.byte	0x04, 0x0a
        /*0082*/ 	.short	(.L_265 - .L_264)
	.align		4
.L_264:
        /*0084*/ 	.word	index@(.nv.constant0._Z16tsp_spin_averagePiPdiii)
        /*0088*/ 	.short	0x0380
        /*008a*/ 	.short	0x001c


	//----- nvinfo : EIATTR_SW_WAR
	.align		4
.L_265:
        /*008c*/ 	.byte	0x04, 0x36
        /*008e*/ 	.short	(.L_267 - .L_266)
.L_266:
        /*0090*/ 	.word	0x00000008
.L_267:


//--------------------- .nv.info._Z20TSP_distances_EUC_2DPdS_S_i --------------------------
	.section	.nv.info._Z20TSP_distances_EUC_2DPdS_S_i,"",@"SHT_CUDA_INFO"
	.sectionflags	@""
	.align	4


	//----- nvinfo : EIATTR_CUDA_API_VERSION
	.align		4
        /*0000*/ 	.byte	0x04, 0x37
        /*0002*/ 	.short	(.L_269 - .L_268)
.L_268:
        /*0004*/ 	.word	0x00000082


	//----- nvinfo : EIATTR_KPARAM_INFO
	.align		4
.L_269:
        /*0008*/ 	.byte	0x04, 0x17
        /*000a*/ 	.short	(.L_271 - .L_270)
.L_270:
        /*000c*/ 	.word	0x00000000
        /*0010*/ 	.short	0x0003
        /*0012*/ 	.short	0x0018
        /*0014*/ 	.byte	0x00, 0xf0, 0x11, 0x00


	//----- nvinfo : EIATTR_KPARAM_INFO
	.align		4
.L_271:
        /*0018*/ 	.byte	0x04, 0x17
        /*001a*/ 	.short	(.L_273 - .L_272)
.L_272:
        /*001c*/ 	.word	0x00000000
        /*0020*/ 	.short	0x0002
        /*0022*/ 	.short	0x0010
        /*0024*/ 	.byte	0x00, 0xf5, 0x21, 0x00


	//----- nvinfo : EIATTR_KPARAM_INFO
	.align		4
.L_273:
        /*0028*/ 	.byte	0x04, 0x17
        /*002a*/ 	.short	(.L_275 - .L_274)
.L_274:
        /*002c*/ 	.word	0x00000000
        /*0030*/ 	.short	0x0001
        /*0032*/ 	.short	0x0008
        /*0034*/ 	.byte	0x00, 0xf5, 0x21, 0x00


	//----- nvinfo : EIATTR_KPARAM_INFO
	.align		4
.L_275:
        /*0038*/ 	.byte	0x04, 0x17
        /*003a*/ 	.short	(.L_277 - .L_276)
.L_276:
        /*003c*/ 	.word	0x00000000
        /*0040*/ 	.short	0x0000
        /*0042*/ 	.short	0x0000
        /*0044*/ 	.byte	0x00, 0xf5, 0x21, 0x00


	//----- nvinfo : EIATTR_SPARSE_MMA_MASK
	.align		4
.L_277:
        /*0048*/ 	.byte	0x03, 0x50
        /*004a*/ 	.short	0x0000


	//----- nvinfo : EIATTR_MAXREG_COUNT
	.align		4
        /*004c*/ 	.byte	0x03, 0x1b
        /*004e*/ 	.short	0x00ff


	//----- nvinfo : EIATTR_MERCURY_ISA_VERSION
	.align		4
        /*0050*/ 	.byte	0x03, 0x5f
        /*0052*/ 	.short	0x0101


	//----- nvinfo : EIATTR_VRC_CTA_INIT_COUNT
	.align		4
        /*0054*/ 	.byte	0x02, 0x4a
	.zero		1
	.zero		1


	//----- nvinfo : EIATTR_EXIT_INSTR_OFFSETS
	.align		4
        /*0058*/ 	.byte	0x04, 0x1c
        /*005a*/ 	.short	(.L_279 - .L_278)


	//   ....[0]....
.L_278:
        /*005c*/ 	.word	0x000000c0


	//   ....[1]....
        /*0060*/ 	.word	0x00000410


	//----- nvinfo : EIATTR_CRS_STACK_SIZE
	.align		4
.L_279:
        /*0064*/ 	.byte	0x04, 0x1e
        /*0066*/ 	.short	(.L_281 - .L_280)
.L_280:
        /*0068*/ 	.word	0x00000000


	//----- nvinfo : EIATTR_CBANK_PARAM_SIZE
	.align		4
.L_281:
        /*006c*/ 	.byte	0x03, 0x19
        /*006e*/ 	.short	0x001c


	//----- nvinfo : EIATTR_PARAM_CBANK
	.align		4
        /*0070*/ 	.byte	0x04, 0x0a
        /*0072*/ 	.short	(.L_283 - .L_282)
	.align		4
.L_282:
        /*0074*/ 	.word	index@(.nv.constant0._Z20TSP_distances_EUC_2DPdS_S_i)
        /*0078*/ 	.short	0x0380
        /*007a*/ 	.short	0x001c


	//----- nvinfo : EIATTR_SW_WAR
	.align		4
.L_283:
        /*007c*/ 	.byte	0x04, 0x36
        /*007e*/ 	.short	(.L_285 - .L_284)
.L_284:
        /*0080*/ 	.word	0x00000008
.L_285:


//--------------------- .nv.info._Z17TSP_distances_GEOPdS_S_i --------------------------
	.section	.nv.info._Z17TSP_distances_GEOPdS_S_i,"",@"SHT_CUDA_INFO"
	.sectionflags	@""
	.align	4


	//----- nvinfo : EIATTR_CUDA_API_VERSION
	.align		4
        /*0000*/ 	.byte	0x04, 0x37
        /*0002*/ 	.short	(.L_287 - .L_286)
.L_286:
        /*0004*/ 	.word	0x00000082


	//----- nvinfo : EIATTR_KPARAM_INFO
	.align		4
.L_287:
        /*0008*/ 	.byte	0x04, 0x17
        /*000a*/ 	.short	(.L_289 - .L_288)
.L_288:
        /*000c*/ 	.word	0x00000000
        /*0010*/ 	.short	0x0003
        /*0012*/ 	.short	0x0018
        /*0014*/ 	.byte	0x00, 0xf0, 0x11, 0x00


	//----- nvinfo : EIATTR_KPARAM_INFO
	.align		4
.L_289:
        /*0018*/ 	.byte	0x04, 0x17
        /*001a*/ 	.short	(.L_291 - .L_290)
.L_290:
        /*001c*/ 	.word	0x00000000
        /*0020*/ 	.short	0x0002
        /*0022*/ 	.short	0x0010
        /*0024*/ 	.byte	0x00, 0xf5, 0x21, 0x00


	//----- nvinfo : EIATTR_KPARAM_INFO
	.align		4
.L_291:
        /*0028*/ 	.byte	0x04, 0x17
        /*002a*/ 	.short	(.L_293 - .L_292)
.L_292:
        /*002c*/ 	.word	0x00000000
        /*0030*/ 	.short	0x0001
        /*0032*/ 	.short	0x0008
        /*0034*/ 	.byte	0x00, 0xf5, 0x21, 0x00


	//----- nvinfo : EIATTR_KPARAM_INFO
	.align		4
.L_293:
        /*0038*/ 	.byte	0x04, 0x17
        /*003a*/ 	.short	(.L_295 - .L_294)
.L_294:
        /*003c*/ 	.word	0x00000000
        /*0040*/ 	.short	0x0000
        /*0042*/ 	.short	0x0000
        /*0044*/ 	.byte	0x00, 0xf5, 0x21, 0x00


	//----- nvinfo : EIATTR_SPARSE_MMA_MASK
	.align		4
.L_295:
        /*0048*/ 	.byte	0x03, 0x50
        /*004a*/ 	.short	0x0000


	//----- nvinfo : EIATTR_MAXREG_COUNT
	.align		4
        /*004c*/ 	.byte	0x03, 0x1b
        /*004e*/ 	.short	0x00ff


	//----- nvinfo : EIATTR_MERCURY_ISA_VERSION
	.align		4
        /*0050*/ 	.byte	0x03, 0x5f
        /*0052*/ 	.short	0x0101


	//----- nvinfo : EIATTR_VRC_CTA_INIT_COUNT
	.align		4
        /*0054*/ 	.byte	0x02, 0x4a
	.zero		1
	.zero		1


	//----- nvinfo : EIATTR_EXIT_INSTR_OFFSETS
	.align		4
        /*0058*/ 	.byte	0x04, 0x1c
        /*005a*/ 	.short	(.L_297 - .L_296)


	//   ....[0]....
.L_296:
        /*005c*/ 	.word	0x000000d0


	//   ....[1]....
        /*0060*/ 	.word	0x00001650


	//----- nvinfo : EIATTR_CRS_STACK_SIZE
	.align		4
.L_297:
        /*0064*/ 	.byte	0x04, 0x1e
        /*0066*/ 	.short	(.L_299 - .L_298)
.L_298:
        /*0068*/ 	.word	0x00000000


	//----- nvinfo : EIATTR_CBANK_PARAM_SIZE
	.align		4
.L_299:
        /*006c*/ 	.byte	0x03, 0x19
        /*006e*/ 	.short	0x001c


	//----- nvinfo : EIATTR_PARAM_CBANK
	.align		4
        /*0070*/ 	.byte	0x04, 0x0a
        /*0072*/ 	.short	(.L_301 - .L_300)
	.align		4
.L_300:
        /*0074*/ 	.word	index@(.nv.constant0._Z17TSP_distances_GEOPdS_S_i)
        /*0078*/ 	.short	0x0380
        /*007a*/ 	.short	0x001c


	//----- nvinfo : EIATTR_SW_WAR
	.align		4
.L_301:
        /*007c*/ 	.byte	0x04, 0x36
        /*007e*/ 	.short	(.L_303 - .L_302)
.L_302:
        /*0080*/ 	.word	0x00000008
.L_303:


//--------------------- .nv.info._Z11sum_max_cutPdS_dii --------------------------
	.section	.nv.info._Z11sum_max_cutPdS_dii,"",@"SHT_CUDA_INFO"
	.sectionflags	@""
	.align	4


	//----- nvinfo : EIATTR_CUDA_API_VERSION
	.align		4
        /*0000*/ 	.byte	0x04, 0x37
        /*0002*/ 	.short	(.L_305 - .L_304)
.L_304:
        /*0004*/ 	.word	0x00000082


	//----- nvinfo : EIATTR_KPARAM_INFO
	.align		4
.L_305:
        /*0008*/ 	.byte	0x04, 0x17
        /*000a*/ 	.short	(.L_307 - .L_306)
.L_306:
        /*000c*/ 	.word	0x00000000
        /*0010*/ 	.short	0x0004
        /*0012*/ 	.short	0x001c
        /*0014*/ 	.byte	0x00, 0xf0, 0x11, 0x00


	//----- nvinfo : EIATTR_KPARAM_INFO
	.align		4
.L_307:
        /*0018*/ 	.byte	0x04, 0x17
        /*001a*/ 	.short	(.L_309 - .L_308)
.L_308:
        /*001c*/ 	.word	0x00000000
        /*0020*/ 	.short	0x0003
        /*0022*/ 	.short	0x0018
        /*0024*/ 	.byte	0x00, 0xf0, 0x11, 0x00


	//----- nvinfo : EIATTR_KPARAM_INFO
	.align		4
.L_309:
        /*0028*/ 	.byte	0x04, 0x17
        /*002a*/ 	.short	(.L_311 - .L_310)
.L_310:
        /*002c*/ 	.word	0x00000000
        /*0030*/ 	.short	0x0002
        /*0032*/ 	.short	0x0010
        /*0034*/ 	.byte	0x00, 0xf0, 0x21, 0x00


	//----- nvinfo : EIATTR_KPARAM_INFO
	.align		4
.L_311:
        /*0038*/ 	.byte	0x04, 0x17
        /*003a*/ 	.short	(.L_313 - .L_312)
.L_312:
        /*003c*/ 	.word	0x00000000
        /*0040*/ 	.short	0x0001
        /*0042*/ 	.short	0x0008
        /*0044*/ 	.byte	0x00, 0xf5, 0x21, 0x00


	//----- nvinfo : EIATTR_KPARAM_INFO
	.align		4
.L_313:
        /*0048*/ 	.byte	0x04, 0x17
        /*004a*/ 	.short	(.L_315 - .L_314)
.L_314:
        /*004c*/ 	.word	0x00000000
        /*0050*/ 	.short	0x0000
        /*0052*/ 	.short	0x0000
        /*0054*/ 	.byte	0x00, 0xf5, 0x21, 0x00


	//----- nvinfo : EIATTR_SPARSE_MMA_MASK
	.align		4
.L_315:
        /*0058*/ 	.byte	0x03, 0x50
        /*005a*/ 	.short	0x0000


	//----- nvinfo : EIATTR_MAXREG_COUNT
	.align		4
        /*005c*/ 	.byte	0x03, 0x1b
        /*005e*/ 	.short	0x00ff


	//----- nvinfo : EIATTR_MERCURY_ISA_VERSION
	.align		4
        /*0060*/ 	.byte	0x03, 0x5f
        /*0062*/ 	.short	0x0101


	//----- nvinfo : EIATTR_VRC_CTA_INIT_COUNT
	.align		4
        /*0064*/ 	.byte	0x02, 0x4a
	.zero		1
	.zero		1


	//----- nvinfo : EIATTR_EXIT_INSTR_OFFSETS
	.align		4
        /*0068*/ 	.byte	0x04, 0x1c
        /*006a*/ 	.short	(.L_317 - .L_316)


	//   ....[0]....
.L_316:
        /*006c*/ 	.word	0x000000c0


	//   ....[1]....
        /*0070*/ 	.word	0x00000960


	//----- nvinfo : EIATTR_CBANK_PARAM_SIZE
	.align		4
.L_317:
        /*0074*/ 	.byte	0x03, 0x19
        /*0076*/ 	.short	0x0020


	//----- nvinfo : EIATTR_PARAM_CBANK
	.align		4
        /*0078*/ 	.byte	0x04, 0x0a
        /*007a*/ 	.short	(.L_319 - .L_318)
	.align		4
.L_318:
        /*007c*/ 	.word	index@(.nv.constant0._Z11sum_max_cutPdS_dii)
        /*0080*/ 	.short	0x0380
        /*0082*/ 	.short	0x0020


	//----- nvinfo : EIATTR_SW_WAR
	.align		4
.L_319:
        /*0084*/ 	.byte	0x04, 0x36
        /*0086*/ 	.short	(.L_321 - .L_320)
.L_320:
        /*0088*/ 	.word	0x00000008
.L_321:


//--------------------- .nv.info._Z15compute_max_cutPiS_PdS_S0_ii --------------------------
	.section	.nv.info._Z15compute_max_cutPiS_PdS_S0_ii,"",@"SHT_CUDA_INFO"
	.sectionflags	@""
	.align	4


	//----- nvinfo : EIATTR_CUDA_API_VERSION
	.align		4
        /*0000*/ 	.byte	0x04, 0x37
        /*0002*/ 	.short	(.L_323 - .L_322)
.L_322:
        /*0004*/ 	.word	0x00000082


	//----- nvinfo : EIATTR_KPARAM_INFO
	.align		4
.L_323:
        /*0008*/ 	.byte	0x04, 0x17
        /*000a*/ 	.short	(.L_325 - .L_324)
.L_324:
        /*000c*/ 	.word	0x00000000
        /*0010*/ 	.short	0x0006
        /*0012*/ 	.short	0x002c
        /*0014*/ 	.byte	0x00, 0xf0, 0x11, 0x00


	//----- nvinfo : EIATTR_KPARAM_INFO
	.align		4
.L_325:
        /*0018*/ 	.byte	0x04, 0x17
        /*001a*/ 	.short	(.L_327 - .L_326)
.L_326:
        /*001c*/ 	.word	0x00000000
        /*0020*/ 	.short	0x0005
        /*0022*/ 	.short	0x0028
        /*0024*/ 	.byte	0x00, 0xf0, 0x11, 0x00


	//----- nvinfo : EIATTR_KPARAM_INFO
	.align		4
.L_327:
        /*0028*/ 	.byte	0x04, 0x17
        /*002a*/ 	.short	(.L_329 - .L_328)
.L_328:
        /*002c*/ 	.word	0x00000000
        /*0030*/ 	.short	0x0004
        /*0032*/ 	.short	0x0020
        /*0034*/ 	.byte	0x00, 0xf5, 0x21, 0x00


	//----- nvinfo : EIATTR_KPARAM_INFO
	.align		4
.L_329:
        /*0038*/ 	.byte	0x04, 0x17
        /*003a*/ 	.short	(.L_331 - .L_330)
.L_330:
        /*003c*/ 	.word	0x00000000
        /*0040*/ 	.short	0x0003
        /*0042*/ 	.short	0x0018
        /*0044*/ 	.byte	0x00, 0xf5, 0x21, 0x00


	//----- nvinfo : EIATTR_KPARAM_INFO
	.align		4
.L_331:
        /*0048*/ 	.byte	0x04, 0x17
        /*004a*/ 	.short	(.L_333 - .L_332)
.L_332:
        /*004c*/ 	.word	0x00000000
        /*0050*/ 	.short	0x0002
        /*0052*/ 	.short	0x0010
        /*0054*/ 	.byte	0x00, 0xf5, 0x21, 0x00


	//----- nvinfo : EIATTR_KPARAM_INFO
	.align		4
.L_333:
        /*0058*/ 	.byte	0x04, 0x17
        /*005a*/ 	.short	(.L_335 - .L_334)
.L_334:
        /*005c*/ 	.word	0x00000000
        /*0060*/ 	.short	0x0001
        /*0062*/ 	.short	0x0008
        /*0064*/ 	.byte	0x00, 0xf5, 0x21, 0x00


	//----- nvinfo : EIATTR_KPARAM_INFO
	.align		4
.L_335:
        /*0068*/ 	.byte	0x04, 0x17
        /*006a*/ 	.short	(.L_337 - .L_336)
.L_336:
        /*006c*/ 	.word	0x00000000
        /*0070*/ 	.short	0x0000
        /*0072*/ 	.short	0x0000
        /*0074*/ 	.byte	0x00, 0xf5, 0x21, 0x00


	//----- nvinfo : EIATTR_SPARSE_MMA_MASK
	.align		4
.L_337:
        /*0078*/ 	.byte	0x03, 0x50
        /*007a*/ 	.short	0x0000


	//----- nvinfo : EIATTR_MAXREG_COUNT
	.align		4
        /*007c*/ 	.byte	0x03, 0x1b
        /*007e*/ 	.short	0x00ff


	//----- nvinfo : EIATTR_MERCURY_ISA_VERSION
	.align		4
        /*0080*/ 	.byte	0x03, 0x5f
        /*0082*/ 	.short	0x0101


	//----- nvinfo : EIATTR_VRC_CTA_INIT_COUNT
	.align		4
        /*0084*/ 	.byte	0x02, 0x4a
	.zero		1
	.zero		1


	//----- nvinfo : EIATTR_EXIT_INSTR_OFFSETS
	.align		4
        /*0088*/ 	.byte	0x04, 0x1c
        /*008a*/ 	.short	(.L_339 - .L_338)


	//   ....[0]....
.L_338:
        /*008c*/ 	.word	0x000000c0


	//   ....[1]....
        /*0090*/ 	.word	0x00000bf0


	//----- nvinfo : EIATTR_CRS_STACK_SIZE
	.align		4
.L_339:
        /*0094*/ 	.byte	0x04, 0x1e
        /*0096*/ 	.short	(.L_341 - .L_340)
.L_340:
        /*0098*/ 	.word	0x00000000


	//----- nvinfo : EIATTR_CBANK_PARAM_SIZE
	.align		4
.L_341:
        /*009c*/ 	.byte	0x03, 0x19
        /*009e*/ 	.short	0x0030


	//----- nvinfo : EIATTR_PARAM_CBANK
	.align		4
        /*00a0*/ 	.byte	0x04, 0x0a
        /*00a2*/ 	.short	(.L_343 - .L_342)
	.align		4
.L_342:
        /*00a4*/ 	.word	index@(.nv.constant0._Z15compute_max_cutPiS_PdS_S0_ii)
        /*00a8*/ 	.short	0x0380
        /*00aa*/ 	.short	0x0030


	//----- nvinfo : EIATTR_SW_WAR
	.align		4
.L_343:
        /*00ac*/ 	.byte	0x04, 0x36
        /*00ae*/ 	.short	(.L_345 - .L_344)
.L_344:
        /*00b0*/ 	.word	0x00000008
.L_345:


//--------------------- .nv.info._Z38symplectic_kernel_maxcut_shared_memoryPiS_PdS0_S0_ddS_idii --------------------------
	.section	.nv.info._Z38symplectic_kernel_maxcut_shared_memoryPiS_PdS0_S0_ddS_idii,"",@"SHT_CUDA_INFO"
	.sectionflags	@""
	.align	4


	//----- nvinfo : EIATTR_CUDA_API_VERSION
	.align		4
        /*0000*/ 	.byte	0x04, 0x37
        /*0002*/ 	.short	(.L_347 - .L_346)
.L_346:
        /*0004*/ 	.word	0x00000082


	//----- nvinfo : EIATTR_KPARAM_INFO
	.align		4
.L_347:
        /*0008*/ 	.byte	0x04, 0x17
        /*000a*/ 	.short	(.L_349 - .L_348)
.L_348:
        /*000c*/ 	.word	0x00000000
        /*0010*/ 	.short	0x000b
        /*0012*/ 	.short	0x0054
        /*0014*/ 	.byte	0x00, 0xf0, 0x11, 0x00


	//----- nvinfo : EIATTR_KPARAM_INFO
	.align		4
.L_349:
        /*0018*/ 	.byte	0x04, 0x17
        /*001a*/ 	.short	(.L_351 - .L_350)
.L_350:
        /*001c*/ 	.word	0x00000000
        /*0020*/ 	.short	0x000a
        /*0022*/ 	.short	0x0050
        /*0024*/ 	.byte	0x00, 0xf0, 0x11, 0x00


	//----- nvinfo : EIATTR_KPARAM_INFO
	.align		4
.L_351:
        /*0028*/ 	.byte	0x04, 0x17
        /*002a*/ 	.short	(.L_353 - .L_352)
.L_352:
        /*002c*/ 	.word	0x00000000
        /*0030*/ 	.short	0x0009
        /*0032*/ 	.short	0x0048
        /*0034*/ 	.byte	0x00, 0xf0, 0x21, 0x00


	//----- nvinfo : EIATTR_KPARAM_INFO
	.align		4
.L_353:
        /*0038*/ 	.byte	0x04, 0x17
        /*003a*/ 	.short	(.L_355 - .L_354)
.L_354:
        /*003c*/ 	.word	0x00000000
        /*0040*/ 	.short	0x0008
        /*0042*/ 	.short	0x0040
        /*0044*/ 	.byte	0x00, 0xf0, 0x11, 0x00


	//----- nvinfo : EIATTR_KPARAM_INFO
	.align		4
.L_355:
        /*0048*/ 	.byte	0x04, 0x17
        /*004a*/ 	.short	(.L_357 - .L_356)
.L_356:
        /*004c*/ 	.word	0x00000000
        /*0050*/ 	.short	0x0007
        /*0052*/ 	.short	0x0038
        /*0054*/ 	.byte	0x00, 0xf5, 0x21, 0x00


	//----- nvinfo : EIATTR_KPARAM_INFO
	.align		4
.L_357:
        /*0058*/ 	.byte	0x04, 0x17
        /*005a*/ 	.short	(.L_359 - .L_358)
.L_358:
        /*005c*/ 	.word	0x00000000
        /*0060*/ 	.short	0x0006
        /*0062*/ 	.short	0x0030
        /*0064*/ 	.byte	0x00, 0xf0, 0x21, 0x00


	//----- nvinfo : EIATTR_KPARAM_INFO
	.align		4
.L_359:
        /*0068*/ 	.byte	0x04, 0x17
        /*006a*/ 	.short	(.L_361 - .L_360)
.L_360:
        /*006c*/ 	.word	0x00000000
        /*0070*/ 	.short	0x0005
        /*0072*/ 	.short	0x0028
        /*0074*/ 	.byte	0x00, 0xf0, 0x21, 0x00


	//----- nvinfo : EIATTR_KPARAM_INFO
	.align		4
.L_361:
        /*0078*/ 	.byte	0x04, 0x17
        /*007a*/ 	.short	(.L_363 - .L_362)
.L_362:
        /*007c*/ 	.word	0x00000000
        /*0080*/ 	.short	0x0004
        /*0082*/ 	.short	0x0020
        /*0084*/ 	.byte	0x00, 0xf5, 0x21, 0x00


	//----- nvinfo : EIATTR_KPARAM_INFO
	.align		4
.L_363:
        /*0088*/ 	.byte	0x04, 0x17
        /*008a*/ 	.short	(.L_365 - .L_364)
.L_364:
        /*008c*/ 	.word	0x00000000
        /*0090*/ 	.short	0x0003
        /*0092*/ 	.short	0x0018
        /*0094*/ 	.byte	0x00, 0xf5, 0x21, 0x00


	//----- nvinfo : EIATTR_KPARAM_INFO
	.align		4
.L_365:
        /*0098*/ 	.byte	0x04, 0x17
        /*009a*/ 	.short	(.L_367 - .L_366)
.L_366:
        /*009c*/ 	.word	0x00000000
        /*00a0*/ 	.short	0x0002
        /*00a2*/ 	.short	0x0010
        /*00a4*/ 	.byte	0x00, 0xf5, 0x21, 0x00


	//----- nvinfo : EIATTR_KPARAM_INFO
	.align		4
.L_367:
        /*00a8*/ 	.byte	0x04, 0x17
        /*00aa*/ 	.short	(.L_369 - .L_368)
.L_368:
        /*00ac*/ 	.word	0x00000000
        /*00b0*/ 	.short	0x0001
        /*00b2*/ 	.short	0x0008
        /*00b4*/ 	.byte	0x00, 0xf5, 0x21, 0x00


	//----- nvinfo : EIATTR_KPARAM_INFO
	.align		4
.L_369:
        /*00b8*/ 	.byte	0x04, 0x17
        /*00ba*/ 	.short	(.L_371 - .L_370)
.L_370:
        /*00bc*/ 	.word	0x00000000
        /*00c0*/ 	.short	0x0000
        /*00c2*/ 	.short	0x0000
        /*00c4*/ 	.byte	0x00, 0xf5, 0x21, 0x00


	//----- nvinfo : EIATTR_SPARSE_MMA_MASK
	.align		4
.L_371:
        /*00c8*/ 	.byte	0x03, 0x50
        /*00ca*/ 	.short	0x0000


	//----- nvinfo : EIATTR_MAXREG_COUNT
	.align		4
        /*00cc*/ 	.byte	0x03, 0x1b
        /*00ce*/ 	.short	0x00ff


	//----- nvinfo : EIATTR_NUM_BARRIERS
	.align		4
        /*00d0*/ 	.byte	0x02, 0x4c
        /*00d2*/ 	.byte	0x01
	.zero		1


	//----- nvinfo : EIATTR_MERCURY_ISA_VERSION
	.align		4
        /*00d4*/ 	.byte	0x03, 0x5f
        /*00d6*/ 	.short	0x0101


	//----- nvinfo : EIATTR_VRC_CTA_INIT_COUNT
	.align		4
        /*00d8*/ 	.byte	0x02, 0x4a
	.zero		1
	.zero		1


	//----- nvinfo : EIATTR_EXIT_INSTR_OFFSETS
	.align		4
        /*00dc*/ 	.byte	0x04, 0x1c
        /*00de*/ 	.short	(.L_373 - .L_372)


	//   ....[0]....
.L_372:
        /*00e0*/ 	.word	0x000000a0


	//   ....[1]....
        /*00e4*/ 	.word	0x00000990


	//   ....[2]....
        /*00e8*/ 	.word	0x00000b60


	//----- nvinfo : EIATTR_CRS_STACK_SIZE
	.align		4
.L_373:
        /*00ec*/ 	.byte	0x04, 0x1e
        /*00ee*/ 	.short	(.L_375 - .L_374)
.L_374:
        /*00f0*/ 	.word	0x00000000


	//----- nvinfo : EIATTR_CBANK_PARAM_SIZE
	.align		4
.L_375:
        /*00f4*/ 	.byte	0x03, 0x19
        /*00f6*/ 	.short	0x0058


	//----- nvinfo : EIATTR_PARAM_CBANK
	.align		4
        /*00f8*/ 	.byte	0x04, 0x0a
        /*00fa*/ 	.short	(.L_377 - .L_376)
	.align		4
.L_376:
        /*00fc*/ 	.word	index@(.nv.constant0._Z38symplectic_kernel_maxcut_shared_memoryPiS_PdS0_S0_ddS_idii)
        /*0100*/ 	.short	0x0380
        /*0102*/ 	.short	0x0058


	//----- nvinfo : EIATTR_SW_WAR
	.align		4
.L_377:
        /*0104*/ 	.byte	0x04, 0x36
        /*0106*/ 	.short	(.L_379 - .L_378)
.L_378:
        /*0108*/ 	.word	0x00000008
.L_379:


//--------------------- .nv.info._Z24symplectic_kernel_maxcutPiS_PdS0_S0_ddS_idii --------------------------
	.section	.nv.info._Z24symplectic_kernel_maxcutPiS_PdS0_S0_ddS_idii,"",@"SHT_CUDA_INFO"
	.sectionflags	@""
	.align	4


	//----- nvinfo : EIATTR_CUDA_API_VERSION
	.align		4
        /*0000*/ 	.byte	0x04, 0x37
        /*0002*/ 	.short	(.L_381 - .L_380)
.L_380:
        /*0004*/ 	.word	0x00000082


	//----- nvinfo : EIATTR_KPARAM_INFO
	.align		4
.L_381:
        /*0008*/ 	.byte	0x04, 0x17
        /*000a*/ 	.short	(.L_383 - .L_382)
.L_382:
        /*000c*/ 	.word	0x00000000
        /*0010*/ 	.short	0x000b
        /*0012*/ 	.short	0x0054
        /*0014*/ 	.byte	0x00, 0xf0, 0x11, 0x00


	//----- nvinfo : EIATTR_KPARAM_INFO
	.align		4
.L_383:
        /*0018*/ 	.byte	0x04, 0x17
        /*001a*/ 	.short	(.L_385 - .L_384)
.L_384:
        /*001c*/ 	.word	0x00000000
        /*0020*/ 	.short	0x000a
        /*0022*/ 	.short	0x0050
        /*0024*/ 	.byte	0x00, 0xf0, 0x11, 0x00


	//----- nvinfo : EIATTR_KPARAM_INFO
	.align		4
.L_385:
        /*0028*/ 	.byte	0x04, 0x17
        /*002a*/ 	.short	(.L_387 - .L_386)
.L_386:
        /*002c*/ 	.word	0x00000000
        /*0030*/ 	.short	0x0009
        /*0032*/ 	.short	0x0048
        /*0034*/ 	.byte	0x00, 0xf0, 0x21, 0x00


	//----- nvinfo : EIATTR_KPARAM_INFO
	.align		4
.L_387:
        /*0038*/ 	.byte	0x04, 0x17
        /*003a*/ 	.short	(.L_389 - .L_388)
.L_388:
        /*003c*/ 	.word	0x00000000
        /*0040*/ 	.short	0x0008
        /*0042*/ 	.short	0x0040
        /*0044*/ 	.byte	0x00, 0xf0, 0x11, 0x00


	//----- nvinfo : EIATTR_KPARAM_INFO
	.align		4
.L_389:
        /*0048*/ 	.byte	0x04, 0x17
        /*004a*/ 	.short	(.L_391 - .L_390)
.L_390:
        /*004c*/ 	.word	0x00000000
        /*0050*/ 	.short	0x0007
        /*0052*/ 	.short	0x0038
        /*0054*/ 	.byte	0x00, 0xf5, 0x21, 0x00


	//----- nvinfo : EIATTR_KPARAM_INFO
	.align		4
.L_391:
        /*0058*/ 	.byte	0x04, 0x17
        /*005a*/ 	.short	(.L_393 - .L_392)
.L_392:
        /*005c*/ 	.word	0x00000000
        /*0060*/ 	.short	0x0006
        /*0062*/ 	.short	0x0030
        /*0064*/ 	.byte	0x00, 0xf0, 0x21, 0x00


	//----- nvinfo : EIATTR_KPARAM_INFO
	.align		4
.L_393:
        /*0068*/ 	.byte	0x04, 0x17
        /*006a*/ 	.short	(.L_395 - .L_394)
.L_394:
        /*006c*/ 	.word	0x00000000
        /*0070*/ 	.short	0x0005
        /*0072*/ 	.short	0x0028
        /*0074*/ 	.byte	0x00, 0xf0, 0x21, 0x00


	//----- nvinfo : EIATTR_KPARAM_INFO
	.align		4
.L_395:
        /*0078*/ 	.byte	0x04, 0x17
        /*007a*/ 	.short	(.L_397 - .L_396)
.L_396:
        /*007c*/ 	.word	0x00000000
        /*0080*/ 	.short	0x0004
        /*0082*/ 	.short	0x0020
        /*0084*/ 	.byte	0x00, 0xf5, 0x21, 0x00


	//----- nvinfo : EIATTR_KPARAM_INFO
	.align		4
.L_397:
        /*0088*/ 	.byte	0x04, 0x17
        /*008a*/ 	.short	(.L_399 - .L_398)
.L_398:
        /*008c*/ 	.word	0x00000000
        /*0090*/ 	.short	0x0003
        /*0092*/ 	.short	0x0018
        /*0094*/ 	.byte	0x00, 0xf5, 0x21, 0x00


	//----- nvinfo : EIATTR_KPARAM_INFO
	.align		4
.L_399:
        /*0098*/ 	.byte	0x04, 0x17
        /*009a*/ 	.short	(.L_401 - .L_400)
.L_400:
        /*009c*/ 	.word	0x00000000
        /*00a0*/ 	.short	0x0002
        /*00a2*/ 	.short	0x0010
        /*00a4*/ 	.byte	0x00, 0xf5, 0x21, 0x00


	//----- nvinfo : EIATTR_KPARAM_INFO
	.align		4
.L_401:
        /*00a8*/ 	.byte	0x04, 0x17
        /*00aa*/ 	.short	(.L_403 - .L_402)
.L_402:
        /*00ac*/ 	.word	0x00000000
        /*00b0*/ 	.short	0x0001
        /*00b2*/ 	.short	0x0008
        /*00b4*/ 	.byte	0x00, 0xf5, 0x21, 0x00


	//----- nvinfo : EIATTR_KPARAM_INFO
	.align		4
.L_403:
        /*00b8*/ 	.byte	0x04, 0x17
        /*00ba*/ 	.short	(.L_405 - .L_404)
.L_404:
        /*00bc*/ 	.word	0x00000000
        /*00c0*/ 	.short	0x0000
        /*00c2*/ 	.short	0x0000
        /*00c4*/ 	.byte	0x00, 0xf5, 0x21, 0x00


	//----- nvinfo : EIATTR_SPARSE_MMA_MASK
	.align		4
.L_405:
        /*00c8*/ 	.byte	0x03, 0x50
        /*00ca*/ 	.short	0x0000


	//----- nvinfo : EIATTR_MAXREG_COUNT
	.align		4
        /*00cc*/ 	.byte	0x03, 0x1b
        /*00ce*/ 	.short	0x00ff


	//----- nvinfo : EIATTR_MERCURY_ISA_VERSION
	.align		4
        /*00d0*/ 	.byte	0x03, 0x5f
        /*00d2*/ 	.short	0x0101


	//----- nvinfo : EIATTR_VRC_CTA_INIT_COUNT
	.align		4
        /*00d4*/ 	.byte	0x02, 0x4a
	.zero		1
	.zero		1


	//----- nvinfo : EIATTR_EXIT_INSTR_OFFSETS
	.align		4
        /*00d8*/ 	.byte	0x04, 0x1c
        /*00da*/ 	.short	(.L_407 - .L_406)


	//   ....[0]....
.L_406:
        /*00dc*/ 	.word	0x00000250


	//   ....[1]....
        /*00e0*/ 	.word	0x00001220


	//----- nvinfo : EIATTR_CRS_STACK_SIZE
	.align		4
.L_407:
        /*00e4*/ 	.byte	0x04, 0x1e
        /*00e6*/ 	.short	(.L_409 - .L_408)
.L_408:
        /*00e8*/ 	.word	0x00000000


	//----- nvinfo : EIATTR_CBANK_PARAM_SIZE
	.align		4
.L_409:
        /*00ec*/ 	.byte	0x03, 0x19
        /*00ee*/ 	.short	0x0058


	//----- nvinfo : EIATTR_PARAM_CBANK
	.align		4
        /*00f0*/ 	.byte	0x04, 0x0a
        /*00f2*/ 	.short	(.L_411 - .L_410)
	.align		4
.L_410:
        /*00f4*/ 	.word	index@(.nv.constant0._Z24symplectic_kernel_maxcutPiS_PdS0_S0_ddS_idii)
        /*00f8*/ 	.short	0x0380
        /*00fa*/ 	.short	0x0058


	//----- nvinfo : EIATTR_SW_WAR
	.align		4
.L_411:
        /*00fc*/ 	.byte	0x04, 0x36
        /*00fe*/ 	.short	(.L_413 - .L_412)
.L_412:
        /*0100*/ 	.word	0x00000008
.L_413:


//--------------------- .nv.info._Z8mat_multPiS_PdS0_S0_ddS_idii --------------------------
	.section	.nv.info._Z8mat_multPiS_PdS0_S0_ddS_idii,"",@"SHT_CUDA_INFO"
	.sectionflags	@""
	.align	4


	//----- nvinfo : EIATTR_CUDA_API_VERSION
	.align		4
        /*0000*/ 	.byte	0x04, 0x37
        /*0002*/ 	.short	(.L_415 - .L_414)
.L_414:
        /*0004*/ 	.word	0x00000082


	//----- nvinfo : EIATTR_KPARAM_INFO
	.align		4
.L_415:
        /*0008*/ 	.byte	0x04, 0x17
        /*000a*/ 	.short	(.L_417 - .L_416)
.L_416:
        /*000c*/ 	.word	0x00000000
        /*0010*/ 	.short	0x000b
        /*0012*/ 	.short	0x0054
        /*0014*/ 	.byte	0x00, 0xf0, 0x11, 0x00


	//----- nvinfo : EIATTR_KPARAM_INFO
	.align		4
.L_417:
        /*0018*/ 	.byte	0x04, 0x17
        /*001a*/ 	.short	(.L_419 - .L_418)
.L_418:
        /*001c*/ 	.word	0x00000000
        /*0020*/ 	.short	0x000a
        /*0022*/ 	.short	0x0050
        /*0024*/ 	.byte	0x00, 0xf0, 0x11, 0x00


	//----- nvinfo : EIATTR_KPARAM_INFO
	.align		4
.L_419:
        /*0028*/ 	.byte	0x04, 0x17
        /*002a*/ 	.short	(.L_421 - .L_420)
.L_420:
        /*002c*/ 	.word	0x00000000
        /*0030*/ 	.short	0x0009
        /*0032*/ 	.short	0x0048
        /*0034*/ 	.byte	0x00, 0xf0, 0x21, 0x00


	//----- nvinfo : EIATTR_KPARAM_INFO
	.align		4
.L_421:
        /*0038*/ 	.byte	0x04, 0x17
        /*003a*/ 	.short	(.L_423 - .L_422)
.L_422:
        /*003c*/ 	.word	0x00000000
        /*0040*/ 	.short	0x0008
        /*0042*/ 	.short	0x0040
        /*0044*/ 	.byte	0x00, 0xf0, 0x11, 0x00


	//----- nvinfo : EIATTR_KPARAM_INFO
	.align		4
.L_423:
        /*0048*/ 	.byte	0x04, 0x17
        /*004a*/ 	.short	(.L_425 - .L_424)
.L_424:
        /*004c*/ 	.word	0x00000000
        /*0050*/ 	.short	0x0007
        /*0052*/ 	.short	0x0038
        /*0054*/ 	.byte	0x00, 0xf5, 0x21, 0x00


	//----- nvinfo : EIATTR_KPARAM_INFO
	.align		4
.L_425:
        /*0058*/ 	.byte	0x04, 0x17
        /*005a*/ 	.short	(.L_427 - .L_426)
.L_426:
        /*005c*/ 	.word	0x00000000
        /*0060*/ 	.short	0x0006
        /*0062*/ 	.short	0x0030
        /*0064*/ 	.byte	0x00, 0xf0, 0x21, 0x00


	//----- nvinfo : EIATTR_KPARAM_INFO
	.align		4
.L_427:
        /*0068*/ 	.byte	0x04, 0x17
        /*006a*/ 	.short	(.L_429 - .L_428)
.L_428:
        /*006c*/ 	.word	0x00000000
        /*0070*/ 	.short	0x0005
        /*0072*/ 	.short	0x0028
        /*0074*/ 	.byte	0x00, 0xf0, 0x21, 0x00


	//----- nvinfo : EIATTR_KPARAM_INFO
	.align		4
.L_429:
        /*0078*/ 	.byte	0x04, 0x17
        /*007a*/ 	.short	(.L_431 - .L_430)
.L_430:
        /*007c*/ 	.word	0x00000000
        /*0080*/ 	.short	0x0004
        /*0082*/ 	.short	0x0020
        /*0084*/ 	.byte	0x00, 0xf5, 0x21, 0x00


	//----- nvinfo : EIATTR_KPARAM_INFO
	.align		4
.L_431:
        /*0088*/ 	.byte	0x04, 0x17
        /*008a*/ 	.short	(.L_433 - .L_432)
.L_432:
        /*008c*/ 	.word	0x00000000
        /*0090*/ 	.short	0x0003
        /*0092*/ 	.short	0x0018
        /*0094*/ 	.byte	0x00, 0xf5, 0x21, 0x00


	//----- nvinfo : EIATTR_KPARAM_INFO
	.align		4
.L_433:
        /*0098*/ 	.byte	0x04, 0x17
        /*009a*/ 	.short	(.L_435 - .L_434)
.L_434:
        /*009c*/ 	.word	0x00000000
        /*00a0*/ 	.short	0x0002
        /*00a2*/ 	.short	0x0010
        /*00a4*/ 	.byte	0x00, 0xf5, 0x21, 0x00


	//----- nvinfo : EIATTR_KPARAM_INFO
	.align		4
.L_435:
        /*00a8*/ 	.byte	0x04, 0x17
        /*00aa*/ 	.short	(.L_437 - .L_436)
.L_436:
        /*00ac*/ 	.word	0x00000000
        /*00b0*/ 	.short	0x0001
        /*00b2*/ 	.short	0x0008
        /*00b4*/ 	.byte	0x00, 0xf5, 0x21, 0x00


	//----- nvinfo : EIATTR_KPARAM_INFO
	.align		4
.L_437:
        /*00b8*/ 	.byte	0x04, 0x17
        /*00ba*/ 	.short	(.L_439 - .L_438)
.L_438:
        /*00bc*/ 	.word	0x00000000
        /*00c0*/ 	.short	0x0000
        /*00c2*/ 	.short	0x0000
        /*00c4*/ 	.byte	0x00, 0xf5, 0x21, 0x00


	//----- nvinfo : EIATTR_SPARSE_MMA_MASK
	.align		4
.L_439:
        /*00c8*/ 	.byte	0x03, 0x50
        /*00ca*/ 	.short	0x0000


	//----- nvinfo : EIATTR_MAXREG_COUNT
	.align		4
        /*00cc*/ 	.byte	0x03, 0x1b
        /*00ce*/ 	.short	0x00ff


	//----- nvinfo : EIATTR_MERCURY_ISA_VERSION
	.align		4
        /*00d0*/ 	.byte	0x03, 0x5f
        /*00d2*/ 	.short	0x0101


	//----- nvinfo : EIATTR_VRC_CTA_INIT_COUNT
	.align		4
        /*00d4*/ 	.byte	0x02, 0x4a
	.zero		1
	.zero		1


	//----- nvinfo : EIATTR_EXIT_INSTR_OFFSETS
	.align		4
        /*00d8*/ 	.byte	0x04, 0x1c
        /*00da*/ 	.short	(.L_441 - .L_440)


	//   ....[0]....
.L_440:
        /*00dc*/ 	.word	0x000000c0


	//   ....[1]....
        /*00e0*/ 	.word	0x00000eb0


	//----- nvinfo : EIATTR_CRS_STACK_SIZE
	.align		4
.L_441:
        /*00e4*/ 	.byte	0x04, 0x1e
        /*00e6*/ 	.short	(.L_443 - .L_442)
.L_442:
        /*00e8*/ 	.word	0x00000000


	//----- nvinfo : EIATTR_CBANK_PARAM_SIZE
	.align		4
.L_443:
        /*00ec*/ 	.byte	0x03, 0x19
        /*00ee*/ 	.short	0x0058


	//----- nvinfo : EIATTR_PARAM_CBANK
	.align		4
        /*00f0*/ 	.byte	0x04, 0x0a
        /*00f2*/ 	.short	(.L_445 - .L_444)
	.align		4
.L_444:
        /*00f4*/ 	.word	index@(.nv.constant0._Z8mat_multPiS_PdS0_S0_ddS_idii)
        /*00f8*/ 	.short	0x0380
        /*00fa*/ 	.short	0x0058


	//----- nvinfo : EIATTR_SW_WAR
	.align		4
.L_445:
        /*00fc*/ 	.byte	0x04, 0x36
        /*00fe*/ 	.short	(.L_447 - .L_446)
.L_446:
        /*0100*/ 	.word	0x00000008
.L_447:


//--------------------- .nv.info._Z12step_forwardPi --------------------------
	.section	.nv.info._Z12step_forwardPi,"",@"SHT_CUDA_INFO"
	.sectionflags	@""
	.align	4


	//----- nvinfo : EIATTR_CUDA_API_VERSION
	.align		4
        /*0000*/ 	.byte	0x04, 0x37
        /*0002*/ 	.short	(.L_449 - .L_448)
.L_448:
        /*0004*/ 	.word	0x00000082


	//----- nvinfo : EIATTR_KPARAM_INFO
	.align		4
.L_449:
        /*0008*/ 	.byte	0x04, 0x17
        /*000a*/ 	.short	(.L_451 - .L_450)
.L_450:
        /*000c*/ 	.word	0x00000000
        /*0010*/ 	.short	0x0000
        /*0012*/ 	.short	0x0000
        /*0014*/ 	.byte	0x00, 0xf5, 0x21, 0x00


	//----- nvinfo : EIATTR_SPARSE_MMA_MASK
	.align		4
.L_451:
        /*0018*/ 	.byte	0x03, 0x50
        /*001a*/ 	.short	0x0000


	//----- nvinfo : EIATTR_MAXREG_COUNT
	.align		4
        /*001c*/ 	.byte	0x03, 0x1b
        /*001e*/ 	.short	0x00ff


	//----- nvinfo : EIATTR_MERCURY_ISA_VERSION
	.align		4
        /*0020*/ 	.byte	0x03, 0x5f
        /*0022*/ 	.short	0x0101


	//----- nvinfo : EIATTR_VRC_CTA_INIT_COUNT
	.align		4
        /*0024*/ 	.byte	0x02, 0x4a
	.zero		1
	.zero		1


	//----- nvinfo : EIATTR_EXIT_INSTR_OFFSETS
	.align		4
        /*0028*/ 	.byte	0x04, 0x1c
        /*002a*/ 	.short	(.L_453 - .L_452)


	//   ....[0]....
.L_452:
        /*002c*/ 	.word	0x000000c0


	//   ....[1]....
        /*0030*/ 	.word	0x00000120


	//----- nvinfo : EIATTR_CBANK_PARAM_SIZE
	.align		4
.L_453:
        /*0034*/ 	.byte	0x03, 0x19
        /*0036*/ 	.short	0x0008


	//----- nvinfo : EIATTR_PARAM_CBANK
	.align		4
        /*0038*/ 	.byte	0x04, 0x0a
        /*003a*/ 	.short	(.L_455 - .L_454)
	.align		4
.L_454:
        /*003c*/ 	.word	index@(.nv.constant0._Z12step_forwardPi)
        /*0040*/ 	.short	0x0380
        /*0042*/ 	.short	0x0008


	//----- nvinfo : EIATTR_SW_WAR
	.align		4
.L_455:
        /*0044*/ 	.byte	0x04, 0x36
        /*0046*/ 	.short	(.L_457 - .L_456)
.L_456:
        /*0048*/ 	.word	0x00000008
.L_457:


//--------------------- .nv.info._Z7confinePdS_ii --------------------------
	.section	.nv.info._Z7confinePdS_ii,"",@"SHT_CUDA_INFO"
	.sectionflags	@""
	.align	4


	//----- nvinfo : EIATTR_CUDA_API_VERSION
	.align		4
        /*0000*/ 	.byte	0x04, 0x37
        /*0002*/ 	.short	(.L_459 - .L_458)
.L_458:
        /*0004*/ 	.word	0x00000082


	//----- nvinfo : EIATTR_KPARAM_INFO
	.align		4
.L_459:
        /*0008*/ 	.byte	0x04, 0x17
        /*000a*/ 	.short	(.L_461 - .L_460)
.L_460:
        /*000c*/ 	.word	0x00000000
        /*0010*/ 	.short	0x0003
        /*0012*/ 	.short	0x0014
        /*0014*/ 	.byte	0x00, 0xf0, 0x11, 0x00


	//----- nvinfo : EIATTR_KPARAM_INFO
	.align		4
.L_461:
        /*0018*/ 	.byte	0x04, 0x17
        /*001a*/ 	.short	(.L_463 - .L_462)
.L_462:
        /*001c*/ 	.word	0x00000000
        /*0020*/ 	.short	0x0002
        /*0022*/ 	.short	0x0010
        /*0024*/ 	.byte	0x00, 0xf0, 0x11, 0x00


	//----- nvinfo : EIATTR_KPARAM_INFO
	.align		4
.L_463:
        /*0028*/ 	.byte	0x04, 0x17
        /*002a*/ 	.short	(.L_465 - .L_464)
.L_464:
        /*002c*/ 	.word	0x00000000
        /*0030*/ 	.short	0x0001
        /*0032*/ 	.short	0x0008
        /*0034*/ 	.byte	0x00, 0xf5, 0x21, 0x00


	//----- nvinfo : EIATTR_KPARAM_INFO
	.align		4
.L_465:
        /*0038*/ 	.byte	0x04, 0x17
        /*003a*/ 	.short	(.L_467 - .L_466)
.L_466:
        /*003c*/ 	.word	0x00000000
        /*0040*/ 	.short	0x0000
        /*0042*/ 	.short	0x0000
        /*0044*/ 	.byte	0x00, 0xf5, 0x21, 0x00


	//----- nvinfo : EIATTR_SPARSE_MMA_MASK
	.align		4
.L_467:
        /*0048*/ 	.byte	0x03, 0x50
        /*004a*/ 	.short	0x0000


	//----- nvinfo : EIATTR_MAXREG_COUNT
	.align		4
        /*004c*/ 	.byte	0x03, 0x1b
        /*004e*/ 	.short	0x00ff


	//----- nvinfo : EIATTR_MERCURY_ISA_VERSION
	.align		4
        /*0050*/ 	.byte	0x03, 0x5f
        /*0052*/ 	.short	0x0101


	//----- nvinfo : EIATTR_VRC_CTA_INIT_COUNT
	.align		4
        /*0054*/ 	.byte	0x02, 0x4a
	.zero		1
	.zero		1


	//----- nvinfo : EIATTR_EXIT_INSTR_OFFSETS
	.align		4
        /*0058*/ 	.byte	0x04, 0x1c
        /*005a*/ 	.short	(.L_469 - .L_468)


	//   ....[0]....
.L_468:
        /*005c*/ 	.word	0x000000c0


	//   ....[1]....
        /*0060*/ 	.word	0x00000130


	//   ....[2]....
        /*0064*/ 	.word	0x000001c0


	//----- nvinfo : EIATTR_CBANK_PARAM_SIZE
	.align		4
.L_469:
        /*0068*/ 	.byte	0x03, 0x19
        /*006a*/ 	.short	0x0018


	//----- nvinfo : EIATTR_PARAM_CBANK
	.align		4
        /*006c*/ 	.byte	0x04, 0x0a
        /*006e*/ 	.short	(.L_471 - .L_470)
	.align		4
.L_470:
        /*0070*/ 	.word	index@(.nv.constant0._Z7confinePdS_ii)
        /*0074*/ 	.short	0x0380
        /*0076*/ 	.short	0x0018


	//----- nvinfo : EIATTR_SW_WAR
	.align		4
.L_471:
        /*0078*/ 	.byte	0x04, 0x36
        /*007a*/ 	.short	(.L_473 - .L_472)
.L_472:
        /*007c*/ 	.word	0x00000008
.L_473:


//--------------------- .nv.info._Z20mat_mult_and_confinePiS_PdS0_S0_ddS_idii --------------------------
	.section	.nv.info._Z20mat_mult_and_confinePiS_PdS0_S0_ddS_idii,"",@"SHT_CUDA_INFO"
	.sectionflags	@""
	.align	4


	//----- nvinfo : EIATTR_CUDA_API_VERSION
	.align		4
        /*0000*/ 	.byte	0x04, 0x37
        /*0002*/ 	.short	(.L_475 - .L_474)
.L_474:
        /*0004*/ 	.word	0x00000082


	//----- nvinfo : EIATTR_KPARAM_INFO
	.align		4
.L_475:
        /*0008*/ 	.byte	0x04, 0x17
        /*000a*/ 	.short	(.L_477 - .L_476)
.L_476:
        /*000c*/ 	.word	0x00000000
        /*0010*/ 	.short	0x000b
        /*0012*/ 	.short	0x0054
        /*0014*/ 	.byte	0x00, 0xf0, 0x11, 0x00


	//----- nvinfo : EIATTR_KPARAM_INFO
	.align		4
.L_477:
        /*0018*/ 	.byte	0x04, 0x17
        /*001a*/ 	.short	(.L_479 - .L_478)
.L_478:
        /*001c*/ 	.word	0x00000000
        /*0020*/ 	.short	0x000a
        /*0022*/ 	.short	0x0050
        /*0024*/ 	.byte	0x00, 0xf0, 0x11, 0x00


	//----- nvinfo : EIATTR_KPARAM_INFO
	.align		4
.L_479:
        /*0028*/ 	.byte	0x04, 0x17
        /*002a*/ 	.short	(.L_481 - .L_480)
.L_480:
        /*002c*/ 	.word	0x00000000
        /*0030*/ 	.short	0x0009
        /*0032*/ 	.short	0x0048
        /*0034*/ 	.byte	0x00, 0xf0, 0x21, 0x00


	//----- nvinfo : EIATTR_KPARAM_INFO
	.align		4
.L_481:
        /*0038*/ 	.byte	0x04, 0x17
        /*003a*/ 	.short	(.L_483 - .L_482)
.L_482:
        /*003c*/ 	.word	0x00000000
        /*0040*/ 	.short	0x0008
        /*0042*/ 	.short	0x0040
        /*0044*/ 	.byte	0x00, 0xf0, 0x11, 0x00


	//----- nvinfo : EIATTR_KPARAM_INFO
	.align		4
.L_483:
        /*0048*/ 	.byte	0x04, 0x17
        /*004a*/ 	.short	(.L_485 - .L_484)
.L_484:
        /*004c*/ 	.word	0x00000000
        /*0050*/ 	.short	0x0007
        /*0052*/ 	.short	0x0038
        /*0054*/ 	.byte	0x00, 0xf5, 0x21, 0x00


	//----- nvinfo : EIATTR_KPARAM_INFO
	.align		4
.L_485:
        /*0058*/ 	.byte	0x04, 0x17
        /*005a*/ 	.short	(.L_487 - .L_486)
.L_486:
        /*005c*/ 	.word	0x00000000
        /*0060*/ 	.short	0x0006
        /*0062*/ 	.short	0x0030
        /*0064*/ 	.byte	0x00, 0xf0, 0x21, 0x00


	//----- nvinfo : EIATTR_KPARAM_INFO
	.align		4
.L_487:
        /*0068*/ 	.byte	0x04, 0x17
        /*006a*/ 	.short	(.L_489 - .L_488)
.L_488:
        /*006c*/ 	.word	0x00000000
        /*0070*/ 	.short	0x0005
        /*0072*/ 	.short	0x0028
        /*0074*/ 	.byte	0x00, 0xf0, 0x21, 0x00


	//----- nvinfo : EIATTR_KPARAM_INFO
	.align		4
.L_489:
        /*0078*/ 	.byte	0x04, 0x17
        /*007a*/ 	.short	(.L_491 - .L_490)
.L_490:
        /*007c*/ 	.word	0x00000000
        /*0080*/ 	.short	0x0004
        /*0082*/ 	.short	0x0020
        /*0084*/ 	.byte	0x00, 0xf5, 0x21, 0x00


	//----- nvinfo : EIATTR_KPARAM_INFO
	.align		4
.L_491:
        /*0088*/ 	.byte	0x04, 0x17
        /*008a*/ 	.short	(.L_493 - .L_492)
.L_492:
        /*008c*/ 	.word	0x00000000
        /*0090*/ 	.short	0x0003
        /*0092*/ 	.short	0x0018
        /*0094*/ 	.byte	0x00, 0xf5, 0x21, 0x00


	//----- nvinfo : EIATTR_KPARAM_INFO
	.align		4
.L_493:
        /*0098*/ 	.byte	0x04, 0x17
        /*009a*/ 	.short	(.L_495 - .L_494)
.L_494:
        /*009c*/ 	.word	0x00000000
        /*00a0*/ 	.short	0x0002
        /*00a2*/ 	.short	0x0010
        /*00a4*/ 	.byte	0x00, 0xf5, 0x21, 0x00


	//----- nvinfo : EIATTR_KPARAM_INFO
	.align		4
.L_495:
        /*00a8*/ 	.byte	0x04, 0x17
        /*00aa*/ 	.short	(.L_497 - .L_496)
.L_496:
        /*00ac*/ 	.word	0x00000000
        /*00b0*/ 	.short	0x0001
        /*00b2*/ 	.short	0x0008
        /*00b4*/ 	.byte	0x00, 0xf5, 0x21, 0x00


	//----- nvinfo : EIATTR_KPARAM_INFO
	.align		4
.L_497:
        /*00b8*/ 	.byte	0x04, 0x17
        /*00ba*/ 	.short	(.L_499 - .L_498)
.L_498:
        /*00bc*/ 	.word	0x00000000
        /*00c0*/ 	.short	0x0000
        /*00c2*/ 	.short	0x0000
        /*00c4*/ 	.byte	0x00, 0xf5, 0x21, 0x00


	//----- nvinfo : EIATTR_SPARSE_MMA_MASK
	.align		4
.L_499:
        /*00c8*/ 	.byte	0x03, 0x50
        /*00ca*/ 	.short	0x0000


	//----- nvinfo : EIATTR_MAXREG_COUNT
	.align		4
        /*00cc*/ 	.byte	0x03, 0x1b
        /*00ce*/ 	.short	0x00ff


	//----- nvinfo : EIATTR_MERCURY_ISA_VERSION
	.align		4
        /*00d0*/ 	.byte	0x03, 0x5f
        /*00d2*/ 	.short	0x0101


	//----- nvinfo : EIATTR_VRC_CTA_INIT_COUNT
	.align		4
        /*00d4*/ 	.byte	0x02, 0x4a
	.zero		1
	.zero		1


	//----- nvinfo : EIATTR_EXIT_INSTR_OFFSETS
	.align		4
        /*00d8*/ 	.byte	0x04, 0x1c
        /*00da*/ 	.short	(.L_501 - .L_500)


	//   ....[0]....
.L_500:
        /*00dc*/ 	.word	0x000000c0


	//   ....[1]....
        /*00e0*/ 	.word	0x00000f70


	//   ....[2]....
        /*00e4*/ 	.word	0x00000fc0


	//----- nvinfo : EIATTR_CRS_STACK_SIZE
	.align		4
.L_501:
        /*00e8*/ 	.byte	0x04, 0x1e
        /*00ea*/ 	.short	(.L_503 - .L_502)
.L_502:
        /*00ec*/ 	.word	0x00000000


	//----- nvinfo : EIATTR_CBANK_PARAM_SIZE
	.align		4
.L_503:
        /*00f0*/ 	.byte	0x03, 0x19
        /*00f2*/ 	.short	0x0058


	//----- nvinfo : EIATTR_PARAM_CBANK
	.align		4
        /*00f4*/ 	.byte	0x04, 0x0a
        /*00f6*/ 	.short	(.L_505 - .L_504)
	.align		4
.L_504:
        /*00f8*/ 	.word	index@(.nv.constant0._Z20mat_mult_and_confinePiS_PdS0_S0_ddS_idii)
        /*00fc*/ 	.short	0x0380
        /*00fe*/ 	.short	0x0058


	//----- nvinfo : EIATTR_SW_WAR
	.align		4
.L_505:
        /*0100*/ 	.byte	0x04, 0x36
        /*0102*/ 	.short	(.L_507 - .L_506)
.L_506:
        /*0104*/ 	.word	0x00000008
.L_507:


//--------------------- .nv.info._Z13update_windowPdPiS0_PbS1_S0_iii --------------------------
	.section	.nv.info._Z13update_windowPdPiS0_PbS1_S0_iii,"",@"SHT_CUDA_INFO"
	.sectionflags	@""
	.align	4


	//----- nvinfo : EIATTR_CUDA_API_VERSION
	.align		4
        /*0000*/ 	.byte	0x04, 0x37
        /*0002*/ 	.short	(.L_509 - .L_508)
.L_508:
        /*0004*/ 	.word	0x00000082


	//----- nvinfo : EIATTR_KPARAM_INFO
	.align		4
.L_509:
        /*0008*/ 	.byte	0x04, 0x17
        /*000a*/ 	.short	(.L_511 - .L_510)
.L_510:
        /*000c*/ 	.word	0x00000000
        /*0010*/ 	.short	0x0008
        /*0012*/ 	.short	0x0038
        /*0014*/ 	.byte	0x00, 0xf0, 0x11, 0x00


	//----- nvinfo : EIATTR_KPARAM_INFO
	.align		4
.L_511:
        /*0018*/ 	.byte	0x04, 0x17
        /*001a*/ 	.short	(.L_513 - .L_512)
.L_512:
        /*001c*/ 	.word	0x00000000
        /*0020*/ 	.short	0x0007
        /*0022*/ 	.short	0x0034
        /*0024*/ 	.byte	0x00, 0xf0, 0x11, 0x00


	//----- nvinfo : EIATTR_KPARAM_INFO
	.align		4
.L_513:
        /*0028*/ 	.byte	0x04, 0x17
        /*002a*/ 	.short	(.L_515 - .L_514)
.L_514:
        /*002c*/ 	.word	0x00000000
        /*0030*/ 	.short	0x0006
        /*0032*/ 	.short	0x0030
        /*0034*/ 	.byte	0x00, 0xf0, 0x11, 0x00


	//----- nvinfo : EIATTR_KPARAM_INFO
	.align		4
.L_515:
        /*0038*/ 	.byte	0x04, 0x17
        /*003a*/ 	.short	(.L_517 - .L_516)
.L_516:
        /*003c*/ 	.word	0x00000000
        /*0040*/ 	.short	0x0005
        /*0042*/ 	.short	0x0028
        /*0044*/ 	.byte	0x00, 0xf5, 0x21, 0x00


	//----- nvinfo : EIATTR_KPARAM_INFO
	.align		4
.L_517:
        /*0048*/ 	.byte	0x04, 0x17
        /*004a*/ 	.short	(.L_519 - .L_518)
.L_518:
        /*004c*/ 	.word	0x00000000
        /*0050*/ 	.short	0x0004
        /*0052*/ 	.short	0x0020
        /*0054*/ 	.byte	0x00, 0xf5, 0x21, 0x00


	//----- nvinfo : EIATTR_KPARAM_INFO
	.align		4
.L_519:
        /*0058*/ 	.byte	0x04, 0x17
        /*005a*/ 	.short	(.L_521 - .L_520)
.L_520:
        /*005c*/ 	.word	0x00000000
        /*0060*/ 	.short	0x0003
        /*0062*/ 	.short	0x0018
        /*0064*/ 	.byte	0x00, 0xf5, 0x21, 0x00


	//----- nvinfo : EIATTR_KPARAM_INFO
	.align		4
.L_521:
        /*0068*/ 	.byte	0x04, 0x17
        /*006a*/ 	.short	(.L_523 - .L_522)
.L_522:
        /*006c*/ 	.word	0x00000000
        /*0070*/ 	.short	0x0002
        /*0072*/ 	.short	0x0010
        /*0074*/ 	.byte	0x00, 0xf5, 0x21, 0x00


	//----- nvinfo : EIATTR_KPARAM_INFO
	.align		4
.L_523:
        /*0078*/ 	.byte	0x04, 0x17
        /*007a*/ 	.short	(.L_525 - .L_524)
.L_524:
        /*007c*/ 	.word	0x00000000
        /*0080*/ 	.short	0x0001
        /*0082*/ 	.short	0x0008
        /*0084*/ 	.byte	0x00, 0xf5, 0x21, 0x00


	//----- nvinfo : EIATTR_KPARAM_INFO
	.align		4
.L_525:
        /*0088*/ 	.byte	0x04, 0x17
        /*008a*/ 	.short	(.L_527 - .L_526)
.L_526:
        /*008c*/ 	.word	0x00000000
        /*0090*/ 	.short	0x0000
        /*0092*/ 	.short	0x0000
        /*0094*/ 	.byte	0x00, 0xf5, 0x21, 0x00


	//----- nvinfo : EIATTR_SPARSE_MMA_MASK
	.align		4
.L_527:
        /*0098*/ 	.byte	0x03, 0x50
        /*009a*/ 	.short	0x0000


	//----- nvinfo : EIATTR_MAXREG_COUNT
	.align		4
        /*009c*/ 	.byte	0x03, 0x1b
        /*009e*/ 	.short	0x00ff


	//----- nvinfo : EIATTR_MERCURY_ISA_VERSION
	.align		4
        /*00a0*/ 	.byte	0x03, 0x5f
        /*00a2*/ 	.short	0x0101


	//----- nvinfo : EIATTR_VRC_CTA_INIT_COUNT
	.align		4
        /*00a4*/ 	.byte	0x02, 0x4a
	.zero		1
	.zero		1


	//----- nvinfo : EIATTR_EXIT_INSTR_OFFSETS
	.align		4
        /*00a8*/ 	.byte	0x04, 0x1c
        /*00aa*/ 	.short	(.L_529 - .L_528)


	//   ....[0]....
.L_528:
        /*00ac*/ 	.word	0x00001590


	//   ....[1]....
        /*00b0*/ 	.word	0x00001640


	//----- nvinfo : EIATTR_CRS_STACK_SIZE
	.align		4
.L_529:
        /*00b4*/ 	.byte	0x04, 0x1e
        /*00b6*/ 	.short	(.L_531 - .L_530)
.L_530:
        /*00b8*/ 	.word	0x00000000


	//----- nvinfo : EIATTR_CBANK_PARAM_SIZE
	.align		4
.L_531:
        /*00bc*/ 	.byte	0x03, 0x19
        /*00be*/ 	.short	0x003c


	//----- nvinfo : EIATTR_PARAM_CBANK
	.align		4
        /*00c0*/ 	.byte	0x04, 0x0a
        /*00c2*/ 	.short	(.L_533 - .L_532)
	.align		4
.L_532:
        /*00c4*/ 	.word	index@(.nv.constant0._Z13update_windowPdPiS0_PbS1_S0_iii)
        /*00c8*/ 	.short	0x0380
        /*00ca*/ 	.short	0x003c


	//----- nvinfo : EIATTR_SW_WAR
	.align		4
.L_533:
        /*00cc*/ 	.byte	0x04, 0x36
        /*00ce*/ 	.short	(.L_535 - .L_534)
.L_534:
        /*00d0*/ 	.word	0x00000008
.L_535:


//--------------------- .nv.info._Z9Update_XYPdS_Piidii --------------------------
	.section	.nv.info._Z9Update_XYPdS_Piidii,"",@"SHT_CUDA_INFO"
	.sectionflags	@""
	.align	4


	//----- nvinfo : EIATTR_CUDA_API_VERSION
	.align		4
        /*0000*/ 	.byte	0x04, 0x37
        /*0002*/ 	.short	(.L_537 - .L_536)
.L_536:
        /*0004*/ 	.word	0x00000082


	//----- nvinfo : EIATTR_KPARAM_INFO
	.align		4
.L_537:
        /*0008*/ 	.byte	0x04, 0x17
        /*000a*/ 	.short	(.L_539 - .L_538)
.L_538:
        /*000c*/ 	.word	0x00000000
        /*0010*/ 	.short	0x0006
        /*0012*/ 	.short	0x002c
        /*0014*/ 	.byte	0x00, 0xf0, 0x11, 0x00


	//----- nvinfo : EIATTR_KPARAM_INFO
	.align		4
.L_539:
        /*0018*/ 	.byte	0x04, 0x17
        /*001a*/ 	.short	(.L_541 - .L_540)
.L_540:
        /*001c*/ 	.word	0x00000000
        /*0020*/ 	.short	0x0005
        /*0022*/ 	.short	0x0028
        /*0024*/ 	.byte	0x00, 0xf0, 0x11, 0x00


	//----- nvinfo : EIATTR_KPARAM_INFO
	.align		4
.L_541:
        /*0028*/ 	.byte	0x04, 0x17
        /*002a*/ 	.short	(.L_543 - .L_542)
.L_542:
        /*002c*/ 	.word	0x00000000
        /*0030*/ 	.short	0x0004
        /*0032*/ 	.short	0x0020
        /*0034*/ 	.byte	0x00, 0xf0, 0x21, 0x00


	//----- nvinfo : EIATTR_KPARAM_INFO
	.align		4
.L_543:
        /*0038*/ 	.byte	0x04, 0x17
        /*003a*/ 	.short	(.L_545 - .L_544)
.L_544:
        /*003c*/ 	.word	0x00000000
        /*0040*/ 	.short	0x0003
        /*0042*/ 	.short	0x0018
        /*0044*/ 	.byte	0x00, 0xf0, 0x11, 0x00


	//----- nvinfo : EIATTR_KPARAM_INFO
	.align		4
.L_545:
        /*0048*/ 	.byte	0x04, 0x17
        /*004a*/ 	.short	(.L_547 - .L_546)
.L_546:
        /*004c*/ 	.word	0x00000000
        /*0050*/ 	.short	0x0002
        /*0052*/ 	.short	0x0010
        /*0054*/ 	.byte	0x00, 0xf5, 0x21, 0x00


	//----- nvinfo : EIATTR_KPARAM_INFO
	.align		4
.L_547:
        /*0058*/ 	.byte	0x04, 0x17
        /*005a*/ 	.short	(.L_549 - .L_548)
.L_548:
        /*005c*/ 	.word	0x00000000
        /*0060*/ 	.short	0x0001
        /*0062*/ 	.short	0x0008
        /*0064*/ 	.byte	0x00, 0xf5, 0x21, 0x00


	//----- nvinfo : EIATTR_KPARAM_INFO
	.align		4
.L_549:
        /*0068*/ 	.byte	0x04, 0x17
        /*006a*/ 	.short	(.L_551 - .L_550)
.L_550:
        /*006c*/ 	.word	0x00000000
        /*0070*/ 	.short	0x0000
        /*0072*/ 	.short	0x0000
        /*0074*/ 	.byte	0x00, 0xf5, 0x21, 0x00


	//----- nvinfo : EIATTR_SPARSE_MMA_MASK
	.align		4
.L_551:
        /*0078*/ 	.byte	0x03, 0x50
        /*007a*/ 	.short	0x0000


	//----- nvinfo : EIATTR_MAXREG_COUNT
	.align		4
        /*007c*/ 	.byte	0x03, 0x1b
        /*007e*/ 	.short	0x00ff


	//----- nvinfo : EIATTR_MERCURY_ISA_VERSION
	.align		4
        /*0080*/ 	.byte	0x03, 0x5f
        /*0082*/ 	.short	0x0101


	//----- nvinfo : EIATTR_VRC_CTA_INIT_COUNT
	.align		4
        /*0084*/ 	.byte	0x02, 0x4a
	.zero		1
	.zero		1


	//----- nvinfo : EIATTR_EXIT_INSTR_OFFSETS
	.align		4
        /*0088*/ 	.byte	0x04, 0x1c
        /*008a*/ 	.short	(.L_553 - .L_552)


	//   ....[0]....
.L_552:
        /*008c*/ 	.word	0x000000c0


	//   ....[1]....
        /*0090*/ 	.word	0x000003a0


	//----- nvinfo : EIATTR_CRS_STACK_SIZE
	.align		4
.L_553:
        /*0094*/ 	.byte	0x04, 0x1e
        /*0096*/ 	.short	(.L_555 - .L_554)
.L_554:
        /*0098*/ 	.word	0x00000000


	//----- nvinfo : EIATTR_CBANK_PARAM_SIZE
	.align		4
.L_555:
        /*009c*/ 	.byte	0x03, 0x19
        /*009e*/ 	.short	0x0030


	//----- nvinfo : EIATTR_PARAM_CBANK
	.align		4
        /*00a0*/ 	.byte	0x04, 0x0a
        /*00a2*/ 	.short	(.L_557 - .L_556)
	.align		4
.L_556:
        /*00a4*/ 	.word	index@(.nv.constant0._Z9Update_XYPdS_Piidii)
        /*00a8*/ 	.short	0x0380
        /*00aa*/ 	.short	0x0030


	//----- nvinfo : EIATTR_SW_WAR
	.align		4
.L_557:
        /*00ac*/ 	.byte	0x04, 0x36
        /*00ae*/ 	.short	(.L_559 - .L_558)
.L_558:
        /*00b0*/ 	.word	0x00000008
.L_559:


//--------------------- .nv.callgraph             --------------------------
	.section	.nv.callgraph,"",@"SHT_CUDA_CALLGRAPH"
	.align	4
	.sectionentsize	8
	.align		4
        /*0000*/ 	.word	0x00000000
	.align		4
        /*0004*/ 	.word	0xffffffff
	.align		4
        /*0008*/ 	.word	0x00000000
	.align		4
        /*000c*/ 	.word	0xfffffffe
	.align		4
        /*0010*/ 	.word	0x00000000
	.align		4
        /*0014*/ 	.word	0xfffffffd
	.align		4
        /*0018*/ 	.word	0x00000000
	.align		4
        /*001c*/ 	.word	0xfffffffc


//--------------------- .nv.constant4             --------------------------
	.section	.nv.constant4,"a",@progbits
	.align	8
	.align		8
.nv.constant4:
        /*0000*/ 	.dword	__cudart_i2opi_d
	.align		8
        /*0008*/ 	.dword	__cudart_sin_cos_coeffs


//--------------------- .text._Z35symplectic_kernel_tsp_shared_memoryPiS_PdS0_S0_S0_dS_ididddiii --------------------------
	.section	.text._Z35symplectic_kernel_tsp_shared_memoryPiS_PdS0_S0_S0_dS_ididddiii,"ax",@progbits
	.align	128
        .global         _Z35symplectic_kernel_tsp_shared_memoryPiS_PdS0_S0_S0_dS_ididddiii
        .type           _Z35symplectic_kernel_tsp_shared_memoryPiS_PdS0_S0_S0_dS_ididddiii,@function
        .size           _Z35symplectic_kernel_tsp_shared_memoryPiS_PdS0_S0_S0_dS_ididddiii,(.L_x_221 - _Z35symplectic_kernel_tsp_shared_memoryPiS_PdS0_S0_S0_dS_ididddiii)
        .other          _Z35symplectic_kernel_tsp_shared_memoryPiS_PdS0_S0_S0_dS_ididddiii,@"STO_CUDA_ENTRY STV_DEFAULT"
_Z35symplectic_kernel_tsp_shared_memoryPiS_PdS0_S0_S0_dS_ididddiii:
.text._Z35symplectic_kernel_tsp_shared_memoryPiS_PdS0_S0_S0_dS_ididddiii:
[----:B------:R-:W-:Y:S01]  /*0000*/  LDC R1, c[0x0][0x37c] ;  /* 0x0000df00ff017b82 */ /* 0x000fe20000000800 */
[----:B------:R-:W0:Y:S01]  /*0010*/  S2R R5, SR_CTAID.Z ;  /* 0x0000000000057919 */ /* 0x000e220000002700 */
[----:B------:R-:W1:Y:S06]  /*0020*/  LDCU UR7, c[0x0][0x360] ;  /* 0x00006c00ff0777ac */ /* 0x000e6c0008000800 */
[----:B------:R-:W2:Y:S01]  /*0030*/  LDC R3, c[0x0][0x364] ;  /* 0x0000d900ff037b82 */ /* 0x000ea20000000800 */
[----:B------:R-:W3:Y:S07]  /*0040*/  LDCU UR5, c[0x0][0x3f8] ;  /* 0x00007f00ff0577ac */ /* 0x000eee0008000800 */
[----:B------:R-:W0:Y:S08]  /*0050*/  LDC R4, c[0x0][0x374] ;  /* 0x0000dd00ff047b82 */ /* 0x000e300000000800 */
[----:B------:R-:W2:Y:S01]  /*0060*/  S2UR UR4, SR_CTAID.Y ;  /* 0x00000000000479c3 */ /* 0x000ea20000002600 */
[----:B0-----:R-:W-:-:S04]  /*0070*/  IMAD R4, R4, R5, RZ ;  /* 0x0000000504047224 */ /* 0x001fc800078e02ff */
[----:B--2---:R-:W-:-:S05]  /*0080*/  IMAD R4, R3, UR4, R4 ;  /* 0x0000000403047c24 */ /* 0x004fca000f8e0204 */
[----:B---3--:R-:W-:-:S13]  /*0090*/  ISETP.GE.AND P0, PT, R4, UR5, PT ;  /* 0x0000000504007c0c */ /* 0x008fda000bf06270 */
[----:B-1----:R-:W-:Y:S05]  /*00a0*/  @P0 EXIT ;  /* 0x000000000000094d */ /* 0x002fea0003800000 */
[----:B------:R-:W0:Y:S01]  /*00b0*/  LDC.64 R2, c[0x0][0x3b8] ;  /* 0x0000ee00ff027b82 */ /* 0x000e220000000a00 */
[----:B------:R-:W0:Y:S01]  /*00c0*/  LDCU.64 UR8, c[0x0][0x358] ;  /* 0x00006b00ff0877ac */ /* 0x000e220008000a00 */
[----:B------:R-:W1:Y:S01]  /*00d0*/  LDCU UR4, c[0x0][0x3c0] ;  /* 0x00007800ff0477ac */ /* 0x000e620008000800 */
[----:B0-----:R0:W2:Y:S01]  /*00e0*/  LDG.E R0, desc[UR8][R2.64] ;  /* 0x0000000802007981 */ /* 0x0010a2000c1e1900 */
[----:B-1----:R-:W1:Y:S01]  /*00f0*/  I2F.F64 R10, UR4 ;  /* 0x00000004000a7d12 */ /* 0x002e620008201c00 */
[----:B------:R-:W3:Y:S01]  /*0100*/  LDCU UR4, c[0x0][0x3d0] ;  /* 0x00007a00ff0477ac */ /* 0x000ee20008000800 */
[----:B------:R-:W-:Y:S01]  /*0110*/  IMAD.MOV.U32 R6, RZ, RZ, 0x1 ;  /* 0x00000001ff067424 */ /* 0x000fe200078e00ff */
[----:B------:R-:W-:-:S05]  /*0120*/  UMOV UR5, 0x3ff0a3d7 ;  /* 0x3ff0a3d700057882 */ /* 0x000fca0000000000 */
[----:B-1----:R-:W1:Y:S08]  /*0130*/  MUFU.RCP64H R7, R11 ;  /* 0x0000000b00077308 */ /* 0x002e700000001800 */
[----:B---3--:R-:W3:Y:S01]  /*0140*/  I2F.F64 R30, UR4 ;  /* 0x00000004001e7d12 */ /* 0x008ee20008201c00 */
[----:B------:R-:W-:Y:S01]  /*0150*/  UMOV UR4, 0xa3d70a4 ;  /* 0x0a3d70a400047882 */ /* 0x000fe20000000000 */
[----:B-1----:R-:W-:-:S02]  /*0160*/  DFMA R8, -R10, R6, 1 ;  /* 0x3ff000000a08742b */ /* 0x002fc40000000106 */
[----:B---3--:R-:W-:-:S06]  /*0170*/  DMUL R18, R30, UR4 ;  /* 0x000000041e127c28 */ /* 0x008fcc0008000000 */
[----:B------:R-:W-:-:S08]  /*0180*/  DFMA R12, R8, R8, R8 ;  /* 0x00000008080c722b */ /* 0x000fd00000000008 */
[----:B------:R-:W-:Y:S01]  /*0190*/  DFMA R12, R6, R12, R6 ;  /* 0x0000000c060c722b */ /* 0x000fe20000000006 */
[----:B------:R-:W1:Y:S01]  /*01a0*/  S2R R7, SR_CTAID.X ;  /* 0x0000000000077919 */ /* 0x000e620000002500 */
[----:B------:R-:W1:Y:S06]  /*01b0*/  S2R R6, SR_TID.X ;  /* 0x0000000000067919 */ /* 0x000e6c0000002100 */
[----:B0-----:R-:W-:-:S08]  /*01c0*/  DFMA R2, -R10, R12, 1 ;  /* 0x3ff000000a02742b */ /* 0x001fd0000000010c */
[----:B------:R-:W-:Y:S01]  /*01d0*/  DFMA R2, R12, R2, R12 ;  /* 0x000000020c02722b */ /* 0x000fe2000000000c */
[----:B-1----:R-:W-:Y:S01]  /*01e0*/  IMAD R7, R7, UR7, R6 ;  /* 0x0000000707077c24 */ /* 0x002fe2000f8e0206 */
[----:B--2---:R-:W0:Y:S02]  /*01f0*/  I2F.F64 R8, R0 ;  /* 0x0000000000087312 */ /* 0x004e240000201c00 */
[----:B0-----:R-:W-:-:S08]  /*0200*/  DMUL R18, R18, R8 ;  /* 0x0000000812127228 */ /* 0x001fd00000000000 */
[----:B------:R-:W-:Y:S02]  /*0210*/  DMUL R12, R18, R2 ;  /* 0x00000002120c7228 */ /* 0x000fe40000000000 */
[----:B------:R-:W-:-:S06]  /*0220*/  FSETP.GEU.AND P1, PT, |R19|, 6.5827683646048100446e-37, PT ;  /* 0x036000001300780b */ /* 0x000fcc0003f2e200 */
[----:B------:R-:W-:-:S08]  /*0230*/  DFMA R14, -R10, R12, R18 ;  /* 0x0000000c0a0e722b */ /* 0x000fd00000000112 */
[----:B------:R-:W-:-:S10]  /*0240*/  DFMA R2, R2, R14, R12 ;  /* 0x0000000e0202722b */ /* 0x000fd4000000000c */
[----:B------:R-:W-:-:S05]  /*0250*/  FFMA R5, RZ, R11, R3 ;  /* 0x0000000bff057223 */ /* 0x000fca0000000003 */
[----:B------:R-:W-:-:S13]  /*0260*/  FSETP.GT.AND P0, PT, |R5|, 1.469367938527859385e-39, PT ;  /* 0x001000000500780b */ /* 0x000fda0003f04200 */
[----:B------:R-:W-:Y:S05]  /*0270*/  @P0 BRA P1, `(.L_x_0) ;  /* 0x0000000000180947 */ /* 0x000fea0000800000 */
[----:B------:R-:W-:Y:S01]  /*0280*/  IMAD.MOV.U32 R14, RZ, RZ, R10 ;  /* 0x000000ffff0e7224 */ /* 0x000fe200078e000a */
[----:B------:R-:W-:Y:S01]  /*0290*/  MOV R5, 0x2c0 ;  /* 0x000002c000057802 */ /* 0x000fe20000000f00 */
[----:B------:R-:W-:-:S07]  /*02a0*/  IMAD.MOV.U32 R15, RZ, RZ, R11 ;  /* 0x000000ffff0f7224 */ /* 0x000fce00078e000b */
[----:B------:R-:W-:Y:S05]  /*02b0*/  CALL.REL.NOINC `($__internal_0_$__cuda_sm20_div_rn_f64_full) ;  /* 0x0000000c00907944 */ /* 0x000fea0003c00000 */
[----:B------:R-:W-:Y:S02]  /*02c0*/  IMAD.MOV.U32 R2, RZ, RZ, R20 ;  /* 0x000000ffff027224 */ /* 0x000fe400078e0014 */
[----:B------:R-:W-:-:S07]  /*02d0*/  IMAD.MOV.U32 R3, RZ, RZ, R21 ;  /* 0x000000ffff037224 */ /* 0x000fce00078e0015 */
.L_x_0:
[----:B------:R-:W0:Y:S01]  /*02e0*/  MUFU.RCP64H R13, R11 ;  /* 0x0000000b000d7308 */ /* 0x000e220000001800 */
[----:B------:R-:W-:Y:S01]  /*02f0*/  IMAD.MOV.U32 R12, RZ, RZ, 0x1 ;  /* 0x00000001ff0c7424 */ /* 0x000fe200078e00ff */
[----:B------:R-:W-:-:S05]  /*0300*/  FSETP.GEU.AND P1, PT, |R9|, 6.5827683646048100446e-37, PT ;  /* 0x036000000900780b */ /* 0x000fca0003f2e200 */
[----:B0-----:R-:W-:-:S08]  /*0310*/  DFMA R14, -R10, R12, 1 ;  /* 0x3ff000000a0e742b */ /* 0x001fd0000000010c */
[----:B------:R-:W-:-:S08]  /*0320*/  DFMA R14, R14, R14, R14 ;  /* 0x0000000e0e0e722b */ /* 0x000fd0000000000e */
[----:B------:R-:W-:-:S08]  /*0330*/  DFMA R14, R12, R14, R12 ;  /* 0x0000000e0c0e722b */ /* 0x000fd0000000000c */
[----:B------:R-:W-:-:S08]  /*0340*/  DFMA R12, -R10, R14, 1 ;  /* 0x3ff000000a0c742b */ /* 0x000fd0000000010e */
[----:B------:R-:W-:-:S08]  /*0350*/  DFMA R16, R14, R12, R14 ;  /* 0x0000000c0e10722b */ /* 0x000fd0000000000e */
[----:B------:R-:W-:-:S08]  /*0360*/  DMUL R12, R8, R16 ;  /* 0x00000010080c7228 */ /* 0x000fd00000000000 */
[----:B------:R-:W-:-:S08]  /*0370*/  DFMA R14, -R10, R12, R8 ;  /* 0x0000000c0a0e722b */ /* 0x000fd00000000108 */
[----:B------:R-:W-:-:S10]  /*0380*/  DFMA R12, R16, R14, R12 ;  /* 0x0000000e100c722b */ /* 0x000fd4000000000c */
[----:B------:R-:W-:-:S05]  /*0390*/  FFMA R5, RZ, R11, R13 ;  /* 0x0000000bff057223 */ /* 0x000fca000000000d */
[----:B------:R-:W-:-:S13]  /*03a0*/  FSETP.GT.AND P0, PT, |R5|, 1.469367938527859385e-39, PT ;  /* 0x001000000500780b */ /* 0x000fda0003f04200 */
[----:B------:R-:W-:Y:S05]  /*03b0*/  @P0 BRA P1, `(.L_x_1) ;  /* 0x0000000000200947 */ /* 0x000fea0000800000 */
[----:B------:R-:W-:Y:S01]  /*03c0*/  IMAD.MOV.U32 R18, RZ, RZ, R8 ;  /* 0x000000ffff127224 */ /* 0x000fe200078e0008 */
[----:B------:R-:W-:Y:S01]  /*03d0*/  MOV R5, 0x420 ;  /* 0x0000042000057802 */ /* 0x000fe20000000f00 */
[----:B------:R-:W-:Y:S02]  /*03e0*/  IMAD.MOV.U32 R19, RZ, RZ, R9 ;  /* 0x000000ffff137224 */ /* 0x000fe400078e0009 */
[----:B------:R-:W-:Y:S02]  /*03f0*/  IMAD.MOV.U32 R14, RZ, RZ, R10 ;  /* 0x000000ffff0e7224 */ /* 0x000fe400078e000a */
[----:B------:R-:W-:-:S07]  /*0400*/  IMAD.MOV.U32 R15, RZ, RZ, R11 ;  /* 0x000000ffff0f7224 */ /* 0x000fce00078e000b */
[----:B------:R-:W-:Y:S05]  /*0410*/  CALL.REL.NOINC `($__internal_0_$__cuda_sm20_div_rn_f64_full) ;  /* 0x0000000c00387944 */ /* 0x000fea0003c00000 */
[----:B------:R-:W-:Y:S02]  /*0420*/  IMAD.MOV.U32 R12, RZ, RZ, R20 ;  /* 0x000000ffff0c7224 */ /* 0x000fe400078e0014 */
[----:B------:R-:W-:-:S07]  /*0430*/  IMAD.MOV.U32 R13, RZ, RZ, R21 ;  /* 0x000000ffff0d7224 */ /* 0x000fce00078e0015 */
.L_x_1:
[----:B------:R-:W-:-:S14]  /*0440*/  DSETP.NEU.AND P0, PT, R12, RZ, PT ;  /* 0x000000ff0c00722a */ /* 0x000fdc0003f0d000 */
[----:B------:R-:W-:Y:S01]  /*0450*/  @!P0 CS2R R8, SRZ ;  /* 0x0000000000088805 */ /* 0x000fe2000001ff00 */
[----:B------:R-:W-:Y:S06]  /*0460*/  @!P0 BRA `(.L_x_2) ;  /* 0x0000000000188947 */ /* 0x000fec0003800000 */
[----:B------:R-:W-:Y:S01]  /*0470*/  DADD R26, -RZ, |R12| ;  /* 0x00000000ff1a7229 */ /* 0x000fe2000000050c */
[----:B------:R-:W-:Y:S02]  /*0480*/  ISETP.GE.AND P0, PT, R13, RZ, PT ;  /* 0x000000ff0d00720c */ /* 0x000fe40003f06270 */
[----:B------:R-:W-:-:S11]  /*0490*/  MOV R5, 0x4b0 ;  /* 0x000004b000057802 */ /* 0x000fd60000000f00 */
[----:B------:R-:W-:Y:S05]  /*04a0*/  CALL.REL.NOINC `($_Z35symplectic_kernel_tsp_shared_memoryPiS_PdS0_S0_S0_dS_ididddiii$__internal_accurate_pow) ;  /* 0x0000001800147944 */ /* 0x000fea0003c00000 */
[----:B------:R-:W-:Y:S02]  /*04b0*/  FSEL R8, R10, RZ, P0 ;  /* 0x000000ff0a087208 */ /* 0x000fe40000000000 */
[----:B------:R-:W-:-:S07]  /*04c0*/  FSEL R9, R16, -QNAN , P0 ;  /* 0xfff8000010097808 */ /* 0x000fce0000000000 */
.L_x_2:
[----:B------:R-:W-:Y:S01]  /*04d0*/  LOP3.LUT P0, RZ, R4, R7, RZ, 0xfc, !PT ;  /* 0x0000000704ff7212 */ /* 0x000fe2000780fcff */
[----:B------:R-:W-:Y:S01]  /*04e0*/  UMOV UR4, 0x66666666 ;  /* 0x6666666600047882 */ /* 0x000fe20000000000 */
[----:B------:R-:W-:Y:S01]  /*04f0*/  UMOV UR5, 0x3ffe6666 ;  /* 0x3ffe666600057882 */ /* 0x000fe20000000000 */
[----:B------:R-:W0:Y:S01]  /*0500*/  LDC.64 R14, c[0x0][0x380] ;  /* 0x0000e000ff0e7b82 */ /* 0x000e220000000a00 */
[----:B------:R-:W-:Y:S01]  /*0510*/  DADD R10, R12, UR4 ;  /* 0x000000040c0a7e29 */ /* 0x000fe20008000000 */
[----:B------:R-:W1:Y:S08]  /*0520*/  LDCU UR6, c[0x0][0x3f4] ;  /* 0x00007e80ff0677ac */ /* 0x000e700008000800 */
[----:B------:R-:W2:Y:S01]  /*0530*/  @!P0 LDC.64 R16, c[0x0][0x3b8] ;  /* 0x0000ee00ff108b82 */ /* 0x000ea20000000a00 */
[----:B------:R-:W-:Y:S01]  /*0540*/  LOP3.LUT R10, R11, 0x7ff00000, RZ, 0xc0, !PT ;  /* 0x7ff000000b0a7812 */ /* 0x000fe200078ec0ff */
[----:B------:R-:W-:-:S03]  /*0550*/  @!P0 VIADD R5, R0, 0x1 ;  /* 0x0000000100058836 */ /* 0x000fc60000000000 */
[----:B------:R-:W-:Y:S01]  /*0560*/  ISETP.NE.AND P1, PT, R10, 0x7ff00000, PT ;  /* 0x7ff000000a00780c */ /* 0x000fe20003f25270 */
[----:B0-----:R-:W-:Y:S01]  /*0570*/  IMAD.WIDE R10, R4, 0x4, R14 ;  /* 0x00000004040a7825 */ /* 0x001fe200078e020e */
[----:B--2---:R0:W-:Y:S01]  /*0580*/  @!P0 STG.E desc[UR8][R16.64], R5 ;  /* 0x0000000510008986 */ /* 0x0041e2000c101908 */
[----:B-1----:R-:W-:-:S10]  /*0590*/  ISETP.GE.AND P0, PT, R7, UR6, PT ;  /* 0x0000000607007c0c */ /* 0x002fd4000bf06270 */
[----:B------:R-:W-:Y:S05]  /*05a0*/  @P1 BRA `(.L_x_3) ;  /* 0x0000000000181947 */ /* 0x000fea0003800000 */
[----:B------:R-:W-:-:S14]  /*05b0*/  DSETP.NAN.AND P1, PT, R12, R12, PT ;  /* 0x0000000c0c00722a */ /* 0x000fdc0003f28000 */
[----:B------:R-:W-:Y:S01]  /*05c0*/  @P1 DADD R8, R12, UR4 ;  /* 0x000000040c081e29 */ /* 0x000fe20008000000 */
[----:B------:R-:W-:Y:S10]  /*05d0*/  @P1 BRA `(.L_x_3) ;  /* 0x00000000000c1947 */ /* 0x000ff40003800000 */
[----:B------:R-:W-:-:S14]  /*05e0*/  DSETP.NEU.AND P1, PT, |R12|, +INF , PT ;  /* 0x7ff000000c00742a */ /* 0x000fdc0003f2d200 */
[----:B------:R-:W-:Y:S02]  /*05f0*/  @!P1 IMAD.MOV.U32 R8, RZ, RZ, 0x0 ;  /* 0x00000000ff089424 */ /* 0x000fe400078e00ff */
[----:B------:R-:W-:-:S07]  /*0600*/  @!P1 IMAD.MOV.U32 R9, RZ, RZ, 0x7ff00000 ;  /* 0x7ff00000ff099424 */ /* 0x000fce00078e00ff */
.L_x_3:
[----:B------:R-:W-:Y:S04]  /*0610*/  BSSY.RECONVERGENT B0, `(.L_x_4) ;  /* 0x000000f000007945 */ /* 0x000fe80003800200 */
[----:B------:R-:W-:Y:S05]  /*0620*/  @P0 BRA `(.L_x_5) ;  /* 0x0000000000340947 */ /* 0x000fea0003800000 */
[----:B------:R-:W1:Y:S01]  /*0630*/  LDC.64 R14, c[0x0][0x3a0] ;  /* 0x0000e800ff0e7b82 */ /* 0x000e620000000a00 */
[----:B0-----:R-:W-:-:S04]  /*0640*/  IMAD R5, R4, UR6, R7 ;  /* 0x0000000604057c24 */ /* 0x001fc8000f8e0207 */
[----:B-1----:R-:W-:-:S05]  /*0650*/  IMAD.WIDE R14, R5, 0x8, R14 ;  /* 0x00000008050e7825 */ /* 0x002fca00078e020e */
[----:B------:R-:W2:Y:S02]  /*0660*/  LDG.E.64 R18, desc[UR8][R14.64] ;  /* 0x000000080e127981 */ /* 0x000ea4000c1e1b00 */
[----:B--2---:R-:W-:-:S14]  /*0670*/  DSETP.GT.AND P0, PT, |R18|, 1, PT ;  /* 0x3ff000001200742a */ /* 0x004fdc0003f04200 */
[----:B------:R-:W-:Y:S01]  /*0680*/  @P0 SHF.R.U32.HI R18, RZ, 0x1e, R19 ;  /* 0x0000001eff120819 */ /* 0x000fe20000011613 */
[----:B------:R-:W0:Y:S03]  /*0690*/  @P0 LDC.64 R16, c[0x0][0x3a8] ;  /* 0x0000ea00ff100b82 */ /* 0x000e260000000a00 */
[----:B------:R-:W-:-:S04]  /*06a0*/  @P0 LOP3.LUT R18, R18, 0x2, RZ, 0xc0, !PT ;  /* 0x0000000212120812 */ /* 0x000fc800078ec0ff */
[----:B------:R-:W-:-:S06]  /*06b0*/  @P0 IADD3 R18, PT, PT, -R18, 0x1, RZ ;  /* 0x0000000112120810 */ /* 0x000fcc0007ffe1ff */
[----:B------:R-:W1:Y:S01]  /*06c0*/  @P0 I2F.F64 R18, R18 ;  /* 0x0000001200120312 */ /* 0x000e620000201c00 */
[----:B0-----:R-:W-:Y:S01]  /*06d0*/  @P0 IMAD.WIDE R16, R5, 0x8, R16 ;  /* 0x0000000805100825 */ /* 0x001fe200078e0210 */
[----:B-1----:R1:W-:Y:S04]  /*06e0*/  @P0 STG.E.64 desc[UR8][R14.64], R18 ;  /* 0x000000120e000986 */ /* 0x0023e8000c101b08 */
[----:B------:R1:W-:Y:S02]  /*06f0*/  @P0 STG.E.64 desc[UR8][R16.64], RZ ;  /* 0x000000ff10000986 */ /* 0x0003e4000c101b08 */
.L_x_5:
[----:B------:R-:W-:Y:S05]  /*0700*/  BSYNC.RECONVERGENT B0 ;  /* 0x0000000000007941 */ /* 0x000fea0003800200 */
.L_x_4:
[----:B-1----:R-:W2:Y:S04]  /*0710*/  LDG.E R14, desc[UR8][R10.64] ;  /* 0x000000080a0e7981 */ /* 0x002ea8000c1e1900 */
[----:B0-----:R0:W2:Y:S01]  /*0720*/  LDG.E R5, desc[UR8][R10.64+0x4] ;  /* 0x000004080a057981 */ /* 0x0010a2000c1e1900 */
[----:B------:R-:W-:Y:S01]  /*0730*/  I2FP.F32.U32 R15, UR7 ;  /* 0x00000007000f7c45 */ /* 0x000fe20008201000 */
[----:B------:R-:W-:Y:S01]  /*0740*/  IMAD.MOV.U32 R16, RZ, RZ, 0x0 ;  /* 0x00000000ff107424 */ /* 0x000fe200078e00ff */
[----:B------:R-:W-:Y:S01]  /*0750*/  DSETP.GEU.AND P2, PT, R2, R30, PT ;  /* 0x0000001e0200722a */ /* 0x000fe20003f4e000 */
[----:B------:R-:W-:Y:S01]  /*0760*/  IMAD.MOV.U32 R17, RZ, RZ, 0x3fe00000 ;  /* 0x3fe00000ff117424 */ /* 0x000fe200078e00ff */
[----:B------:R-:W1:Y:S01]  /*0770*/  MUFU.RCP R18, R15 ;  /* 0x0000000f00127308 */ /* 0x000e620000001000 */
[----:B------:R-:W-:-:S04]  /*0780*/  DSETP.NEU.AND P1, PT, R12, 1, PT ;  /* 0x3ff000000c00742a */ /* 0x000fc80003f2d000 */
[----:B------:R-:W-:Y:S01]  /*0790*/  DFMA R8, R8, R16, 0.5 ;  /* 0x3fe000000808742b */ /* 0x000fe20000000010 */
[----:B0-----:R-:W-:Y:S02]  /*07a0*/  FSEL R10, R2, R30, !P2 ;  /* 0x0000001e020a7208 */ /* 0x001fe40005000000 */
[----:B------:R-:W-:-:S07]  /*07b0*/  FSEL R11, R3, R31, !P2 ;  /* 0x0000001f030b7208 */ /* 0x000fce0005000000 */
[----:B------:R-:W-:Y:S01]  /*07c0*/  FSEL R8, R8, RZ, P1 ;  /* 0x000000ff08087208 */ /* 0x000fe20000800000 */
[----:B-1----:R-:W-:Y:S01]  /*07d0*/  FFMA R19, -R15, R18, 1 ;  /* 0x3f8000000f137423 */ /* 0x002fe20000000112 */
[----:B------:R-:W-:-:S03]  /*07e0*/  FSEL R9, R9, 1.875, P1 ;  /* 0x3ff0000009097808 */ /* 0x000fc60000800000 */
[----:B------:R-:W-:Y:S01]  /*07f0*/  FFMA R19, R18, R19, R18 ;  /* 0x0000001312137223 */ /* 0x000fe20000000012 */
[----:B--2---:R-:W-:-:S05]  /*0800*/  IMAD.IADD R5, R5, 0x1, -R14 ;  /* 0x0000000105057824 */ /* 0x004fca00078e0a0e */
[----:B------:R-:W-:-:S04]  /*0810*/  I2FP.F32.S32 R0, R5 ;  /* 0x0000000500007245 */ /* 0x000fc80000201400 */
[----:B------:R-:W0:Y:S01]  /*0820*/  FCHK P0, R0, R15 ;  /* 0x0000000f00007302 */ /* 0x000e220000000000 */
[----:B------:R-:W-:-:S04]  /*0830*/  FFMA R12, R0, R19, RZ ;  /* 0x00000013000c7223 */ /* 0x000fc800000000ff */
[----:B------:R-:W-:-:S04]  /*0840*/  FFMA R2, -R15, R12, R0 ;  /* 0x0000000c0f027223 */ /* 0x000fc80000000100 */
[----:B------:R-:W-:Y:S01]  /*0850*/  FFMA R12, R19, R2, R12 ;  /* 0x00000002130c7223 */ /* 0x000fe2000000000c */
[----:B0-----:R-:W-:Y:S06]  /*0860*/  @!P0 BRA `(.L_x_6) ;  /* 0x00000000000c8947 */ /* 0x001fec0003800000 */
[----:B------:R-:W-:-:S07]  /*0870*/  MOV R2, 0x890 ;  /* 0x0000089000027802 */ /* 0x000fce0000000f00 */
[----:B------:R-:W-:Y:S05]  /*0880*/  CALL.REL.NOINC `($__internal_1_$__cuda_sm3x_div_rn_noftz_f32_slowpath) ;  /* 0x0000000c008c7944 */ /* 0x000fea0003c00000 */
[----:B------:R-:W-:-:S07]  /*0890*/  IMAD.MOV.U32 R12, RZ, RZ, R0 ;  /* 0x000000ffff0c7224 */ /* 0x000fce00078e0000 */
.L_x_6:
[----:B------:R-:W0:Y:S01]  /*08a0*/  FRND.CEIL R0, R12 ;  /* 0x0000000c00007307 */ /* 0x000e220000209000 */
[----:B------:R-:W-:Y:S02]  /*08b0*/  CS2R R2, SRZ ;  /* 0x0000000000027805 */ /* 0x000fe4000001ff00 */
[----:B0-----:R-:W-:-:S13]  /*08c0*/  FSETP.GT.AND P0, PT, R0, RZ, PT ;  /* 0x000000ff0000720b */ /* 0x001fda0003f04000 */
[----:B------:R-:W-:Y:S05]  /*08d0*/  @!P0 BRA `(.L_x_7) ;  /* 0x0000000400048947 */ /* 0x000fea0003800000 */
[----:B------:R-:W0:Y:S01]  /*08e0*/  S2UR UR5, SR_CgaCtaId ;  /* 0x00000000000579c3 */ /* 0x000e220000008800 */
[----:B------:R-:W-:Y:S01]  /*08f0*/  UMOV UR4, 0x400 ;  /* 0x0000040000047882 */ /* 0x000fe20000000000 */
[----:B------:R-:W-:Y:S01]  /*0900*/  IMAD.MOV.U32 R15, RZ, RZ, R5 ;  /* 0x000000ffff0f7224 */ /* 0x000fe200078e0005 */
[----:B------:R-:W-:Y:S01]  /*0910*/  CS2R R2, SRZ ;  /* 0x0000000000027805 */ /* 0x000fe2000001ff00 */
[----:B0-----:R-:W-:-:S06]  /*0920*/  ULEA UR4, UR5, UR4, 0x18 ;  /* 0x0000000405047291 */ /* 0x001fcc000f8ec0ff */
[----:B------:R-:W-:Y:S01]  /*0930*/  LEA R16, R6, UR4, 0x2 ;  /* 0x0000000406107c11 */ /* 0x000fe2000f8e10ff */
[----:B------:R-:W-:-:S06]  /*0940*/  UMOV UR4, URZ ;  /* 0x000000ff00047c82 */ /* 0x000fcc0008000000 */
.L_x_11:
[----:B------:R-:W-:-:S06]  /*0950*/  UIMAD UR10, UR7, UR4, URZ ;  /* 0x00000004070a72a4 */ /* 0x000fcc000f8e02ff */
[----:B------:R-:W-:-:S05]  /*0960*/  VIADD R17, R6, UR10 ;  /* 0x0000000a06117c36 */ /* 0x000fca0008000000 */
[----:B------:R-:W-:-:S13]  /*0970*/  ISETP.GE.AND P0, PT, R17, R5, PT ;  /* 0x000000051100720c */ /* 0x000fda0003f06270 */
[----:B------:R-:W0:Y:S01]  /*0980*/  @!P0 LDC.64 R18, c[0x0][0x390] ;  /* 0x0000e400ff128b82 */ /* 0x000e220000000a00 */
[----:B------:R-:W-:-:S07]  /*0990*/  @!P0 IMAD.IADD R17, R14, 0x1, R17 ;  /* 0x000000010e118824 */ /* 0x000fce00078e0211 */
[----:B------:R-:W1:Y:S01]  /*09a0*/  @!P0 LDC.64 R12, c[0x0][0x388] ;  /* 0x0000e200ff0c8b82 */ /* 0x000e620000000a00 */
[----:B0-----:R-:W-:-:S06]  /*09b0*/  @!P0 IMAD.WIDE R18, R17, 0x8, R18 ;  /* 0x0000000811128825 */ /* 0x001fcc00078e0212 */
[----:B------:R-:W2:Y:S01]  /*09c0*/  @!P0 LDG.E.64 R18, desc[UR8][R18.64] ;  /* 0x0000000812128981 */ /* 0x000ea2000c1e1b00 */
[----:B-1----:R-:W-:-:S05]  /*09d0*/  @!P0 IMAD.WIDE R12, R17, 0x4, R12 ;  /* 0x00000004110c8825 */ /* 0x002fca00078e020c */
[----:B------:R-:W3:Y:S01]  /*09e0*/  @!P0 LDG.E R20, desc[UR8][R12.64] ;  /* 0x000000080c148981 */ /* 0x000ee2000c1e1900 */
[----:B------:R-:W0:Y:S01]  /*09f0*/  S2UR UR13, SR_CgaCtaId ;  /* 0x00000000000d79c3 */ /* 0x000e220000008800 */
[----:B------:R-:W-:Y:S01]  /*0a00*/  UMOV UR12, 0x400 ;  /* 0x00000400000c7882 */ /* 0x000fe20000000000 */
[----:B------:R-:W-:Y:S01]  /*0a10*/  BSSY.RECONVERGENT B0, `(.L_x_8) ;  /* 0x0000026000007945 */ /* 0x000fe20003800200 */
[----:B------:R-:W-:-:S04]  /*0a20*/  UIADD3 UR5, UPT, UPT, UR12, 0x1000, URZ ;  /* 0x000010000c057890 */ /* 0x000fc8000fffe0ff */
[----:B0-----:R-:W-:-:S07]  /*0a30*/  ULEA UR6, UR13, UR5, 0x18 ;  /* 0x000000050d067291 */ /* 0x001fce000f8ec0ff */
[----:B------:R-:W0:Y:S01]  /*0a40*/  LDCU UR5, c[0x0][0x3f4] ;  /* 0x00007e80ff0577ac */ /* 0x000e220008000800 */
[----:B------:R-:W-:Y:S01]  /*0a50*/  LEA R21, R6, UR6, 0x2 ;  /* 0x0000000606157c11 */ /* 0x000fe2000f8e10ff */
[----:B--2---:R-:W1:Y:S01]  /*0a60*/  @!P0 F2F.F32.F64 R17, R18 ;  /* 0x0000001200118310 */ /* 0x004e620000301000 */
[----:B------:R-:W-:Y:S01]  /*0a70*/  @P0 IMAD.MOV.U32 R20, RZ, RZ, -0x1 ;  /* 0xffffffffff140424 */ /* 0x000fe200078e00ff */
[----:B-1----:R1:W-:Y:S04]  /*0a80*/  @!P0 STS [R16], R17 ;  /* 0x0000001110008388 */ /* 0x0023e80000000800 */
[----:B------:R1:W-:Y:S01]  /*0a90*/  @P0 STS [R16], RZ ;  /* 0x000000ff10000388 */ /* 0x0003e20000000800 */
[----:B------:R-:W-:-:S03]  /*0aa0*/  ISETP.NE.AND P0, PT, R5, UR10, PT ;  /* 0x0000000a05007c0c */ /* 0x000fc6000bf05270 */
[----:B---3--:R1:W-:Y:S01]  /*0ab0*/  STS [R21], R20 ;  /* 0x0000001415007388 */ /* 0x0083e20000000800 */
[----:B------:R-:W-:Y:S01]  /*0ac0*/  BAR.SYNC.DEFER_BLOCKING 0x0 ;  /* 0x0000000000007b1d */ /* 0x000fe20000010000 */
[----:B0-----:R-:W-:-:S13]  /*0ad0*/  ISETP.GE.OR P0, PT, R7, UR5, !P0 ;  /* 0x0000000507007c0c */ /* 0x001fda000c706670 */
[----:B-1----:R-:W-:Y:S05]  /*0ae0*/  @P0 BRA `(.L_x_9) ;  /* 0x0000000000600947 */ /* 0x002fea0003800000 */
[----:B------:R-:W0:Y:S01]  /*0af0*/  LDC.64 R12, c[0x0][0x3a0] ;  /* 0x0000e800ff0c7b82 */ /* 0x000e220000000a00 */
[----:B------:R-:W-:Y:S01]  /*0b00*/  VIMNMX.U32 R17, PT, PT, R15, UR7, PT ;  /* 0x000000070f117c48 */ /* 0x000fe2000bfe0000 */
[----:B------:R-:W1:Y:S03]  /*0b10*/  LDCU UR15, c[0x0][0x3f4] ;  /* 0x00007e80ff0f77ac */ /* 0x000e660008000800 */
[----:B------:R-:W-:Y:S01]  /*0b20*/  VIMNMX.U32 R22, PT, PT, R17, 0x1, !PT ;  /* 0x0000000111167848 */ /* 0x000fe20007fe0000 */
[----:B------:R-:W-:Y:S01]  /*0b30*/  ULEA UR14, UR13, UR12, 0x18 ;  /* 0x0000000c0d0e7291 */ /* 0x000fe2000f8ec0ff */
[----:B------:R-:W-:-:S11]  /*0b40*/  UMOV UR5, URZ ;  /* 0x000000ff00057c82 */ /* 0x000fd60008000000 */
.L_x_10:
[----:B------:R-:W-:-:S09]  /*0b50*/  ULEA UR10, UR5, UR6, 0x2 ;  /* 0x00000006050a7291 */ /* 0x000fd2000f8e10ff */
[----:B------:R-:W2:Y:S02]  /*0b60*/  LDS R18, [UR10] ;  /* 0x0000000aff127984 */ /* 0x000ea40008000800 */
[----:B--2---:R-:W-:-:S13]  /*0b70*/  ISETP.NE.AND P0, PT, R18, -0x1, PT ;  /* 0xffffffff1200780c */ /* 0x004fda0003f05270 */
[----:B------:R-:W-:Y:S05]  /*0b80*/  @!P0 BRA `(.L_x_9) ;  /* 0x0000000000388947 */ /* 0x000fea0003800000 */
[----:B-1----:R-:W-:-:S04]  /*0b90*/  IMAD R19, R18, UR15, R7 ;  /* 0x0000000f12137c24 */ /* 0x002fc8000f8e0207 */
[----:B0-----:R-:W-:-:S06]  /*0ba0*/  IMAD.WIDE R18, R19, 0x8, R12 ;  /* 0x0000000813127825 */ /* 0x001fcc00078e020c */
[----:B------:R-:W2:Y:S01]  /*0bb0*/  LDG.E.64 R18, desc[UR8][R18.64] ;  /* 0x0000000812127981 */ /* 0x000ea2000c1e1b00 */
[----:B------:R-:W-:Y:S02]  /*0bc0*/  ULEA UR10, UR5, UR14, 0x2 ;  /* 0x0000000e050a7291 */ /* 0x000fe4000f8e10ff */
[----:B------:R-:W-:Y:S01]  /*0bd0*/  UIADD3 UR5, UPT, UPT, UR5, 0x1, URZ ;  /* 0x0000000105057890 */ /* 0x000fe2000fffe0ff */
[----:B------:R-:W-:-:S05]  /*0be0*/  UMOV UR11, 0x3ff0147a ;  /* 0x3ff0147a000b7882 */ /* 0x000fca0000000000 */
[----:B------:R-:W-:Y:S01]  /*0bf0*/  ISETP.NE.AND P0, PT, R22, UR5, PT ;  /* 0x0000000516007c0c */ /* 0x000fe2000bf05270 */
[----:B------:R-:W0:Y:S01]  /*0c00*/  LDS R20, [UR10] ;  /* 0x0000000aff147984 */ /* 0x000e220008000800 */
[----:B------:R-:W-:Y:S01]  /*0c10*/  UMOV UR10, 0xe147ae14 ;  /* 0xe147ae14000a7882 */ /* 0x000fe20000000000 */
[----:B--2---:R-:W0:Y:S02]  /*0c20*/  F2F.F32.F64 R17, R18 ;  /* 0x0000001200117310 */ /* 0x004e240000301000 */
[----:B0-----:R-:W-:-:S06]  /*0c30*/  FMUL R20, R17, R20 ;  /* 0x0000001411147220 */ /* 0x001fcc0000400000 */
[----:B------:R-:W0:Y:S02]  /*0c40*/  F2F.F64.F32 R20, R20 ;  /* 0x0000001400147310 */ /* 0x000e240000201800 */
[----:B0-----:R-:W-:Y:S01]  /*0c50*/  DFMA R2, R20, -UR10, R2 ;  /* 0x8000000a14027c2b */ /* 0x001fe20008000002 */
[----:B------:R-:W-:Y:S10]  /*0c60*/  @P0 BRA `(.L_x_10) ;  /* 0xfffffffc00b80947 */ /* 0x000ff4000383ffff */
.L_x_9:
[----:B-1----:R-:W-:Y:S05]  /*0c70*/  BSYNC.RECONVERGENT B0 ;  /* 0x0000000000007941 */ /* 0x002fea0003800200 */
.L_x_8:
[----:B------:R-:W-:Y:S01]  /*0c80*/  UIADD3 UR4, UPT, UPT, UR4, 0x1, URZ ;  /* 0x0000000104047890 */ /* 0x000fe2000fffe0ff */
[----:B------:R-:W-:Y:S01]  /*0c90*/  BAR.SYNC.DEFER_BLOCKING 0x0 ;  /* 0x0000000000007b1d */ /* 0x000fe20000010000 */
[----:B------:R-:W-:-:S04]  /*0ca0*/  VIADD R15, R15, -UR7 ;  /* 0x800000070f0f7c36 */ /* 0x000fc80008000000 */
[----:B0-----:R-:W-:-:S04]  /*0cb0*/  I2FP.F32.U32 R13, UR4 ;  /* 0x00000004000d7c45 */ /* 0x001fc80008201000 */
[----:B------:R-:W-:-:S13]  /*0cc0*/  FSETP.GT.AND P0, PT, R0, R13, PT ;  /* 0x0000000d0000720b */ /* 0x000fda0003f04000 */
[----:B------:R-:W-:Y:S05]  /*0cd0*/  @P0 BRA `(.L_x_11) ;  /* 0xfffffffc001c0947 */ /* 0x000fea000383ffff */
[----:B------:R-:W-:-:S11]  /*0ce0*/  DADD R2, R2, R2 ;  /* 0x0000000002027229 */ /* 0x000fd60000000002 */
.L_x_7:
[----:B------:R-:W0:Y:S02]  /*0cf0*/  LDCU UR10, c[0x0][0x3f4] ;  /* 0x00007e80ff0a77ac */ /* 0x000e240008000800 */
[----:B0-----:R-:W-:-:S13]  /*0d00*/  ISETP.GE.AND P0, PT, R7, UR10, PT ;  /* 0x0000000a07007c0c */ /* 0x001fda000bf06270 */
[----:B------:R-:W-:Y:S05]  /*0d10*/  @P0 EXIT ;  /* 0x000000000000094d */ /* 0x000fea0003800000 */
[----:B------:R-:W0:Y:S01]  /*0d20*/  LDC R14, c[0x0][0x3f0] ;  /* 0x0000fc00ff0e7b82 */ /* 0x000e220000000800 */
[----:B------:R-:W-:Y:S01]  /*0d30*/  ISETP.GE.AND P2, PT, R4, RZ, PT ;  /* 0x000000ff0400720c */ /* 0x000fe20003f46270 */
[----:B------:R-:W1:Y:S01]  /*0d40*/  LDCU.64 UR4, c[0x0][0x3d8] ;  /* 0x00007b00ff0477ac */ /* 0x000e620008000a00 */
[----:B------:R-:W2:Y:S05]  /*0d50*/  LDCU.64 UR6, c[0x0][0x3b0] ;  /* 0x00007600ff0677ac */ /* 0x000eaa0008000a00 */
[----:B------:R-:W3:Y:S08]  /*0d60*/  LDC.64 R16, c[0x0][0x3a8] ;  /* 0x0000ea00ff107b82 */ /* 0x000ef00000000a00 */
[----:B------:R-:W4:Y:S01]  /*0d70*/  LDC.64 R18, c[0x0][0x3e8] ;  /* 0x0000fa00ff127b82 */ /* 0x000f220000000a00 */
[----:B0-----:R-:W-:-:S04]  /*0d80*/  IABS R5, R14 ;  /* 0x0000000e00057213 */ /* 0x001fc80000000000 */
[----:B------:R-:W0:Y:S08]  /*0d90*/  I2F.RP R0, R5 ;  /* 0x0000000500007306 */ /* 0x000e300000209400 */
[----:B0-----:R-:W0:Y:S02]  /*0da0*/  MUFU.RCP R0, R0 ;  /* 0x0000000000007308 */ /* 0x001e240000001000 */
[----:B0-----:R-:W-:-:S06]  /*0db0*/  VIADD R12, R0, 0xffffffe ;  /* 0x0ffffffe000c7836 */ /* 0x001fcc0000000000 */
[----:B------:R0:W5:Y:S02]  /*0dc0*/  F2I.FTZ.U32.TRUNC.NTZ R13, R12 ;  /* 0x0000000c000d7305 */ /* 0x000164000021f000 */
[----:B0-----:R-:W-:Y:S02]  /*0dd0*/  IMAD.MOV.U32 R12, RZ, RZ, RZ ;  /* 0x000000ffff0c7224 */ /* 0x001fe400078e00ff */
[----:B-----5:R-:W-:-:S04]  /*0de0*/  IMAD.MOV R6, RZ, RZ, -R13 ;  /* 0x000000ffff067224 */ /* 0x020fc800078e0a0d */
[----:B------:R-:W-:Y:S01]  /*0df0*/  IMAD R15, R6, R5, RZ ;  /* 0x00000005060f7224 */ /* 0x000fe200078e02ff */
[----:B------:R-:W-:-:S03]  /*0e00*/  IABS R6, R4 ;  /* 0x0000000400067213 */ /* 0x000fc60000000000 */
[----:B------:R-:W-:-:S06]  /*0e10*/  IMAD.HI.U32 R13, R13, R15, R12 ;  /* 0x0000000f0d0d7227 */ /* 0x000fcc00078e000c */
[----:B------:R-:W-:-:S04]  /*0e20*/  IMAD.HI.U32 R13, R13, R6, RZ ;  /* 0x000000060d0d7227 */ /* 0x000fc800078e00ff */
[----:B------:R-:W-:-:S04]  /*0e30*/  IMAD.MOV R13, RZ, RZ, -R13 ;  /* 0x000000ffff0d7224 */ /* 0x000fc800078e0a0d */
[C---:B------:R-:W-:Y:S02]  /*0e40*/  IMAD R0, R5.reuse, R13, R6 ;  /* 0x0000000d05007224 */ /* 0x040fe400078e0206 */
[----:B------:R-:W0:Y:S03]  /*0e50*/  LDC.64 R12, c[0x0][0x398] ;  /* 0x0000e600ff0c7b82 */ /* 0x000e260000000a00 */
[----:B------:R-:W-:-:S13]  /*0e60*/  ISETP.GT.U32.AND P0, PT, R5, R0, PT ;  /* 0x000000000500720c */ /* 0x000fda0003f04070 */
[----:B------:R-:W-:Y:S01]  /*0e70*/  @!P0 IMAD.IADD R0, R0, 0x1, -R5 ;  /* 0x0000000100008824 */ /* 0x000fe200078e0a05 */
[----:B------:R-:W-:-:S04]  /*0e80*/  ISETP.NE.AND P0, PT, R14, RZ, PT ;  /* 0x000000ff0e00720c */ /* 0x000fc80003f05270 */
[----:B------:R-:W-:-:S13]  /*0e90*/  ISETP.GT.U32.AND P1, PT, R5, R0, PT ;  /* 0x000000000500720c */ /* 0x000fda0003f24070 */
[----:B------:R-:W-:-:S04]  /*0ea0*/  @!P1 IMAD.IADD R0, R0, 0x1, -R5 ;  /* 0x0000000100009824 */ /* 0x000fc800078e0a05 */
[----:B------:R-:W-:Y:S01]  /*0eb0*/  @!P2 IMAD.MOV R0, RZ, RZ, -R0 ;  /* 0x000000ffff00a224 */ /* 0x000fe200078e0a00 */
[----:B------:R-:W-:-:S05]  /*0ec0*/  @!P0 LOP3.LUT R0, RZ, R14, RZ, 0x33, !PT ;  /* 0x0000000eff008212 */ /* 0x000fca00078e33ff */
[----:B0-----:R-:W-:-:S06]  /*0ed0*/  IMAD.WIDE R12, R0, 0x8, R12 ;  /* 0x00000008000c7825 */ /* 0x001fcc00078e020c */
[----:B------:R-:W1:Y:S01]  /*0ee0*/  LDG.E.64 R12, desc[UR8][R12.64] ;  /* 0x000000080c0c7981 */ /* 0x000e62000c1e1b00 */
[----:B------:R-:W-:-:S04]  /*0ef0*/  IMAD R0, R4, UR10, R7 ;  /* 0x0000000a04007c24 */ /* 0x000fc8000f8e0207 */
[----:B---3--:R-:W-:Y:S02]  /*0f00*/  IMAD.WIDE R4, R0, 0x8, R16 ;  /* 0x0000000800047825 */ /* 0x008fe400078e0210 */
[----:B------:R-:W4:Y:S03]  /*0f10*/  LDC.64 R16, c[0x0][0x3e0] ;  /* 0x0000f800ff107b82 */ /* 0x000f260000000a00 */
[----:B------:R-:W2:Y:S01]  /*0f20*/  LDG.E.64 R6, desc[UR8][R4.64] ;  /* 0x0000000804067981 */ /* 0x000ea2000c1e1b00 */
[----:B------:R-:W-:Y:S01]  /*0f30*/  VIADD R14, R14, 0xfffffffe ;  /* 0xfffffffe0e0e7836 */ /* 0x000fe20000000000 */
[----:B------:R-:W-:-:S05]  /*0f40*/  DSETP.MIN.AND P0, P1, R8, 1, PT ;  /* 0x3ff000000800742a */ /* 0x000fca0003900000 */
[----:B------:R-:W0:Y:S01]  /*0f50*/  I2F.F64 R14, R14 ;  /* 0x0000000e000e7312 */ /* 0x000e220000201c00 */
[----:B------:R-:W-:Y:S01]  /*0f60*/  SEL R8, R8, RZ, P0 ;  /* 0x000000ff08087207 */ /* 0x000fe20000000000 */
[----:B----4-:R-:W-:Y:S02]  /*0f70*/  DADD R16, R16, R18 ;  /* 0x0000000010107229 */ /* 0x010fe40000000012 */
[----:B-1----:R-:W-:Y:S01]  /*0f80*/  DMUL R12, R12, UR4 ;  /* 0x000000040c0c7c28 */ /* 0x002fe20008000000 */
[----:B------:R-:W1:Y:S07]  /*0f90*/  LDCU.64 UR4, c[0x0][0x3c8] ;  /* 0x00007900ff0477ac */ /* 0x000e6e0008000a00 */
[----:B0-----:R-:W-:Y:S01]  /*0fa0*/  DFMA R12, R14, R16, R12 ;  /* 0x000000100e0c722b */ /* 0x001fe2000000000c */
[----:B------:R-:W-:-:S02]  /*0fb0*/  IMAD.MOV.U32 R15, RZ, RZ, R9 ;  /* 0x000000ffff0f7224 */ /* 0x000fc400078e0009 */
[----:B------:R-:W-:-:S03]  /*0fc0*/  IMAD.MOV.U32 R16, RZ, RZ, 0x80000 ;  /* 0x00080000ff107424 */ /* 0x000fc600078e00ff */
[----:B------:R-:W-:Y:S02]  /*0fd0*/  FSEL R17, R15, 1.875, P0 ;  /* 0x3ff000000f117808 */ /* 0x000fe40000000000 */
[----:B------:R-:W-:Y:S01]  /*0fe0*/  DMUL R12, R12, -0.5 ;  /* 0xbfe000000c0c7828 */ /* 0x000fe20000000000 */
[----:B------:R-:W-:Y:S01]  /*0ff0*/  @P1 LOP3.LUT R17, R16, 0x3ff00000, RZ, 0xfc, !PT ;  /* 0x3ff0000010111812 */ /* 0x000fe200078efcff */
[----:B------:R-:W0:Y:S04]  /*1000*/  LDC.64 R14, c[0x0][0x3a0] ;  /* 0x0000e800ff0e7b82 */ /* 0x000e280000000a00 */
[----:B------:R-:W-:-:S06]  /*1010*/  IMAD.MOV.U32 R9, RZ, RZ, R17 ;  /* 0x000000ffff097224 */ /* 0x000fcc00078e0011 */
[----:B------:R-:W-:-:S08]  /*1020*/  DFMA R2, R12, R8, R2 ;  /* 0x000000080c02722b */ /* 0x000fd00000000002 */
[----:B-1----:R-:W-:Y:S01]  /*1030*/  DMUL R2, R2, UR4 ;  /* 0x0000000402027c28 */ /* 0x002fe20008000000 */
[----:B0-----:R-:W-:-:S07]  /*1040*/  IMAD.WIDE R14, R0, 0x8, R14 ;  /* 0x00000008000e7825 */ /* 0x001fce00078e020e */
[----:B--2---:R-:W-:-:S07]  /*1050*/  DFMA R2, R2, UR6, R6 ;  /* 0x0000000602027c2b */ /* 0x004fce0008000006 */
[----:B------:R-:W-:Y:S04]  /*1060*/  STG.E.64 desc[UR8][R4.64], R2 ;  /* 0x0000000204007986 */ /* 0x000fe8000c101b08 */
[----:B------:R-:W2:Y:S01]  /*1070*/  LDG.E.64 R6, desc[UR8][R14.64] ;  /* 0x000000080e067981 */ /* 0x000ea2000c1e1b00 */
[----:B------:R-:W-:Y:S02]  /*1080*/  DADD R10, -R10, 1 ;  /* 0x3ff000000a0a7429 */ /* 0x000fe40000000100 */
[----:B--2---:R-:W-:-:S07]  /*1090*/  DFMA R6, R2, UR6, R6 ;  /* 0x0000000602067c2b */ /* 0x004fce0008000006 */
[----:B------:R-:W-:Y:S04]  /*10a0*/  STG.E.64 desc[UR8][R14.64], R6 ;  /* 0x000000060e007986 */ /* 0x000fe8000c101b08 */
[----:B------:R-:W2:Y:S01]  /*10b0*/  LDG.E.64 R8, desc[UR8][R4.64] ;  /* 0x0000000804087981 */ /* 0x000ea2000c1e1b00 */
[----:B------:R-:W-:-:S08]  /*10c0*/  DMUL R10, R10, UR6 ;  /* 0x000000060a0a7c28 */ /* 0x000fd00008000000 */
[----:B--2---:R-:W-:-:S07]  /*10d0*/  DFMA R8, R6, -R10, R8 ;  /* 0x8000000a0608722b */ /* 0x004fce0000000008 */
[----:B------:R-:W-:Y:S01]  /*10e0*/  STG.E.64 desc[UR8][R4.64], R8 ;  /* 0x0000000804007986 */ /* 0x000fe2000c101b08 */
[----:B------:R-:W-:Y:S05]  /*10f0*/  EXIT ;  /* 0x000000000000794d */ /* 0x000fea0003800000 */
        .weak           $__internal_0_$__cuda_sm20_div_rn_f64_full
        .type           $__internal_0_$__cuda_sm20_div_rn_f64_full,@function
        .size           $__internal_0_$__cuda_sm20_div_rn_f64_full,($__internal_1_$__cuda_sm3x_div_rn_noftz_f32_slowpath - $__internal_0_$__cuda_sm20_div_rn_f64_full)
$__internal_0_$__cuda_sm20_div_rn_f64_full:
[C---:B------:R-:W-:Y:S01]  /*1100*/  FSETP.GEU.AND P0, PT, |R15|.reuse, 1.469367938527859385e-39, PT ;  /* 0x001000000f00780b */ /* 0x040fe20003f0e200 */
[----:B------:R-:W-:Y:S01]  /*1110*/  IMAD.MOV.U32 R22, RZ, RZ, 0x1 ;  /* 0x00000001ff167424 */ /* 0x000fe200078e00ff */
[C---:B------:R-:W-:Y:S01]  /*1120*/  LOP3.LUT R12, R15.reuse, 0x800fffff, RZ, 0xc0, !PT ;  /* 0x800fffff0f0c7812 */ /* 0x040fe200078ec0ff */
[----:B------:R-:W-:Y:S01]  /*1130*/  IMAD.MOV.U32 R28, RZ, RZ, 0x1ca00000 ;  /* 0x1ca00000ff1c7424 */ /* 0x000fe200078e00ff */
[----:B------:R-:W-:Y:S02]  /*1140*/  LOP3.LUT R26, R15, 0x7ff00000, RZ, 0xc0, !PT ;  /* 0x7ff000000f1a7812 */ /* 0x000fe400078ec0ff */
[----:B------:R-:W-:Y:S01]  /*1150*/  LOP3.LUT R13, R12, 0x3ff00000, RZ, 0xfc, !PT ;  /* 0x3ff000000c0d7812 */ /* 0x000fe200078efcff */
[----:B------:R-:W-:-:S06]  /*1160*/  IMAD.MOV.U32 R12, RZ, RZ, R14 ;  /* 0x000000ffff0c7224 */ /* 0x000fcc00078e000e */
[----:B------:R-:W-:-:S06]  /*1170*/  @!P0 DMUL R12, R14, 8.98846567431157953865e+307 ;  /* 0x7fe000000e0c8828 */ /* 0x000fcc0000000000 */
[----:B------:R-:W0:Y:S02]  /*1180*/  MUFU.RCP64H R23, R13 ;  /* 0x0000000d00177308 */ /* 0x000e240000001800 */
[----:B0-----:R-:W-:-:S08]  /*1190*/  DFMA R16, R22, -R12, 1 ;  /* 0x3ff000001610742b */ /* 0x001fd0000000080c */
[----:B------:R-:W-:-:S08]  /*11a0*/  DFMA R16, R16, R16, R16 ;  /* 0x000000101010722b */ /* 0x000fd00000000010 */
[----:B------:R-:W-:Y:S01]  /*11b0*/  DFMA R22, R22, R16, R22 ;  /* 0x000000101616722b */ /* 0x000fe20000000016 */
[----:B------:R-:W-:Y:S02]  /*11c0*/  IMAD.MOV.U32 R17, RZ, RZ, R19 ;  /* 0x000000ffff117224 */ /* 0x000fe400078e0013 */
[----:B------:R-:W-:-:S03]  /*11d0*/  IMAD.MOV.U32 R16, RZ, RZ, R18 ;  /* 0x000000ffff107224 */ /* 0x000fc600078e0012 */
[----:B------:R-:W-:Y:S02]  /*11e0*/  LOP3.LUT R27, R17, 0x7ff00000, RZ, 0xc0, !PT ;  /* 0x7ff00000111b7812 */ /* 0x000fe400078ec0ff */
[----:B------:R-:W-:Y:S01]  /*11f0*/  DFMA R20, R22, -R12, 1 ;  /* 0x3ff000001614742b */ /* 0x000fe2000000080c */
[----:B------:R-:W-:Y:S01]  /*1200*/  IMAD.MOV.U32 R18, RZ, RZ, R16 ;  /* 0x000000ffff127224 */ /* 0x000fe200078e0010 */
[----:B------:R-:W-:Y:S01]  /*1210*/  ISETP.GE.U32.AND P1, PT, R27, R26, PT ;  /* 0x0000001a1b00720c */ /* 0x000fe20003f26070 */
[----:B------:R-:W-:-:S03]  /*1220*/  IMAD.MOV.U32 R29, RZ, RZ, R27 ;  /* 0x000000ffff1d7224 */ /* 0x000fc600078e001b */
[----:B------:R-:W-:Y:S02]  /*1230*/  SEL R19, R28, 0x63400000, !P1 ;  /* 0x634000001c137807 */ /* 0x000fe40004800000 */
[----:B------:R-:W-:Y:S01]  /*1240*/  DFMA R20, R22, R20, R22 ;  /* 0x000000141614722b */ /* 0x000fe20000000016 */
[----:B------:R-:W-:Y:S02]  /*1250*/  FSETP.GEU.AND P1, PT, |R17|, 1.469367938527859385e-39, PT ;  /* 0x001000001100780b */ /* 0x000fe40003f2e200 */
[----:B------:R-:W-:-:S11]  /*1260*/  LOP3.LUT R19, R19, 0x800fffff, R17, 0xf8, !PT ;  /* 0x800fffff13137812 */ /* 0x000fd600078ef811 */
[----:B------:R-:W-:Y:S05]  /*1270*/  @P1 BRA `(.L_x_12) ;  /* 0x0000000000201947 */ /* 0x000fea0003800000 */
[----:B------:R-:W-:-:S04]  /*1280*/  LOP3.LUT R22, R15, 0x7ff00000, RZ, 0xc0, !PT ;  /* 0x7ff000000f167812 */ /* 0x000fc800078ec0ff */
[----:B------:R-:W-:Y:S01]  /*1290*/  ISETP.GE.U32.AND P1, PT, R27, R22, PT ;  /* 0x000000161b00720c */ /* 0x000fe20003f26070 */
[----:B------:R-:W-:-:S03]  /*12a0*/  IMAD.MOV.U32 R22, RZ, RZ, RZ ;  /* 0x000000ffff167224 */ /* 0x000fc600078e00ff */
[----:B------:R-:W-:-:S04]  /*12b0*/  SEL R23, R28, 0x63400000, !P1 ;  /* 0x634000001c177807 */ /* 0x000fc80004800000 */
[----:B------:R-:W-:-:S04]  /*12c0*/  LOP3.LUT R23, R23, 0x80000000, R17, 0xf8, !PT ;  /* 0x8000000017177812 */ /* 0x000fc800078ef811 */
[----:B------:R-:W-:-:S06]  /*12d0*/  LOP3.LUT R23, R23, 0x100000, RZ, 0xfc, !PT ;  /* 0x0010000017177812 */ /* 0x000fcc00078efcff */
[----:B------:R-:W-:-:S10]  /*12e0*/  DFMA R18, R18, 2, -R22 ;  /* 0x400000001212782b */ /* 0x000fd40000000816 */
[----:B------:R-:W-:-:S07]  /*12f0*/  LOP3.LUT R29, R19, 0x7ff00000, RZ, 0xc0, !PT ;  /* 0x7ff00000131d7812 */ /* 0x000fce00078ec0ff */
.L_x_12:
[----:B------:R-:W-:Y:S01]  /*1300*/  DMUL R22, R20, R18 ;  /* 0x0000001214167228 */ /* 0x000fe20000000000 */
[----:B------:R-:W-:-:S07]  /*1310*/  @!P0 LOP3.LUT R26, R13, 0x7ff00000, RZ, 0xc0, !PT ;  /* 0x7ff000000d1a8812 */ /* 0x000fce00078ec0ff */
[----:B------:R-:W-:-:S08]  /*1320*/  DFMA R24, R22, -R12, R18 ;  /* 0x8000000c1618722b */ /* 0x000fd00000000012 */
[----:B------:R-:W-:Y:S01]  /*1330*/  DFMA R24, R20, R24, R22 ;  /* 0x000000181418722b */ /* 0x000fe20000000016 */
[----:B------:R-:W-:-:S05]  /*1340*/  VIADD R20, R29, 0xffffffff ;  /* 0xffffffff1d147836 */ /* 0x000fca0000000000 */
[----:B------:R-:W-:Y:S01]  /*1350*/  ISETP.GT.U32.AND P0, PT, R20, 0x7feffffe, PT ;  /* 0x7feffffe1400780c */ /* 0x000fe20003f04070 */
[----:B------:R-:W-:-:S05]  /*1360*/  VIADD R20, R26, 0xffffffff ;  /* 0xffffffff1a147836 */ /* 0x000fca0000000000 */
[----:B------:R-:W-:-:S13]  /*1370*/  ISETP.GT.U32.OR P0, PT, R20, 0x7feffffe, P0 ;  /* 0x7feffffe1400780c */ /* 0x000fda0000704470 */
[----:B------:R-:W-:Y:S05]  /*1380*/  @P0 BRA `(.L_x_13) ;  /* 0x00000000006c0947 */ /* 0x000fea0003800000 */
[----:B------:R-:W-:-:S04]  /*1390*/  LOP3.LUT R20, R15, 0x7ff00000, RZ, 0xc0, !PT ;  /* 0x7ff000000f147812 */ /* 0x000fc800078ec0ff */
[CC--:B------:R-:W-:Y:S02]  /*13a0*/  VIADDMNMX R16, R27.reuse, -R20.reuse, 0xb9600000, !PT ;  /* 0xb96000001b107446 */ /* 0x0c0fe40007800914 */
[----:B------:R-:W-:Y:S02]  /*13b0*/  ISETP.GE.U32.AND P0, PT, R27, R20, PT ;  /* 0x000000141b00720c */ /* 0x000fe40003f06070 */
[----:B------:R-:W-:Y:S02]  /*13c0*/  VIMNMX R16, PT, PT, R16, 0x46a00000, PT ;  /* 0x46a0000010107848 */ /* 0x000fe40003fe0100 */
[----:B------:R-:W-:-:S05]  /*13d0*/  SEL R17, R28, 0x63400000, !P0 ;  /* 0x634000001c117807 */ /* 0x000fca0004000000 */
[----:B------:R-:W-:Y:S02]  /*13e0*/  IMAD.IADD R22, R16, 0x1, -R17 ;  /* 0x0000000110167824 */ /* 0x000fe400078e0a11 */
[----:B------:R-:W-:Y:S02]  /*13f0*/  IMAD.MOV.U32 R16, RZ, RZ, RZ ;  /* 0x000000ffff107224 */ /* 0x000fe400078e00ff */
[----:B------:R-:W-:-:S06]  /*1400*/  VIADD R17, R22, 0x7fe00000 ;  /* 0x7fe0000016117836 */ /* 0x000fcc0000000000 */
[----:B------:R-:W-:-:S10]  /*1410*/  DMUL R20, R24, R16 ;  /* 0x0000001018147228 */ /* 0x000fd40000000000 */
[----:B------:R-:W-:-:S13]  /*1420*/  FSETP.GTU.AND P0, PT, |R21|, 1.469367938527859385e-39, PT ;  /* 0x001000001500780b */ /* 0x000fda0003f0c200 */
[----:B------:R-:W-:Y:S05]  /*1430*/  @P0 BRA `(.L_x_14) ;  /* 0x0000000000940947 */ /* 0x000fea0003800000 */
[----:B------:R-:W-:Y:S01]  /*1440*/  DFMA R12, R24, -R12, R18 ;  /* 0x8000000c180c722b */ /* 0x000fe20000000012 */
[----:B------:R-:W-:-:S09]  /*1450*/  IMAD.MOV.U32 R16, RZ, RZ, RZ ;  /* 0x000000ffff107224 */ /* 0x000fd200078e00ff */
[C---:B------:R-:W-:Y:S02]  /*1460*/  FSETP.NEU.AND P0, PT, R13.reuse, RZ, PT ;  /* 0x000000ff0d00720b */ /* 0x040fe40003f0d000 */
[----:B------:R-:W-:-:S04]  /*1470*/  LOP3.LUT R15, R13, 0x80000000, R15, 0x48, !PT ;  /* 0x800000000d0f7812 */ /* 0x000fc800078e480f */
[----:B------:R-:W-:-:S07]  /*1480*/  LOP3.LUT R17, R15, R17, RZ, 0xfc, !PT ;  /* 0x000000110f117212 */ /* 0x000fce00078efcff */
[----:B------:R-:W-:Y:S05]  /*1490*/  @!P0 BRA `(.L_x_14) ;  /* 0x00000000007c8947 */ /* 0x000fea0003800000 */
[----:B------:R-:W-:Y:S01]  /*14a0*/  IMAD.MOV R13, RZ, RZ, -R22 ;  /* 0x000000ffff0d7224 */ /* 0x000fe200078e0a16 */
[----:B------:R-:W-:Y:S01]  /*14b0*/  DMUL.RP R16, R24, R16 ;  /* 0x0000001018107228 */ /* 0x000fe20000008000 */
[----:B------:R-:W-:-:S06]  /*14c0*/  IMAD.MOV.U32 R12, RZ, RZ, RZ ;  /* 0x000000ffff0c7224 */ /* 0x000fcc00078e00ff */
[----:B------:R-:W-:-:S03]  /*14d0*/  DFMA R12, R20, -R12, R24 ;  /* 0x8000000c140c722b */ /* 0x000fc60000000018 */
[----:B------:R-:W-:-:S03]  /*14e0*/  LOP3.LUT R15, R17, R15, RZ, 0x3c, !PT ;  /* 0x0000000f110f7212 */ /* 0x000fc600078e3cff */
[----:B------:R-:W-:-:S04]  /*14f0*/  IADD3 R12, PT, PT, -R22, -0x43300000, RZ ;  /* 0xbcd00000160c7810 */ /* 0x000fc80007ffe1ff */
[----:B------:R-:W-:-:S04]  /*1500*/  FSETP.NEU.AND P0, PT, |R13|, R12, PT ;  /* 0x0000000c0d00720b */ /* 0x000fc80003f0d200 */
[----:B------:R-:W-:Y:S02]  /*1510*/  FSEL R20, R16, R20, !P0 ;  /* 0x0000001410147208 */ /* 0x000fe40004000000 */
[----:B------:R-:W-:Y:S01]  /*1520*/  FSEL R21, R15, R21, !P0 ;  /* 0x000000150f157208 */ /* 0x000fe20004000000 */
[----:B------:R-:W-:Y:S06]  /*1530*/  BRA `(.L_x_14) ;  /* 0x0000000000547947 */ /* 0x000fec0003800000 */
.L_x_13:
[----:B------:R-:W-:-:S14]  /*1540*/  DSETP.NAN.AND P0, PT, R16, R16, PT ;  /* 0x000000101000722a */ /* 0x000fdc0003f08000 */
[----:B------:R-:W-:Y:S05]  /*1550*/  @P0 BRA `(.L_x_15) ;  /* 0x0000000000440947 */ /* 0x000fea0003800000 */
[----:B------:R-:W-:-:S14]  /*1560*/  DSETP.NAN.AND P0, PT, R14, R14, PT ;  /* 0x0000000e0e00722a */ /* 0x000fdc0003f08000 */
[----:B------:R-:W-:Y:S05]  /*1570*/  @P0 BRA `(.L_x_16) ;  /* 0x0000000000300947 */ /* 0x000fea0003800000 */
[----:B------:R-:W-:Y:S01]  /*1580*/  ISETP.NE.AND P0, PT, R29, R26, PT ;  /* 0x0000001a1d00720c */ /* 0x000fe20003f05270 */
[----:B------:R-:W-:Y:S02]  /*1590*/  IMAD.MOV.U32 R20, RZ, RZ, 0x0 ;  /* 0x00000000ff147424 */ /* 0x000fe400078e00ff */
[----:B------:R-:W-:-:S10]  /*15a0*/  IMAD.MOV.U32 R21, RZ, RZ, -0x80000 ;  /* 0xfff80000ff157424 */ /* 0x000fd400078e00ff */
[----:B------:R-:W-:Y:S05]  /*15b0*/  @!P0 BRA `(.L_x_14) ;  /* 0x0000000000348947 */ /* 0x000fea0003800000 */
[----:B------:R-:W-:Y:S02]  /*15c0*/  ISETP.NE.AND P0, PT, R29, 0x7ff00000, PT ;  /* 0x7ff000001d00780c */ /* 0x000fe40003f05270 */
[----:B------:R-:W-:Y:S02]  /*15d0*/  LOP3.LUT R21, R17, 0x80000000, R15, 0x48, !PT ;  /* 0x8000000011157812 */ /* 0x000fe400078e480f */
[----:B------:R-:W-:-:S13]  /*15e0*/  ISETP.EQ.OR P0, PT, R26, RZ, !P0 ;  /* 0x000000ff1a00720c */ /* 0x000fda0004702670 */
[----:B------:R-:W-:Y:S01]  /*15f0*/  @P0 LOP3.LUT R12, R21, 0x7ff00000, RZ, 0xfc, !PT ;  /* 0x7ff00000150c0812 */ /* 0x000fe200078efcff */
[----:B------:R-:W-:Y:S02]  /*1600*/  @!P0 IMAD.MOV.U32 R20, RZ, RZ, RZ ;  /* 0x000000ffff148224 */ /* 0x000fe400078e00ff */
[----:B------:R-:W-:Y:S02]  /*1610*/  @P0 IMAD.MOV.U32 R20, RZ, RZ, RZ ;  /* 0x000000ffff140224 */ /* 0x000fe400078e00ff */
[----:B------:R-:W-:Y:S01]  /*1620*/  @P0 IMAD.MOV.U32 R21, RZ, RZ, R12 ;  /* 0x000000ffff150224 */ /* 0x000fe200078e000c */
[----:B------:R-:W-:Y:S06]  /*1630*/  BRA `(.L_x_14) ;  /* 0x0000000000147947 */ /* 0x000fec0003800000 */
.L_x_16:
[----:B------:R-:W-:Y:S01]  /*1640*/  LOP3.LUT R21, R15, 0x80000, RZ, 0xfc, !PT ;  /* 0x000800000f157812 */ /* 0x000fe200078efcff */
[----:B------:R-:W-:Y:S01]  /*1650*/  IMAD.MOV.U32 R20, RZ, RZ, R14 ;  /* 0x000000ffff147224 */ /* 0x000fe200078e000e */
[----:B------:R-:W-:Y:S06]  /*1660*/  BRA `(.L_x_14) ;  /* 0x0000000000087947 */ /* 0x000fec0003800000 */
.L_x_15:
[----:B------:R-:W-:Y:S01]  /*1670*/  LOP3.LUT R21, R17, 0x80000, RZ, 0xfc, !PT ;  /* 0x0008000011157812 */ /* 0x000fe200078efcff */
[----:B------:R-:W-:-:S07]  /*1680*/  IMAD.MOV.U32 R20, RZ, RZ, R16 ;  /* 0x000000ffff147224 */ /* 0x000fce00078e0010 */
.L_x_14:
[----:B------:R-:W-:Y:S02]  /*1690*/  IMAD.MOV.U32 R12, RZ, RZ, R5 ;  /* 0x000000ffff0c7224 */ /* 0x000fe400078e0005 */
[----:B------:R-:W-:-:S04]  /*16a0*/  IMAD.MOV.U32 R13, RZ, RZ, 0x0 ;  /* 0x00000000ff0d7424 */ /* 0x000fc800078e00ff */
[----:B------:R-:W-:Y:S05]  /*16b0*/  RET.REL.NODEC R12 `(_Z35symplectic_kernel_tsp_shared_memoryPiS_PdS0_S0_S0_dS_ididddiii) ;  /* 0xffffffe80c507950 */ /* 0x000fea0003c3ffff */
        .weak           $__internal_1_$__cuda_sm3x_div_rn_noftz_f32_slowpath
        .type           $__internal_1_$__cuda_sm3x_div_rn_noftz_f32_slowpath,@function
        .size           $__internal_1_$__cuda_sm3x_div_rn_noftz_f32_slowpath,($_Z35symplectic_kernel_tsp_shared_memoryPiS_PdS0_S0_S0_dS_ididddiii$__internal_accurate_pow - $__internal_1_$__cuda_sm3x_div_rn_noftz_f32_slowpath)
$__internal_1_$__cuda_sm3x_div_rn_noftz_f32_slowpath:
[----:B------:R-:W-:Y:S01]  /*16c0*/  SHF.R.U32.HI R12, RZ, 0x17, R15 ;  /* 0x00000017ff0c7819 */ /* 0x000fe2000001160f */
[--C-:B------:R-:W-:Y:S01]  /*16d0*/  IMAD.MOV.U32 R17, RZ, RZ, R0.reuse ;  /* 0x000000ffff117224 */ /* 0x100fe200078e0000 */
[----:B------:R-:W-:Y:S02]  /*16e0*/  SHF.R.U32.HI R3, RZ, 0x17, R0 ;  /* 0x00000017ff037819 */ /* 0x000fe40000011600 */
[----:B------:R-:W-:Y:S02]  /*16f0*/  LOP3.LUT R12, R12, 0xff, RZ, 0xc0, !PT ;  /* 0x000000ff0c0c7812 */ /* 0x000fe400078ec0ff */
[----:B------:R-:W-:-:S03]  /*1700*/  LOP3.LUT R16, R3, 0xff, RZ, 0xc0, !PT ;  /* 0x000000ff03107812 */ /* 0x000fc600078ec0ff */
[----:B------:R-:W-:Y:S02]  /*1710*/  VIADD R19, R12, 0xffffffff ;  /* 0xffffffff0c137836 */ /* 0x000fe40000000000 */
[----:B------:R-:W-:-:S03]  /*1720*/  VIADD R18, R16, 0xffffffff ;  /* 0xffffffff10127836 */ /* 0x000fc60000000000 */
[----:B------:R-:W-:-:S04]  /*1730*/  ISETP.GT.U32.AND P0, PT, R19, 0xfd, PT ;  /* 0x000000fd1300780c */ /* 0x000fc80003f04070 */
[----:B------:R-:W-:-:S13]  /*1740*/  ISETP.GT.U32.OR P0, PT, R18, 0xfd, P0 ;  /* 0x000000fd1200780c */ /* 0x000fda0000704470 */
[----:B------:R-:W-:Y:S01]  /*1750*/  @!P0 IMAD.MOV.U32 R13, RZ, RZ, RZ ;  /* 0x000000ffff0d8224 */ /* 0x000fe200078e00ff */
[----:B------:R-:W-:Y:S06]  /*1760*/  @!P0 BRA `(.L_x_17) ;  /* 0x0000000000608947 */ /* 0x000fec0003800000 */
[----:B------:R-:W-:Y:S01]  /*1770*/  FSETP.GTU.FTZ.AND P0, PT, |R0|, +INF , PT ;  /* 0x7f8000000000780b */ /* 0x000fe20003f1c200 */
[----:B------:R-:W-:Y:S01]  /*1780*/  IMAD.MOV.U32 R3, RZ, RZ, R15 ;  /* 0x000000ffff037224 */ /* 0x000fe200078e000f */
[----:B------:R-:W-:-:S04]  /*1790*/  FSETP.GTU.FTZ.AND P1, PT, |R15|, +INF , PT ;  /* 0x7f8000000f00780b */ /* 0x000fc80003f3c200 */
[----:B------:R-:W-:-:S13]  /*17a0*/  PLOP3.LUT P0, PT, P0, P1, PT, 0xf8, 0x8f ;  /* 0x00000000008f781c */ /* 0x000fda0000703f70 */
[----:B------:R-:W-:Y:S05]  /*17b0*/  @P0 BRA `(.L_x_18) ;  /* 0x0000000400440947 */ /* 0x000fea0003800000 */
[----:B------:R-:W-:-:S13]  /*17c0*/  LOP3.LUT P0, RZ, R15, 0x7fffffff, R17, 0xc8, !PT ;  /* 0x7fffffff0fff7812 */ /* 0x000fda000780c811 */
[----:B------:R-:W-:Y:S05]  /*17d0*/  @!P0 BRA `(.L_x_19) ;  /* 0x0000000400348947 */ /* 0x000fea0003800000 */
[C---:B------:R-:W-:Y:S02]  /*17e0*/  FSETP.NEU.FTZ.AND P2, PT, |R0|.reuse, +INF , PT ;  /* 0x7f8000000000780b */ /* 0x040fe40003f5d200 */
[----:B------:R-:W-:Y:S02]  /*17f0*/  FSETP.NEU.FTZ.AND P1, PT, |R3|, +INF , PT ;  /* 0x7f8000000300780b */ /* 0x000fe40003f3d200 */
[----:B------:R-:W-:-:S11]  /*1800*/  FSETP.NEU.FTZ.AND P0, PT, |R0|, +INF , PT ;  /* 0x7f8000000000780b */ /* 0x000fd60003f1d200 */
[----:B------:R-:W-:Y:S05]  /*1810*/  @!P1 BRA !P2, `(.L_x_19) ;  /* 0x0000000400249947 */ /* 0x000fea0005000000 */
[----:B------:R-:W-:-:S04]  /*1820*/  LOP3.LUT P2, RZ, R17, 0x7fffffff, RZ, 0xc0, !PT ;  /* 0x7fffffff11ff7812 */ /* 0x000fc8000784c0ff */
[----:B------:R-:W-:-:S13]  /*1830*/  PLOP3.LUT P1, PT, P1, P2, PT, 0x2f, 0xf2 ;  /* 0x0000000000f2781c */ /* 0x000fda0000f24577 */
[----:B------:R-:W-:Y:S05]  /*1840*/  @P1 BRA `(.L_x_20) ;  /* 0x0000000400101947 */ /* 0x000fea0003800000 */
[----:B------:R-:W-:-:S04]  /*1850*/  LOP3.LUT P1, RZ, R15, 0x7fffffff, RZ, 0xc0, !PT ;  /* 0x7fffffff0fff7812 */ /* 0x000fc8000782c0ff */
[----:B------:R-:W-:-:S13]  /*1860*/  PLOP3.LUT P0, PT, P0, P1, PT, 0x2f, 0xf2 ;  /* 0x0000000000f2781c */ /* 0x000fda0000702577 */
[----:B------:R-:W-:Y:S05]  /*1870*/  @P0 BRA `(.L_x_21) ;  /* 0x0000000000f80947 */ /* 0x000fea0003800000 */
[----:B------:R-:W-:Y:S02]  /*1880*/  ISETP.GE.AND P0, PT, R18, RZ, PT ;  /* 0x000000ff1200720c */ /* 0x000fe40003f06270 */
[----:B------:R-:W-:-:S11]  /*1890*/  ISETP.GE.AND P1, PT, R19, RZ, PT ;  /* 0x000000ff1300720c */ /* 0x000fd60003f26270 */
[----:B------:R-:W-:Y:S02]  /*18a0*/  @P0 IMAD.MOV.U32 R13, RZ, RZ, RZ ;  /* 0x000000ffff0d0224 */ /* 0x000fe400078e00ff */
[----:B------:R-:W-:Y:S01]  /*18b0*/  @!P0 FFMA R17, R0, 1.84467440737095516160e+19, RZ ;  /* 0x5f80000000118823 */ /* 0x000fe200000000ff */
[----:B------:R-:W-:Y:S02]  /*18c0*/  @!P0 IMAD.MOV.U32 R13, RZ, RZ, -0x40 ;  /* 0xffffffc0ff0d8424 */ /* 0x000fe400078e00ff */
[----:B------:R-:W-:Y:S02]  /*18d0*/  @!P1 FFMA R15, R3, 1.84467440737095516160e+19, RZ ;  /* 0x5f800000030f9823 */ /* 0x000fe400000000ff */
[----:B------:R-:W-:-:S07]  /*18e0*/  @!P1 VIADD R13, R13, 0x40 ;  /* 0x000000400d0d9836 */ /* 0x000fce0000000000 */
.L_x_17:
[----:B------:R-:W-:Y:S01]  /*18f0*/  LEA R0, R12, 0xc0800000, 0x17 ;  /* 0xc08000000c007811 */ /* 0x000fe200078eb8ff */
[----:B------:R-:W-:-:S04]  /*1900*/  VIADD R16, R16, 0xffffff81 ;  /* 0xffffff8110107836 */ /* 0x000fc80000000000 */
[----:B------:R-:W-:Y:S02]  /*1910*/  IMAD.IADD R15, R15, 0x1, -R0 ;  /* 0x000000010f0f7824 */ /* 0x000fe400078e0a00 */
[C---:B------:R-:W-:Y:S01]  /*1920*/  IMAD R0, R16.reuse, -0x800000, R17 ;  /* 0xff80000010007824 */ /* 0x040fe200078e0211 */
[----:B------:R-:W-:Y:S01]  /*1930*/  IADD3 R16, PT, PT, R16, 0x7f, -R12 ;  /* 0x0000007f10107810 */ /* 0x000fe20007ffe80c */
[----:B------:R-:W0:Y:S01]  /*1940*/  MUFU.RCP R3, R15 ;  /* 0x0000000f00037308 */ /* 0x000e220000001000 */
[----:B------:R-:W-:-:S03]  /*1950*/  FADD.FTZ R19, -R15, -RZ ;  /* 0x800000ff0f137221 */ /* 0x000fc60000010100 */
[----:B------:R-:W-:Y:S02]  /*1960*/  IMAD.IADD R13, R16, 0x1, R13 ;  /* 0x00000001100d7824 */ /* 0x000fe400078e020d */
[----:B0-----:R-:W-:-:S04]  /*1970*/  FFMA R18, R3, R19, 1 ;  /* 0x3f80000003127423 */ /* 0x001fc80000000013 */
[----:B------:R-:W-:-:S04]  /*1980*/  FFMA R3, R3, R18, R3 ;  /* 0x0000001203037223 */ /* 0x000fc80000000003 */
[----:B------:R-:W-:-:S04]  /*1990*/  FFMA R18, R0, R3, RZ ;  /* 0x0000000300127223 */ /* 0x000fc800000000ff */
[----:B------:R-:W-:-:S04]  /*19a0*/  FFMA R17, R19, R18, R0 ;  /* 0x0000001213117223 */ /* 0x000fc80000000000 */
[----:B------:R-:W-:-:S04]  /*19b0*/  FFMA R18, R3, R17, R18 ;  /* 0x0000001103127223 */ /* 0x000fc80000000012 */
[----:B------:R-:W-:-:S04]  /*19c0*/  FFMA R19, R19, R18, R0 ;  /* 0x0000001213137223 */ /* 0x000fc80000000000 */
[----:B------:R-:W-:-:S05]  /*19d0*/  FFMA R0, R3, R19, R18 ;  /* 0x0000001303007223 */ /* 0x000fca0000000012 */
[----:B------:R-:W-:-:S04]  /*19e0*/  SHF.R.U32.HI R12, RZ, 0x17, R0 ;  /* 0x00000017ff0c7819 */ /* 0x000fc80000011600 */
[----:B------:R-:W-:-:S05]  /*19f0*/  LOP3.LUT R12, R12, 0xff, RZ, 0xc0, !PT ;  /* 0x000000ff0c0c7812 */ /* 0x000fca00078ec0ff */
[----:B------:R-:W-:-:S04]  /*1a00*/  IMAD.IADD R15, R12, 0x1, R13 ;  /* 0x000000010c0f7824 */ /* 0x000fc800078e020d */
[----:B------:R-:W-:-:S05]  /*1a10*/  VIADD R12, R15, 0xffffffff ;  /* 0xffffffff0f0c7836 */ /* 0x000fca0000000000 */
[----:B------:R-:W-:-:S13]  /*1a20*/  ISETP.GE.U32.AND P0, PT, R12, 0xfe, PT ;  /* 0x000000fe0c00780c */ /* 0x000fda0003f06070 */
[----:B------:R-:W-:Y:S05]  /*1a30*/  @!P0 BRA `(.L_x_22) ;  /* 0x0000000000808947 */ /* 0x000fea0003800000 */
[----:B------:R-:W-:-:S13]  /*1a40*/  ISETP.GT.AND P0, PT, R15, 0xfe, PT ;  /* 0x000000fe0f00780c */ /* 0x000fda0003f04270 */
[----:B------:R-:W-:Y:S05]  /*1a50*/  @P0 BRA `(.L_x_23) ;  /* 0x00000000006c0947 */ /* 0x000fea0003800000 */
[----:B------:R-:W-:-:S13]  /*1a60*/  ISETP.GE.AND P0, PT, R15, 0x1, PT ;  /* 0x000000010f00780c */ /* 0x000fda0003f06270 */
[----:B------:R-:W-:Y:S05]  /*1a70*/  @P0 BRA `(.L_x_24) ;  /* 0x0000000000980947 */ /* 0x000fea0003800000 */
[----:B------:R-:W-:Y:S02]  /*1a80*/  ISETP.GE.AND P0, PT, R15, -0x18, PT ;  /* 0xffffffe80f00780c */ /* 0x000fe40003f06270 */
[----:B------:R-:W-:-:S11]  /*1a90*/  LOP3.LUT R0, R0, 0x80000000, RZ, 0xc0, !PT ;  /* 0x8000000000007812 */ /* 0x000fd600078ec0ff */
[----:B------:R-:W-:Y:S05]  /*1aa0*/  @!P0 BRA `(.L_x_24) ;  /* 0x00000000008c8947 */ /* 0x000fea0003800000 */
[-CC-:B------:R-:W-:Y:S01]  /*1ab0*/  FFMA.RZ R12, R3, R19.reuse, R18.reuse ;  /* 0x00000013030c7223 */ /* 0x180fe2000000c012 */
[C---:B------:R-:W-:Y:S01]  /*1ac0*/  VIADD R16, R15.reuse, 0x20 ;  /* 0x000000200f107836 */ /* 0x040fe20000000000 */
[C---:B------:R-:W-:Y:S02]  /*1ad0*/  ISETP.NE.AND P2, PT, R15.reuse, RZ, PT ;  /* 0x000000ff0f00720c */ /* 0x040fe40003f45270 */
[----:B------:R-:W-:Y:S01]  /*1ae0*/  ISETP.NE.AND P1, PT, R15, RZ, PT ;  /* 0x000000ff0f00720c */ /* 0x000fe20003f25270 */
[----:B------:R-:W-:Y:S01]  /*1af0*/  IMAD.MOV R15, RZ, RZ, -R15 ;  /* 0x000000ffff0f7224 */ /* 0x000fe200078e0a0f */
[----:B------:R-:W-:Y:S01]  /*1b00*/  LOP3.LUT R13, R12, 0x7fffff, RZ, 0xc0, !PT ;  /* 0x007fffff0c0d7812 */ /* 0x000fe200078ec0ff */
[CCC-:B------:R-:W-:Y:S01]  /*1b10*/  FFMA.RP R12, R3.reuse, R19.reuse, R18.reuse ;  /* 0x00000013030c7223 */ /* 0x1c0fe20000008012 */
[----:B------:R-:W-:Y:S02]  /*1b20*/  FFMA.RM R3, R3, R19, R18 ;  /* 0x0000001303037223 */ /* 0x000fe40000004012 */
[----:B------:R-:W-:-:S03]  /*1b30*/  LOP3.LUT R13, R13, 0x800000, RZ, 0xfc, !PT ;  /* 0x008000000d0d7812 */ /* 0x000fc600078efcff */
[----:B------:R-:W-:Y:S02]  /*1b40*/  FSETP.NEU.FTZ.AND P0, PT, R12, R3, PT ;  /* 0x000000030c00720b */ /* 0x000fe40003f1d000 */
[----:B------:R-:W-:Y:S02]  /*1b50*/  SHF.L.U32 R16, R13, R16, RZ ;  /* 0x000000100d107219 */ /* 0x000fe400000006ff */
[----:B------:R-:W-:Y:S02]  /*1b60*/  SEL R12, R15, RZ, P2 ;  /* 0x000000ff0f0c7207 */ /* 0x000fe40001000000 */
[----:B------:R-:W-:Y:S02]  /*1b70*/  ISETP.NE.AND P1, PT, R16, RZ, P1 ;  /* 0x000000ff1000720c */ /* 0x000fe40000f25270 */
[----:B------:R-:W-:Y:S02]  /*1b80*/  SHF.R.U32.HI R12, RZ, R12, R13 ;  /* 0x0000000cff0c7219 */ /* 0x000fe4000001160d */
[----:B------:R-:W-:-:S02]  /*1b90*/  PLOP3.LUT P0, PT, P0, P1, PT, 0xf8, 0x8f ;  /* 0x00000000008f781c */ /* 0x000fc40000703f70 */
[----:B------:R-:W-:Y:S02]  /*1ba0*/  SHF.R.U32.HI R16, RZ, 0x1, R12 ;  /* 0x00000001ff107819 */ /* 0x000fe4000001160c */
[----:B------:R-:W-:-:S04]  /*1bb0*/  SEL R3, RZ, 0x1, !P0 ;  /* 0x00000001ff037807 */ /* 0x000fc80004000000 */
[----:B------:R-:W-:-:S04]  /*1bc0*/  LOP3.LUT R3, R3, 0x1, R16, 0xf8, !PT ;  /* 0x0000000103037812 */ /* 0x000fc800078ef810 */
[----:B------:R-:W-:-:S05]  /*1bd0*/  LOP3.LUT R3, R3, R12, RZ, 0xc0, !PT ;  /* 0x0000000c03037212 */ /* 0x000fca00078ec0ff */
[----:B------:R-:W-:-:S05]  /*1be0*/  IMAD.IADD R3, R16, 0x1, R3 ;  /* 0x0000000110037824 */ /* 0x000fca00078e0203 */
[----:B------:R-:W-:Y:S01]  /*1bf0*/  LOP3.LUT R0, R3, R0, RZ, 0xfc, !PT ;  /* 0x0000000003007212 */ /* 0x000fe200078efcff */
[----:B------:R-:W-:Y:S06]  /*1c00*/  BRA `(.L_x_24) ;  /* 0x0000000000347947 */ /* 0x000fec0003800000 */
.L_x_23:
[----:B------:R-:W-:-:S04]  /*1c10*/  LOP3.LUT R0, R0, 0x80000000, RZ, 0xc0, !PT ;  /* 0x8000000000007812 */ /* 0x000fc800078ec0ff */
[----:B------:R-:W-:Y:S01]  /*1c20*/  LOP3.LUT R0, R0, 0x7f800000, RZ, 0xfc, !PT ;  /* 0x7f80000000007812 */ /* 0x000fe200078efcff */
[----:B------:R-:W-:Y:S06]  /*1c30*/  BRA `(.L_x_24) ;  /* 0x0000000000287947 */ /* 0x000fec0003800000 */
.L_x_22:
[----:B------:R-:W-:Y:S01]  /*1c40*/  IMAD R0, R13, 0x800000, R0 ;  /* 0x008000000d007824 */ /* 0x000fe200078e0200 */
[----:B------:R-:W-:Y:S06]  /*1c50*/  BRA `(.L_x_24) ;  /* 0x0000000000207947 */ /* 0x000fec0003800000 */
.L_x_21:
[----:B------:R-:W-:-:S04]  /*1c60*/  LOP3.LUT R0, R15, 0x80000000, R17, 0x48, !PT ;  /* 0x800000000f007812 */ /* 0x000fc800078e4811 */
[----:B------:R-:W-:Y:S01]  /*1c70*/  LOP3.LUT R0, R0, 0x7f800000, RZ, 0xfc, !PT ;  /* 0x7f80000000007812 */ /* 0x000fe200078efcff */
[----:B------:R-:W-:Y:S06]  /*1c80*/  BRA `(.L_x_24) ;  /* 0x0000000000147947 */ /* 0x000fec0003800000 */
.L_x_20:
[----:B------:R-:W-:Y:S01]  /*1c90*/  LOP3.LUT R0, R15, 0x80000000, R17, 0x48, !PT ;  /* 0x800000000f007812 */ /* 0x000fe200078e4811 */
[----:B------:R-:W-:Y:S06]  /*1ca0*/  BRA `(.L_x_24) ;  /* 0x00000000000c7947 */ /* 0x000fec0003800000 */
.L_x_19:
[----:B------:R-:W0:Y:S01]  /*1cb0*/  MUFU.RSQ R0, -QNAN ;  /* 0xffc0000000007908 */ /* 0x000e220000001400 */
[----:B------:R-:W-:Y:S05]  /*1cc0*/  BRA `(.L_x_24) ;  /* 0x0000000000047947 */ /* 0x000fea0003800000 */
.L_x_18:
[----:B------:R-:W-:-:S07]  /*1cd0*/  FADD.FTZ R0, R0, R3 ;  /* 0x0000000300007221 */ /* 0x000fce0000010000 */
.L_x_24:
[----:B------:R-:W-:-:S04]  /*1ce0*/  IMAD.MOV.U32 R3, RZ, RZ, 0x0 ;  /* 0x00000000ff037424 */ /* 0x000fc800078e00ff */
[----:B0-----:R-:W-:Y:S05]  /*1cf0*/  RET.REL.NODEC R2 `(_Z35symplectic_kernel_tsp_shared_memoryPiS_PdS0_S0_S0_dS_ididddiii) ;  /* 0xffffffe002c07950 */ /* 0x001fea0003c3ffff */
        .type           $_Z35symplectic_kernel_tsp_shared_memoryPiS_PdS0_S0_S0_dS_ididddiii$__internal_accurate_pow,@function
        .size           $_Z35symplectic_kernel_tsp_shared_memoryPiS_PdS0_S0_S0_dS_ididddiii$__internal_accurate_pow,(.L_x_221 - $_Z35symplectic_kernel_tsp_shared_memoryPiS_PdS0_S0_S0_dS_ididddiii$__internal_accurate_pow)
$_Z35symplectic_kernel_tsp_shared_memoryPiS_PdS0_S0_S0_dS_ididddiii$__internal_accurate_pow:
[----:B------:R-:W-:Y:S01]  /*1d00*/  ISETP.GT.U32.AND P1, PT, R27, 0xfffff, PT ;  /* 0x000fffff1b00780c */ /* 0x000fe20003f24070 */
[----:B------:R-:W-:Y:S01]  /*1d10*/  IMAD.MOV.U32 R8, RZ, RZ, R27 ;  /* 0x000000ffff087224 */ /* 0x000fe200078e001b */
[----:B------:R-:W-:Y:S01]  /*1d20*/  UMOV UR4, 0x7d2cafe2 ;  /* 0x7d2cafe200047882 */ /* 0x000fe20000000000 */
[----:B------:R-:W-:Y:S01]  /*1d30*/  IMAD.MOV.U32 R14, RZ, RZ, RZ ;  /* 0x000000ffff0e7224 */ /* 0x000fe200078e00ff */
[----:B------:R-:W-:Y:S01]  /*1d40*/  UMOV UR5, 0x3eb0f5ff ;  /* 0x3eb0f5ff00057882 */ /* 0x000fe20000000000 */
[----:B------:R-:W-:Y:S01]  /*1d50*/  UMOV UR10, 0x3b39803f ;  /* 0x3b39803f000a7882 */ /* 0x000fe20000000000 */
[----:B------:R-:W-:-:S07]  /*1d60*/  UMOV UR11, 0x3c7abc9e ;  /* 0x3c7abc9e000b7882 */ /* 0x000fce0000000000 */
[----:B------:R-:W-:-:S10]  /*1d70*/  @!P1 DMUL R22, R26, 1.80143985094819840000e+16 ;  /* 0x435000001a169828 */ /* 0x000fd40000000000 */
[----:B------:R-:W-:-:S05]  /*1d80*/  @!P1 IMAD.MOV.U32 R8, RZ, RZ, R23 ;  /* 0x000000ffff089224 */ /* 0x000fca00078e0017 */
[----:B------:R-:W-:-:S04]  /*1d90*/  LOP3.LUT R8, R8, 0x800fffff, RZ, 0xc0, !PT ;  /* 0x800fffff08087812 */ /* 0x000fc800078ec0ff */
[----:B------:R-:W-:Y:S01]  /*1da0*/  LOP3.LUT R9, R8, 0x3ff00000, RZ, 0xfc, !PT ;  /* 0x3ff0000008097812 */ /* 0x000fe200078efcff */
[----:B------:R-:W-:Y:S01]  /*1db0*/  IMAD.MOV.U32 R8, RZ, RZ, R26 ;  /* 0x000000ffff087224 */ /* 0x000fe200078e001a */
[----:B------:R-:W-:Y:S01]  /*1dc0*/  SHF.R.U32.HI R26, RZ, 0x14, R27 ;  /* 0x00000014ff1a7819 */ /* 0x000fe2000001161b */
[----:B------:R-:W-:Y:S01]  /*1dd0*/  @!P1 IMAD.MOV.U32 R8, RZ, RZ, R22 ;  /* 0x000000ffff089224 */ /* 0x000fe200078e0016 */
[----:B------:R-:W-:Y:S02]  /*1de0*/  ISETP.GE.U32.AND P2, PT, R9, 0x3ff6a09f, PT ;  /* 0x3ff6a09f0900780c */ /* 0x000fe40003f46070 */
[----:B------:R-:W-:-:S11]  /*1df0*/  @!P1 LEA.HI R26, R23, 0xffffffca, RZ, 0xc ;  /* 0xffffffca171a9811 */ /* 0x000fd600078f60ff */
[----:B------:R-:W-:-:S04]  /*1e00*/  @P2 VIADD R11, R9, 0xfff00000 ;  /* 0xfff00000090b2836 */ /* 0x000fc80000000000 */
[----:B------:R-:W-:-:S06]  /*1e10*/  @P2 IMAD.MOV.U32 R9, RZ, RZ, R11 ;  /* 0x000000ffff092224 */ /* 0x000fcc00078e000b */
[C---:B------:R-:W-:Y:S02]  /*1e20*/  DADD R16, R8.reuse, 1 ;  /* 0x3ff0000008107429 */ /* 0x040fe40000000000 */
[----:B------:R-:W-:-:S04]  /*1e30*/  DADD R8, R8, -1 ;  /* 0xbff0000008087429 */ /* 0x000fc80000000000 */
[----:B------:R-:W0:Y:S02]  /*1e40*/  MUFU.RCP64H R15, R17 ;  /* 0x00000011000f7308 */ /* 0x000e240000001800 */
[----:B0-----:R-:W-:-:S08]  /*1e50*/  DFMA R10, -R16, R14, 1 ;  /* 0x3ff00000100a742b */ /* 0x001fd0000000010e */
[----:B------:R-:W-:-:S08]  /*1e60*/  DFMA R10, R10, R10, R10 ;  /* 0x0000000a0a0a722b */ /* 0x000fd0000000000a */
[----:B------:R-:W-:Y:S01]  /*1e70*/  DFMA R14, R14, R10, R14 ;  /* 0x0000000a0e0e722b */ /* 0x000fe2000000000e */
[----:B------:R-:W-:Y:S02]  /*1e80*/  IMAD.MOV.U32 R10, RZ, RZ, 0x41ad3b5a ;  /* 0x41ad3b5aff0a7424 */ /* 0x000fe400078e00ff */
[----:B------:R-:W-:-:S05]  /*1e90*/  IMAD.MOV.U32 R11, RZ, RZ, 0x3ed0f5d2 ;  /* 0x3ed0f5d2ff0b7424 */ /* 0x000fca00078e00ff */
[----:B------:R-:W-:-:S08]  /*1ea0*/  DMUL R24, R8, R14 ;  /* 0x0000000e08187228 */ /* 0x000fd00000000000 */
[----:B------:R-:W-:-:S08]  /*1eb0*/  DFMA R24, R8, R14, R24 ;  /* 0x0000000e0818722b */ /* 0x000fd00000000018 */
[----:B------:R-:W-:-:S08]  /*1ec0*/  DMUL R18, R24, R24 ;  /* 0x0000001818127228 */ /* 0x000fd00000000000 */
[----:B------:R-:W-:Y:S01]  /*1ed0*/  DFMA R10, R18, UR4, R10 ;  /* 0x00000004120a7c2b */ /* 0x000fe2000800000a */
[----:B------:R-:W-:Y:S01]  /*1ee0*/  UMOV UR4, 0x75488a3f ;  /* 0x75488a3f00047882 */ /* 0x000fe20000000000 */
[----:B------:R-:W-:-:S06]  /*1ef0*/  UMOV UR5, 0x3ef3b20a ;  /* 0x3ef3b20a00057882 */ /* 0x000fcc0000000000 */
[----:B------:R-:W-:Y:S01]  /*1f00*/  DFMA R16, R18, R10, UR4 ;  /* 0x0000000412107e2b */ /* 0x000fe2000800000a */
[----:B------:R-:W-:Y:S01]  /*1f10*/  UMOV UR4, 0xe4faecd5 ;  /* 0xe4faecd500047882 */ /* 0x000fe20000000000 */
[----:B------:R-:W-:Y:S01]  /*1f20*/  UMOV UR5, 0x3f1745cd ;  /* 0x3f1745cd00057882 */ /* 0x000fe20000000000 */
[----:B------:R-:W-:-:S05]  /*1f30*/  DADD R10, R8, -R24 ;  /* 0x00000000080a7229 */ /* 0x000fca0000000818 */
[----:B------:R-:W-:Y:S01]  /*1f40*/  DFMA R16, R18, R16, UR4 ;  /* 0x0000000412107e2b */ /* 0x000fe20008000010 */
[----:B------:R-:W-:Y:S01]  /*1f50*/  UMOV UR4, 0x258a578b ;  /* 0x258a578b00047882 */ /* 0x000fe20000000000 */
[----:B------:R-:W-:Y:S01]  /*1f60*/  UMOV UR5, 0x3f3c71c7 ;  /* 0x3f3c71c700057882 */ /* 0x000fe20000000000 */
[----:B------:R-:W-:-:S05]  /*1f70*/  DADD R10, R10, R10 ;  /* 0x000000000a0a7229 */ /* 0x000fca000000000a */
[----:B------:R-:W-:Y:S01]  /*1f80*/  DFMA R16, R18, R16, UR4 ;  /* 0x0000000412107e2b */ /* 0x000fe20008000010 */
[----:B------:R-:W-:Y:S01]  /*1f90*/  UMOV UR4, 0x9242b910 ;  /* 0x9242b91000047882 */ /* 0x000fe20000000000 */
[----:B------:R-:W-:Y:S01]  /*1fa0*/  UMOV UR5, 0x3f624924 ;  /* 0x3f62492400057882 */ /* 0x000fe20000000000 */
[----:B------:R-:W-:-:S05]  /*1fb0*/  DFMA R10, R8, -R24, R10 ;  /* 0x80000018080a722b */ /* 0x000fca000000000a */
[----:B------:R-:W-:Y:S01]  /*1fc0*/  DFMA R16, R18, R16, UR4 ;  /* 0x0000000412107e2b */ /* 0x000fe20008000010 */
[----:B------:R-:W-:Y:S01]  /*1fd0*/  UMOV UR4, 0x99999dfb ;  /* 0x99999dfb00047882 */ /* 0x000fe20000000000 */
[----:B------:R-:W-:Y:S01]  /*1fe0*/  UMOV UR5, 0x3f899999 ;  /* 0x3f89999900057882 */ /* 0x000fe20000000000 */
[----:B------:R-:W-:-:S05]  /*1ff0*/  DMUL R10, R14, R10 ;  /* 0x0000000a0e0a7228 */ /* 0x000fca0000000000 */
[----:B------:R-:W-:Y:S01]  /*2000*/  DFMA R16, R18, R16, UR4 ;  /* 0x0000000412107e2b */ /* 0x000fe20008000010 */
[----:B------:R-:W-:Y:S01]  /*2010*/  UMOV UR4, 0x55555555 ;  /* 0x5555555500047882 */ /* 0x000fe20000000000 */
[----:B------:R-:W-:-:S06]  /*2020*/  UMOV UR5, 0x3fb55555 ;  /* 0x3fb5555500057882 */ /* 0x000fcc0000000000 */
[----:B------:R-:W-:-:S08]  /*2030*/  DFMA R8, R18, R16, UR4 ;  /* 0x0000000412087e2b */ /* 0x000fd00008000010 */
[----:B------:R-:W-:Y:S01]  /*2040*/  DADD R14, -R8, UR4 ;  /* 0x00000004080e7e29 */ /* 0x000fe20008000100 */
[----:B------:R-:W-:Y:S01]  /*2050*/  UMOV UR4, 0xb9e7b0 ;  /* 0x00b9e7b000047882 */ /* 0x000fe20000000000 */
[----:B------:R-:W-:-:S06]  /*2060*/  UMOV UR5, 0x3c46a4cb ;  /* 0x3c46a4cb00057882 */ /* 0x000fcc0000000000 */
[----:B------:R-:W-:Y:S02]  /*2070*/  DFMA R14, R18, R16, R14 ;  /* 0x00000010120e722b */ /* 0x000fe4000000000e */
[----:B------:R-:W-:Y:S01]  /*2080*/  DMUL R16, R24, R24 ;  /* 0x0000001818107228 */ /* 0x000fe20000000000 */
[----:B------:R-:W-:Y:S02]  /*2090*/  VIADD R19, R11, 0x100000 ;  /* 0x001000000b137836 */ /* 0x000fe40000000000 */
[----:B------:R-:W-:-:S03]  /*20a0*/  IMAD.MOV.U32 R18, RZ, RZ, R10 ;  /* 0x000000ffff127224 */ /* 0x000fc600078e000a */
[----:B------:R-:W-:Y:S01]  /*20b0*/  DADD R14, R14, -UR4 ;  /* 0x800000040e0e7e29 */ /* 0x000fe20008000000 */
[----:B------:R-:W-:Y:S01]  /*20c0*/  UMOV UR4, 0x80000000 ;  /* 0x8000000000047882 */ /* 0x000fe20000000000 */
[----:B------:R-:W-:Y:S01]  /*20d0*/  DFMA R20, R24, R24, -R16 ;  /* 0x000000181814722b */ /* 0x000fe20000000810 */
[----:B------:R-:W-:-:S07]  /*20e0*/  UMOV UR5, 0x43300000 ;  /* 0x4330000000057882 */ /* 0x000fce0000000000 */
[C---:B------:R-:W-:Y:S02]  /*20f0*/  DFMA R18, R24.reuse, R18, R20 ;  /* 0x000000121812722b */ /* 0x040fe40000000014 */
[----:B------:R-:W-:-:S08]  /*2100*/  DMUL R20, R24, R16 ;  /* 0x0000001018147228 */ /* 0x000fd00000000000 */
[----:B------:R-:W-:-:S08]  /*2110*/  DFMA R22, R24, R16, -R20 ;  /* 0x000000101816722b */ /* 0x000fd00000000814 */
[----:B------:R-:W-:Y:S02]  /*2120*/  DFMA R22, R10, R16, R22 ;  /* 0x000000100a16722b */ /* 0x000fe40000000016 */
[----:B------:R-:W-:-:S06]  /*2130*/  DADD R16, R8, R14 ;  /* 0x0000000008107229 */ /* 0x000fcc000000000e */
[----:B------:R-:W-:Y:S02]  /*2140*/  DFMA R18, R24, R18, R22 ;  /* 0x000000121812722b */ /* 0x000fe40000000016 */
[----:B------:R-:W-:-:S08]  /*2150*/  DADD R22, R8, -R16 ;  /* 0x0000000008167229 */ /* 0x000fd00000000810 */
[----:B------:R-:W-:Y:S02]  /*2160*/  DADD R22, R14, R22 ;  /* 0x000000000e167229 */ /* 0x000fe40000000016 */
[----:B------:R-:W-:-:S08]  /*2170*/  DMUL R14, R16, R20 ;  /* 0x00000014100e7228 */ /* 0x000fd00000000000 */
[----:B------:R-:W-:-:S08]  /*2180*/  DFMA R8, R16, R20, -R14 ;  /* 0x000000141008722b */ /* 0x000fd0000000080e */
[----:B------:R-:W-:-:S08]  /*2190*/  DFMA R8, R16, R18, R8 ;  /* 0x000000121008722b */ /* 0x000fd00000000008 */
[----:B------:R-:W-:-:S08]  /*21a0*/  DFMA R22, R22, R20, R8 ;  /* 0x000000141616722b */ /* 0x000fd00000000008 */
[----:B------:R-:W-:-:S08]  /*21b0*/  DADD R8, R14, R22 ;  /* 0x000000000e087229 */ /* 0x000fd00000000016 */
[--C-:B------:R-:W-:Y:S02]  /*21c0*/  DADD R16, R24, R8.reuse ;  /* 0x0000000018107229 */ /* 0x100fe40000000008 */
[----:B------:R-:W-:-:S06]  /*21d0*/  DADD R14, R14, -R8 ;  /* 0x000000000e0e7229 */ /* 0x000fcc0000000808 */
[----:B------:R-:W-:Y:S02]  /*21e0*/  DADD R24, R24, -R16 ;  /* 0x0000000018187229 */ /* 0x000fe40000000810 */
[----:B------:R-:W-:-:S06]  /*21f0*/  DADD R14, R22, R14 ;  /* 0x00000000160e7229 */ /* 0x000fcc000000000e */
[----:B------:R-:W-:Y:S01]  /*2200*/  DADD R24, R8, R24 ;  /* 0x0000000008187229 */ /* 0x000fe20000000018 */
[C---:B------:R-:W-:Y:S02]  /*2210*/  VIADD R8, R26.reuse, 0xfffffc01 ;  /* 0xfffffc011a087836 */ /* 0x040fe40000000000 */
[----:B------:R-:W-:-:S05]  /*2220*/  @P2 VIADD R8, R26, 0xfffffc02 ;  /* 0xfffffc021a082836 */ /* 0x000fca0000000000 */
[----:B------:R-:W-:-:S08]  /*2230*/  DADD R14, R14, R24 ;  /* 0x000000000e0e7229 */ /* 0x000fd00000000018 */
[----:B------:R-:W-:Y:S01]  /*2240*/  DADD R18, R10, R14 ;  /* 0x000000000a127229 */ /* 0x000fe2000000000e */
[----:B------:R-:W-:Y:S01]  /*2250*/  LOP3.LUT R10, R8, 0x80000000, RZ, 0x3c, !PT ;  /* 0x80000000080a7812 */ /* 0x000fe200078e3cff */
[----:B------:R-:W-:-:S06]  /*2260*/  IMAD.MOV.U32 R11, RZ, RZ, 0x43300000 ;  /* 0x43300000ff0b7424 */ /* 0x000fcc00078e00ff */
[----:B------:R-:W-:Y:S02]  /*2270*/  DADD R14, R16, R18 ;  /* 0x00000000100e7229 */ /* 0x000fe40000000012 */
[----:B------:R-:W-:Y:S01]  /*2280*/  DADD R10, R10, -UR4 ;  /* 0x800000040a0a7e29 */ /* 0x000fe20008000000 */
[----:B------:R-:W-:Y:S01]  /*2290*/  UMOV UR4, 0xfefa39ef ;  /* 0xfefa39ef00047882 */ /* 0x000fe20000000000 */
[----:B------:R-:W-:-:S04]  /*22a0*/  UMOV UR5, 0x3fe62e42 ;  /* 0x3fe62e4200057882 */ /* 0x000fc80000000000 */
[--C-:B------:R-:W-:Y:S02]  /*22b0*/  DADD R20, R16, -R14.reuse ;  /* 0x0000000010147229 */ /* 0x100fe4000000080e */
[----:B------:R-:W-:-:S06]  /*22c0*/  DFMA R8, R10, UR4, R14 ;  /* 0x000000040a087c2b */ /* 0x000fcc000800000e */
[----:B------:R-:W-:Y:S02]  /*22d0*/  DADD R20, R18, R20 ;  /* 0x0000000012147229 */ /* 0x000fe40000000014 */
[----:B------:R-:W-:-:S08]  /*22e0*/  DFMA R16, R10, -UR4, R8 ;  /* 0x800000040a107c2b */ /* 0x000fd00008000008 */
[----:B------:R-:W-:-:S08]  /*22f0*/  DADD R16, -R14, R16 ;  /* 0x000000000e107229 */ /* 0x000fd00000000110 */
[----:B------:R-:W-:-:S08]  /*2300*/  DADD R16, R20, -R16 ;  /* 0x0000000014107229 */ /* 0x000fd00000000810 */
[----:B------:R-:W-:Y:S01]  /*2310*/  DFMA R10, R10, UR10, R16 ;  /* 0x0000000a0a0a7c2b */ /* 0x000fe20008000010 */
[----:B------:R-:W-:Y:S01]  /*2320*/  UMOV UR10, 0x66666666 ;  /* 0x66666666000a7882 */ /* 0x000fe20000000000 */
[----:B------:R-:W-:-:S06]  /*2330*/  UMOV UR11, 0x3ffe6666 ;  /* 0x3ffe6666000b7882 */ /* 0x000fcc0000000000 */
[----:B------:R-:W-:-:S08]  /*2340*/  DADD R14, R8, R10 ;  /* 0x00000000080e7229 */ /* 0x000fd0000000000a */
[----:B------:R-:W-:Y:S02]  /*2350*/  DADD R8, R8, -R14 ;  /* 0x0000000008087229 */ /* 0x000fe4000000080e */
[----:B------:R-:W-:-:S06]  /*2360*/  DMUL R16, R14, UR10 ;  /* 0x0000000a0e107c28 */ /* 0x000fcc0008000000 */
[----:B------:R-:W-:Y:S02]  /*2370*/  DADD R8, R10, R8 ;  /* 0x000000000a087229 */ /* 0x000fe40000000008 */
[----:B------:R-:W-:-:S08]  /*2380*/  DFMA R18, R14, UR10, -R16 ;  /* 0x0000000a0e127c2b */ /* 0x000fd00008000810 */
[----:B------:R-:W-:Y:S01]  /*2390*/  DFMA R18, R8, UR10, R18 ;  /* 0x0000000a08127c2b */ /* 0x000fe20008000012 */
[----:B------:R-:W-:Y:S02]  /*23a0*/  IMAD.MOV.U32 R8, RZ, RZ, 0x652b82fe ;  /* 0x652b82feff087424 */ /* 0x000fe400078e00ff */
[----:B------:R-:W-:-:S05]  /*23b0*/  IMAD.MOV.U32 R9, RZ, RZ, 0x3ff71547 ;  /* 0x3ff71547ff097424 */ /* 0x000fca00078e00ff */
[----:B------:R-:W-:-:S08]  /*23c0*/  DADD R10, R16, R18 ;  /* 0x00000000100a7229 */ /* 0x000fd00000000012 */
[----:B------:R-:W-:Y:S02]  /*23d0*/  DFMA R8, R10, R8, 6.75539944105574400000e+15 ;  /* 0x433800000a08742b */ /* 0x000fe40000000008 */
[----:B------:R-:W-:Y:S01]  /*23e0*/  FSETP.GEU.AND P1, PT, |R11|, 4.1917929649353027344, PT ;  /* 0x4086232b0b00780b */ /* 0x000fe20003f2e200 */
[----:B------:R-:W-:-:S05]  /*23f0*/  DADD R16, R16, -R10 ;  /* 0x0000000010107229 */ /* 0x000fca000000080a */
[----:B------:R-:W-:-:S03]  /*2400*/  DADD R14, R8, -6.75539944105574400000e+15 ;  /* 0xc3380000080e7429 */ /* 0x000fc60000000000 */
[----:B------:R-:W-:-:S05]  /*2410*/  DADD R18, R18, R16 ;  /* 0x0000000012127229 */ /* 0x000fca0000000010 */
[----:B------:R-:W-:Y:S01]  /*2420*/  DFMA R20, R14, -UR4, R10 ;  /* 0x800000040e147c2b */ /* 0x000fe2000800000a */
[----:B------:R-:W-:Y:S01]  /*2430*/  UMOV UR4, 0x3b39803f ;  /* 0x3b39803f00047882 */ /* 0x000fe20000000000 */
[----:B------:R-:W-:-:S06]  /*2440*/  UMOV UR5, 0x3c7abc9e ;  /* 0x3c7abc9e00057882 */ /* 0x000fcc0000000000 */
[----:B------:R-:W-:Y:S01]  /*2450*/  DFMA R14, R14, -UR4, R20 ;  /* 0x800000040e0e7c2b */ /* 0x000fe20008000014 */
[----:B------:R-:W-:Y:S01]  /*2460*/  UMOV UR4, 0x69ce2bdf ;  /* 0x69ce2bdf00047882 */ /* 0x000fe20000000000 */
[----:B------:R-:W-:Y:S01]  /*2470*/  IMAD.MOV.U32 R20, RZ, RZ, -0x35dec16 ;  /* 0xfca213eaff147424 */ /* 0x000fe200078e00ff */
[----:B------:R-:W-:Y:S01]  /*2480*/  UMOV UR5, 0x3e5ade15 ;  /* 0x3e5ade1500057882 */ /* 0x000fe20000000000 */
[----:B------:R-:W-:-:S06]  /*2490*/  IMAD.MOV.U32 R21, RZ, RZ, 0x3e928af3 ;  /* 0x3e928af3ff157424 */ /* 0x000fcc00078e00ff */
[----:B------:R-:W-:Y:S01]  /*24a0*/  DFMA R20, R14, UR4, R20 ;  /* 0x000000040e147c2b */ /* 0x000fe20008000014 */
[----:B------:R-:W-:Y:S01]  /*24b0*/  UMOV UR4, 0x62401315 ;  /* 0x6240131500047882 */ /* 0x000fe20000000000 */
[----:B------:R-:W-:-:S06]  /*24c0*/  UMOV UR5, 0x3ec71dee ;  /* 0x3ec71dee00057882 */ /* 0x000fcc0000000000 */
[----:B------:R-:W-:Y:S01]  /*24d0*/  DFMA R20, R14, R20, UR4 ;  /* 0x000000040e147e2b */ /* 0x000fe20008000014 */
        /* <DEDUP_REMOVED lines=20> */
[----:B------:R-:W-:-:S08]  /*2620*/  DFMA R20, R14, R20, UR4 ;  /* 0x000000040e147e2b */ /* 0x000fd00008000014 */
[----:B------:R-:W-:-:S08]  /*2630*/  DFMA R20, R14, R20, 1 ;  /* 0x3ff000000e14742b */ /* 0x000fd00000000014 */
[----:B------:R-:W-:-:S10]  /*2640*/  DFMA R14, R14, R20, 1 ;  /* 0x3ff000000e0e742b */ /* 0x000fd40000000014 */
[----:B------:R-:W-:Y:S02]  /*2650*/  IMAD R17, R8, 0x100000, R15 ;  /* 0x0010000008117824 */ /* 0x000fe400078e020f */
[----:B------:R-:W-:Y:S01]  /*2660*/  IMAD.MOV.U32 R16, RZ, RZ, R14 ;  /* 0x000000ffff107224 */ /* 0x000fe200078e000e */
[----:B------:R-:W-:Y:S06]  /*2670*/  @!P1 BRA `(.L_x_25) ;  /* 0x0000000000349947 */ /* 0x000fec0003800000 */
[----:B------:R-:W-:Y:S01]  /*2680*/  FSETP.GEU.AND P2, PT, |R11|, 4.2275390625, PT ;  /* 0x408748000b00780b */ /* 0x000fe20003f4e200 */
[C---:B------:R-:W-:Y:S02]  /*2690*/  DADD R16, R10.reuse, +INF ;  /* 0x7ff000000a107429 */ /* 0x040fe40000000000 */
[----:B------:R-:W-:-:S08]  /*26a0*/  DSETP.GEU.AND P1, PT, R10, RZ, PT ;  /* 0x000000ff0a00722a */ /* 0x000fd00003f2e000 */
[----:B------:R-:W-:Y:S02]  /*26b0*/  FSEL R16, R16, RZ, P1 ;  /* 0x000000ff10107208 */ /* 0x000fe40000800000 */
[----:B------:R-:W-:Y:S01]  /*26c0*/  FSEL R17, R17, RZ, P1 ;  /* 0x000000ff11117208 */ /* 0x000fe20000800000 */
[----:B------:R-:W-:Y:S06]  /*26d0*/  @P2 BRA `(.L_x_25) ;  /* 0x00000000001c2947 */ /* 0x000fec0003800000 */
[----:B------:R-:W-:Y:S01]  /*26e0*/  LEA.HI R9, R8, R8, RZ, 0x1 ;  /* 0x0000000808097211 */ /* 0x000fe200078f08ff */
[----:B------:R-:W-:-:S03]  /*26f0*/  IMAD.MOV.U32 R16, RZ, RZ, RZ ;  /* 0x000000ffff107224 */ /* 0x000fc600078e00ff */
[----:B------:R-:W-:-:S05]  /*2700*/  SHF.R.S32.HI R9, RZ, 0x1, R9 ;  /* 0x00000001ff097819 */ /* 0x000fca0000011409 */
[----:B------:R-:W-:Y:S02]  /*2710*/  IMAD.IADD R8, R8, 0x1, -R9 ;  /* 0x0000000108087824 */ /* 0x000fe400078e0a09 */
[----:B------:R-:W-:-:S03]  /*2720*/  IMAD R15, R9, 0x100000, R15 ;  /* 0x00100000090f7824 */ /* 0x000fc600078e020f */
[----:B------:R-:W-:-:S06]  /*2730*/  LEA R17, R8, 0x3ff00000, 0x14 ;  /* 0x3ff0000008117811 */ /* 0x000fcc00078ea0ff */
[----:B------:R-:W-:-:S11]  /*2740*/  DMUL R16, R14, R16 ;  /* 0x000000100e107228 */ /* 0x000fd60000000000 */
.L_x_25:
[----:B------:R-:W-:Y:S01]  /*2750*/  DFMA R18, R18, R16, R16 ;  /* 0x000000101212722b */ /* 0x000fe20000000010 */
[----:B------:R-:W-:Y:S01]  /*2760*/  IMAD.MOV.U32 R8, RZ, RZ, R5 ;  /* 0x000000ffff087224 */ /* 0x000fe200078e0005 */
[----:B------:R-:W-:Y:S01]  /*2770*/  DSETP.NEU.AND P1, PT, |R16|, +INF , PT ;  /* 0x7ff000001000742a */ /* 0x000fe20003f2d200 */
[----:B------:R-:W-:-:S07]  /*2780*/  IMAD.MOV.U32 R9, RZ, RZ, 0x0 ;  /* 0x00000000ff097424 */ /* 0x000fce00078e00ff */
[----:B------:R-:W-:Y:S02]  /*2790*/  FSEL R10, R16, R18, !P1 ;  /* 0x00000012100a7208 */ /* 0x000fe40004800000 */
[----:B------:R-:W-:Y:S01]  /*27a0*/  FSEL R16, R17, R19, !P1 ;  /* 0x0000001311107208 */ /* 0x000fe20004800000 */
[----:B------:R-:W-:Y:S06]  /*27b0*/  RET.REL.NODEC R8 `(_Z35symplectic_kernel_tsp_shared_memoryPiS_PdS0_S0_S0_dS_ididddiii) ;  /* 0xffffffd808107950 */ /* 0x000fec0003c3ffff */
.L_x_26:
[----:B------:R-:W-:-:S00]  /*27c0*/  BRA `(.L_x_26) ;  /* 0xfffffffc00fc7947 */ /* 0x000fc0000383ffff */
[----:B------:R-:W-:-:S00]  /*27d0*/  NOP ;  /* 0x0000000000007918 */ /* 0x000fc00000000000 */
        /* <DEDUP_REMOVED lines=10> */
.L_x_221:


//--------------------- .text._Z21symplectic_kernel_tspPiS_PdS0_S0_S0_dS_ididddiii --------------------------
	.section	.text._Z21symplectic_kernel_tspPiS_PdS0_S0_S0_dS_ididddiii,"ax",@progbits
	.align	128
        .global         _Z21symplectic_kernel_tspPiS_PdS0_S0_S0_dS_ididddiii
        .type           _Z21symplectic_kernel_tspPiS_PdS0_S0_S0_dS_ididddiii,@function
        .size           _Z21symplectic_kernel_tspPiS_PdS0_S0_S0_dS_ididddiii,(.L_x_223 - _Z21symplectic_kernel_tspPiS_PdS0_S0_S0_dS_ididddiii)
        .other          _Z21symplectic_kernel_tspPiS_PdS0_S0_S0_dS_ididddiii,@"STO_CUDA_ENTRY STV_DEFAULT"
_Z21symplectic_kernel_tspPiS_PdS0_S0_S0_dS_ididddiii:
.text._Z21symplectic_kernel_tspPiS_PdS0_S0_S0_dS_ididddiii:
[----:B------:R-:W-:Y:S08]  /*0000*/  LDC R1, c[0x0][0x37c] ;  /* 0x0000df00ff017b82 */ /* 0x000ff00000000800 */
[----:B------:R-:W0:Y:S01]  /*0010*/  LDC.64 R2, c[0x0][0x3b8] ;  /* 0x0000ee00ff027b82 */ /* 0x000e220000000a00 */
[----:B------:R-:W0:Y:S01]  /*0020*/  LDCU.64 UR4, c[0x0][0x358] ;  /* 0x00006b00ff0477ac */ /* 0x000e220008000a00 */
[----:B------:R-:W1:Y:S01]  /*0030*/  LDCU UR6, c[0x0][0x3c0] ;  /* 0x00007800ff0677ac */ /* 0x000e620008000800 */
[----:B0-----:R0:W2:Y:S01]  /*0040*/  LDG.E R0, desc[UR4][R2.64] ;  /* 0x0000000402007981 */ /* 0x0010a2000c1e1900 */
[----:B-1----:R-:W1:Y:S01]  /*0050*/  I2F.F64 R16, UR6 ;  /* 0x0000000600107d12 */ /* 0x002e620008201c00 */
[----:B------:R-:W3:Y:S01]  /*0060*/  LDCU UR6, c[0x0][0x3d0] ;  /* 0x00007a00ff0677ac */ /* 0x000ee20008000800 */
[----:B------:R-:W-:Y:S01]  /*0070*/  IMAD.MOV.U32 R4, RZ, RZ, 0x1 ;  /* 0x00000001ff047424 */ /* 0x000fe200078e00ff */
[----:B------:R-:W4:Y:S01]  /*0080*/  S2R R11, SR_TID.X ;  /* 0x00000000000b7919 */ /* 0x000f220000002100 */
[----:B------:R-:W4:Y:S01]  /*0090*/  LDC R10, c[0x0][0x360] ;  /* 0x0000d800ff0a7b82 */ /* 0x000f220000000800 */
[----:B------:R-:W-:Y:S01]  /*00a0*/  UMOV UR7, 0x3ff0a3d7 ;  /* 0x3ff0a3d700077882 */ /* 0x000fe20000000000 */
[----:B------:R-:W5:Y:S06]  /*00b0*/  S2R R13, SR_TID.Y ;  /* 0x00000000000d7919 */ /* 0x000f6c0000002200 */
[----:B------:R-:W5:Y:S01]  /*00c0*/  LDC R12, c[0x0][0x364] ;  /* 0x0000d900ff0c7b82 */ /* 0x000f620000000800 */
[----:B-1----:R-:W1:Y:S08]  /*00d0*/  MUFU.RCP64H R5, R17 ;  /* 0x0000001100057308 */ /* 0x002e700000001800 */
[----:B---3--:R-:W3:Y:S01]  /*00e0*/  I2F.F64 R30, UR6 ;  /* 0x00000006001e7d12 */ /* 0x008ee20008201c00 */
[----:B------:R-:W-:Y:S01]  /*00f0*/  UMOV UR6, 0xa3d70a4 ;  /* 0x0a3d70a400067882 */ /* 0x000fe20000000000 */
[----:B-1----:R-:W-:-:S02]  /*0100*/  DFMA R6, -R16, R4, 1 ;  /* 0x3ff000001006742b */ /* 0x002fc40000000104 */
[----:B---3--:R-:W-:Y:S01]  /*0110*/  DMUL R8, R30, UR6 ;  /* 0x000000061e087c28 */ /* 0x008fe20008000000 */
[----:B------:R-:W4:Y:S05]  /*0120*/  S2UR UR6, SR_CTAID.X ;  /* 0x00000000000679c3 */ /* 0x000f2a0000002500 */
[----:B------:R-:W-:-:S03]  /*0130*/  DFMA R6, R6, R6, R6 ;  /* 0x000000060606722b */ /* 0x000fc60000000006 */
[----:B------:R-:W5:Y:S05]  /*0140*/  S2UR UR7, SR_CTAID.Y ;  /* 0x00000000000779c3 */ /* 0x000f6a0000002600 */
[----:B------:R-:W-:-:S08]  /*0150*/  DFMA R6, R4, R6, R4 ;  /* 0x000000060406722b */ /* 0x000fd00000000004 */
[----:B0-----:R-:W-:-:S08]  /*0160*/  DFMA R2, -R16, R6, 1 ;  /* 0x3ff000001002742b */ /* 0x001fd00000000106 */
[----:B------:R-:W-:Y:S01]  /*0170*/  DFMA R2, R6, R2, R6 ;  /* 0x000000020602722b */ /* 0x000fe20000000006 */
[----:B--2---:R-:W0:Y:S02]  /*0180*/  I2F.F64 R14, R0 ;  /* 0x00000000000e7312 */ /* 0x004e240000201c00 */
[----:B0-----:R-:W-:-:S08]  /*0190*/  DMUL R8, R8, R14 ;  /* 0x0000000e08087228 */ /* 0x001fd00000000000 */
[----:B------:R-:W-:Y:S02]  /*01a0*/  DMUL R4, R8, R2 ;  /* 0x0000000208047228 */ /* 0x000fe40000000000 */
[----:B------:R-:W-:-:S06]  /*01b0*/  FSETP.GEU.AND P1, PT, |R9|, 6.5827683646048100446e-37, PT ;  /* 0x036000000900780b */ /* 0x000fcc0003f2e200 */
[----:B------:R-:W-:-:S08]  /*01c0*/  DFMA R6, -R16, R4, R8 ;  /* 0x000000041006722b */ /* 0x000fd00000000108 */
[----:B------:R-:W-:Y:S01]  /*01d0*/  DFMA R2, R2, R6, R4 ;  /* 0x000000060202722b */ /* 0x000fe20000000004 */
[----:B----4-:R-:W-:Y:S02]  /*01e0*/  IMAD R5, R10, UR6, R11 ;  /* 0x000000060a057c24 */ /* 0x010fe4000f8e020b */
[----:B-----5:R-:W-:-:S07]  /*01f0*/  IMAD R6, R12, UR7, R13 ;  /* 0x000000070c067c24 */ /* 0x020fce000f8e020d */
[----:B------:R-:W-:-:S05]  /*0200*/  FFMA R4, RZ, R17, R3 ;  /* 0x00000011ff047223 */ /* 0x000fca0000000003 */
[----:B------:R-:W-:-:S13]  /*0210*/  FSETP.GT.AND P0, PT, |R4|, 1.469367938527859385e-39, PT ;  /* 0x001000000400780b */ /* 0x000fda0003f04200 */
[----:B------:R-:W-:Y:S05]  /*0220*/  @P0 BRA P1, `(.L_x_27) ;  /* 0x0000000000180947 */ /* 0x000fea0000800000 */
[----:B------:R-:W-:Y:S01]  /*0230*/  IMAD.MOV.U32 R10, RZ, RZ, R16 ;  /* 0x000000ffff0a7224 */ /* 0x000fe200078e0010 */
[----:B------:R-:W-:Y:S01]  /*0240*/  MOV R4, 0x270 ;  /* 0x0000027000047802 */ /* 0x000fe20000000f00 */
[----:B------:R-:W-:-:S07]  /*0250*/  IMAD.MOV.U32 R11, RZ, RZ, R17 ;  /* 0x000000ffff0b7224 */ /* 0x000fce00078e0011 */
[----:B------:R-:W-:Y:S05]  /*0260*/  CALL.REL.NOINC `($__internal_2_$__cuda_sm20_div_rn_f64_full) ;  /* 0x0000001000cc7944 */ /* 0x000fea0003c00000 */
[----:B------:R-:W-:Y:S01]  /*0270*/  IMAD.MOV.U32 R2, RZ, RZ, R20 ;  /* 0x000000ffff027224 */ /* 0x000fe200078e0014 */
[----:B------:R-:W-:-:S07]  /*0280*/  MOV R3, R21 ;  /* 0x0000001500037202 */ /* 0x000fce0000000f00 */
.L_x_27:
        /* <DEDUP_REMOVED lines=15> */
[----:B------:R-:W-:Y:S01]  /*0380*/  MOV R11, R17 ;  /* 0x00000011000b7202 */ /* 0x000fe20000000f00 */
[----:B------:R-:W-:Y:S01]  /*0390*/  IMAD.MOV.U32 R9, RZ, RZ, R15 ;  /* 0x000000ffff097224 */ /* 0x000fe200078e000f */
[----:B------:R-:W-:Y:S01]  /*03a0*/  MOV R4, 0x3d0 ;  /* 0x000003d000047802 */ /* 0x000fe20000000f00 */
[----:B------:R-:W-:-:S07]  /*03b0*/  IMAD.MOV.U32 R10, RZ, RZ, R16 ;  /* 0x000000ffff0a7224 */ /* 0x000fce00078e0010 */
[----:B------:R-:W-:Y:S05]  /*03c0*/  CALL.REL.NOINC `($__internal_2_$__cuda_sm20_div_rn_f64_full) ;  /* 0x0000001000747944 */ /* 0x000fea0003c00000 */
[----:B------:R-:W-:Y:S02]  /*03d0*/  IMAD.MOV.U32 R8, RZ, RZ, R20 ;  /* 0x000000ffff087224 */ /* 0x000fe400078e0014 */
[----:B------:R-:W-:-:S07]  /*03e0*/  IMAD.MOV.U32 R9, RZ, RZ, R21 ;  /* 0x000000ffff097224 */ /* 0x000fce00078e0015 */
.L_x_28:
[----:B------:R-:W-:-:S14]  /*03f0*/  DSETP.NEU.AND P0, PT, R8, RZ, PT ;  /* 0x000000ff0800722a */ /* 0x000fdc0003f0d000 */
[----:B------:R-:W-:Y:S01]  /*0400*/  @!P0 CS2R R14, SRZ ;  /* 0x00000000000e8805 */ /* 0x000fe2000001ff00 */
[----:B------:R-:W-:Y:S06]  /*0410*/  @!P0 BRA `(.L_x_29) ;  /* 0x0000000000188947 */ /* 0x000fec0003800000 */
[----:B------:R-:W-:Y:S01]  /*0420*/  DADD R20, -RZ, |R8| ;  /* 0x00000000ff147229 */ /* 0x000fe20000000508 */
[----:B------:R-:W-:Y:S02]  /*0430*/  ISETP.GE.AND P0, PT, R9, RZ, PT ;  /* 0x000000ff0900720c */ /* 0x000fe40003f06270 */
[----:B------:R-:W-:-:S11]  /*0440*/  MOV R4, 0x460 ;  /* 0x0000046000047802 */ /* 0x000fd60000000f00 */
[----:B------:R-:W-:Y:S05]  /*0450*/  CALL.REL.NOINC `($_Z21symplectic_kernel_tspPiS_PdS0_S0_S0_dS_ididddiii$__internal_accurate_pow) ;  /* 0x0000001400b87944 */ /* 0x000fea0003c00000 */
[----:B------:R-:W-:Y:S02]  /*0460*/  FSEL R14, R14, RZ, P0 ;  /* 0x000000ff0e0e7208 */ /* 0x000fe40000000000 */
[----:B------:R-:W-:-:S07]  /*0470*/  FSEL R15, R16, -QNAN , P0 ;  /* 0xfff80000100f7808 */ /* 0x000fce0000000000 */
.L_x_29:
[----:B------:R-:W-:Y:S01]  /*0480*/  UMOV UR6, 0x66666666 ;  /* 0x6666666600067882 */ /* 0x000fe20000000000 */
[----:B------:R-:W-:Y:S02]  /*0490*/  UMOV UR7, 0x3ffe6666 ;  /* 0x3ffe666600077882 */ /* 0x000fe40000000000 */
[----:B------:R-:W-:-:S10]  /*04a0*/  DADD R10, R8, UR6 ;  /* 0x00000006080a7e29 */ /* 0x000fd40008000000 */
[----:B------:R-:W-:-:S04]  /*04b0*/  LOP3.LUT R10, R11, 0x7ff00000, RZ, 0xc0, !PT ;  /* 0x7ff000000b0a7812 */ /* 0x000fc800078ec0ff */
[----:B------:R-:W-:-:S13]  /*04c0*/  ISETP.NE.AND P0, PT, R10, 0x7ff00000, PT ;  /* 0x7ff000000a00780c */ /* 0x000fda0003f05270 */
[----:B------:R-:W-:Y:S05]  /*04d0*/  @P0 BRA `(.L_x_30) ;  /* 0x0000000000180947 */ /* 0x000fea0003800000 */
[----:B------:R-:W-:-:S14]  /*04e0*/  DSETP.NAN.AND P0, PT, R8, R8, PT ;  /* 0x000000080800722a */ /* 0x000fdc0003f08000 */
[----:B------:R-:W-:Y:S01]  /*04f0*/  @P0 DADD R14, R8, UR6 ;  /* 0x00000006080e0e29 */ /* 0x000fe20008000000 */
[----:B------:R-:W-:Y:S10]  /*0500*/  @P0 BRA `(.L_x_30) ;  /* 0x00000000000c0947 */ /* 0x000ff40003800000 */
[----:B------:R-:W-:-:S14]  /*0510*/  DSETP.NEU.AND P0, PT, |R8|, +INF , PT ;  /* 0x7ff000000800742a */ /* 0x000fdc0003f0d200 */
[----:B------:R-:W-:Y:S02]  /*0520*/  @!P0 IMAD.MOV.U32 R14, RZ, RZ, 0x0 ;  /* 0x00000000ff0e8424 */ /* 0x000fe400078e00ff */
[----:B------:R-:W-:-:S07]  /*0530*/  @!P0 IMAD.MOV.U32 R15, RZ, RZ, 0x7ff00000 ;  /* 0x7ff00000ff0f8424 */ /* 0x000fce00078e00ff */
.L_x_30:
[----:B------:R-:W0:Y:S01]  /*0540*/  LDCU UR6, c[0x0][0x3f8] ;  /* 0x00007f00ff0677ac */ /* 0x000e220008000800 */
[----:B------:R-:W1:Y:S01]  /*0550*/  LDCU UR7, c[0x0][0x3f4] ;  /* 0x00007e80ff0777ac */ /* 0x000e620008000800 */
[----:B0-----:R-:W-:-:S04]  /*0560*/  ISETP.GE.AND P0, PT, R6, UR6, PT ;  /* 0x0000000606007c0c */ /* 0x001fc8000bf06270 */
[----:B-1----:R-:W-:-:S13]  /*0570*/  ISETP.GE.OR P0, PT, R5, UR7, P0 ;  /* 0x0000000705007c0c */ /* 0x002fda0008706670 */
[----:B------:R-:W-:Y:S05]  /*0580*/  @P0 EXIT ;  /* 0x000000000000094d */ /* 0x000fea0003800000 */
[C---:B------:R-:W-:Y:S01]  /*0590*/  LOP3.LUT P0, RZ, R6.reuse, R5, RZ, 0xfc, !PT ;  /* 0x0000000506ff7212 */ /* 0x040fe2000780fcff */
[----:B------:R-:W0:Y:S01]  /*05a0*/  LDC.64 R10, c[0x0][0x3a0] ;  /* 0x0000e800ff0a7b82 */ /* 0x000e220000000a00 */
[----:B------:R-:W-:-:S11]  /*05b0*/  IMAD R4, R6, UR7, R5 ;  /* 0x0000000706047c24 */ /* 0x000fd6000f8e0205 */
[----:B------:R-:W1:Y:S01]  /*05c0*/  @!P0 LDC.64 R18, c[0x0][0x3b8] ;  /* 0x0000ee00ff128b82 */ /* 0x000e620000000a00 */
[----:B------:R-:W-:Y:S01]  /*05d0*/  @!P0 IADD3 R7, PT, PT, R0, 0x1, RZ ;  /* 0x0000000100078810 */ /* 0x000fe20007ffe0ff */
[----:B0-----:R-:W-:-:S04]  /*05e0*/  IMAD.WIDE R12, R4, 0x8, R10 ;  /* 0x00000008040c7825 */ /* 0x001fc800078e020a */
[----:B-1----:R0:W-:Y:S04]  /*05f0*/  @!P0 STG.E desc[UR4][R18.64], R7 ;  /* 0x0000000712008986 */ /* 0x0021e8000c101904 */
[----:B------:R-:W2:Y:S02]  /*0600*/  LDG.E.64 R16, desc[UR4][R12.64] ;  /* 0x000000040c107981 */ /* 0x000ea4000c1e1b00 */
[----:B--2---:R-:W-:-:S14]  /*0610*/  DSETP.GT.AND P0, PT, |R16|, 1, PT ;  /* 0x3ff000001000742a */ /* 0x004fdc0003f04200 */
[----:B0-----:R-:W-:Y:S05]  /*0620*/  @!P0 BRA `(.L_x_31) ;  /* 0x0000000000248947 */ /* 0x001fea0003800000 */
[----:B------:R-:W-:Y:S01]  /*0630*/  SHF.R.U32.HI R16, RZ, 0x1e, R17 ;  /* 0x0000001eff107819 */ /* 0x000fe20000011611 */
[----:B------:R-:W0:Y:S03]  /*0640*/  LDC.64 R6, c[0x0][0x3a8] ;  /* 0x0000ea00ff067b82 */ /* 0x000e260000000a00 */
[----:B------:R-:W-:-:S04]  /*0650*/  LOP3.LUT R16, R16, 0x2, RZ, 0xc0, !PT ;  /* 0x0000000210107812 */ /* 0x000fc800078ec0ff */
[----:B------:R-:W-:-:S06]  /*0660*/  IADD3 R2, PT, PT, -R16, 0x1, RZ ;  /* 0x0000000110027810 */ /* 0x000fcc0007ffe1ff */
[----:B------:R-:W1:Y:S01]  /*0670*/  I2F.F64 R2, R2 ;  /* 0x0000000200027312 */ /* 0x000e620000201c00 */
[----:B0-----:R-:W-:Y:S01]  /*0680*/  IMAD.WIDE R4, R4, 0x8, R6 ;  /* 0x0000000804047825 */ /* 0x001fe200078e0206 */
[----:B-1----:R-:W-:Y:S04]  /*0690*/  STG.E.64 desc[UR4][R12.64], R2 ;  /* 0x000000020c007986 */ /* 0x002fe8000c101b04 */
[----:B------:R-:W-:Y:S01]  /*06a0*/  STG.E.64 desc[UR4][R4.64], RZ ;  /* 0x000000ff04007986 */ /* 0x000fe2000c101b04 */
[----:B------:R-:W-:Y:S05]  /*06b0*/  EXIT ;  /* 0x000000000000794d */ /* 0x000fea0003800000 */
.L_x_31:
[----:B------:R-:W0:Y:S02]  /*06c0*/  LDC.64 R16, c[0x0][0x380] ;  /* 0x0000e000ff107b82 */ /* 0x000e240000000a00 */
[----:B0-----:R-:W-:-:S05]  /*06d0*/  IMAD.WIDE.U32 R16, R6, 0x4, R16 ;  /* 0x0000000406107825 */ /* 0x001fca00078e0010 */
[----:B------:R-:W2:Y:S04]  /*06e0*/  LDG.E R7, desc[UR4][R16.64] ;  /* 0x0000000410077981 */ /* 0x000ea8000c1e1900 */
[----:B------:R-:W2:Y:S01]  /*06f0*/  LDG.E R26, desc[UR4][R16.64+0x4] ;  /* 0x00000404101a7981 */ /* 0x000ea2000c1e1900 */
[----:B------:R-:W-:Y:S01]  /*0700*/  IMAD.MOV.U32 R18, RZ, RZ, 0x0 ;  /* 0x00000000ff127424 */ /* 0x000fe200078e00ff */
[----:B------:R-:W-:Y:S01]  /*0710*/  DSETP.GEU.AND P1, PT, R2, R30, PT ;  /* 0x0000001e0200722a */ /* 0x000fe20003f2e000 */
[----:B------:R-:W-:Y:S01]  /*0720*/  IMAD.MOV.U32 R19, RZ, RZ, 0x3fe00000 ;  /* 0x3fe00000ff137424 */ /* 0x000fe200078e00ff */
[----:B------:R-:W-:Y:S01]  /*0730*/  DSETP.NEU.AND P0, PT, R8, 1, PT ;  /* 0x3ff000000800742a */ /* 0x000fe20003f0d000 */
[----:B------:R-:W-:Y:S01]  /*0740*/  BSSY.RECONVERGENT B0, `(.L_x_32) ;  /* 0x00000a9000007945 */ /* 0x000fe20003800200 */
[----:B------:R-:W-:-:S02]  /*0750*/  CS2R R22, SRZ ;  /* 0x0000000000167805 */ /* 0x000fc4000001ff00 */
[----:B------:R-:W-:Y:S01]  /*0760*/  FSEL R8, R2, R30, !P1 ;  /* 0x0000001e02087208 */ /* 0x000fe20004800000 */
[----:B------:R-:W-:Y:S01]  /*0770*/  DFMA R14, R14, R18, 0.5 ;  /* 0x3fe000000e0e742b */ /* 0x000fe20000000012 */
[----:B------:R-:W-:-:S09]  /*0780*/  FSEL R9, R3, R31, !P1 ;  /* 0x0000001f03097208 */ /* 0x000fd20004800000 */
[----:B------:R-:W-:Y:S02]  /*0790*/  FSEL R2, R14, RZ, P0 ;  /* 0x000000ff0e027208 */ /* 0x000fe40000000000 */
[----:B------:R-:W-:Y:S02]  /*07a0*/  FSEL R3, R15, 1.875, P0 ;  /* 0x3ff000000f037808 */ /* 0x000fe40000000000 */
[----:B--2---:R-:W-:-:S13]  /*07b0*/  ISETP.GE.AND P2, PT, R7, R26, PT ;  /* 0x0000001a0700720c */ /* 0x004fda0003f46270 */
[----:B------:R-:W-:Y:S05]  /*07c0*/  @P2 BRA `(.L_x_33) ;  /* 0x0000000800802947 */ /* 0x000fea0003800000 */
[----:B------:R-:W-:Y:S01]  /*07d0*/  IMAD.IADD R0, R7, 0x1, -R26 ;  /* 0x0000000107007824 */ /* 0x000fe200078e0a1a */
[----:B------:R-:W-:Y:S01]  /*07e0*/  BSSY.RECONVERGENT B1, `(.L_x_34) ;  /* 0x000004a000017945 */ /* 0x000fe20003800200 */
[----:B------:R-:W-:Y:S01]  /*07f0*/  CS2R R22, SRZ ;  /* 0x0000000000167805 */ /* 0x000fe2000001ff00 */
[----:B------:R-:W-:Y:S02]  /*0800*/  IMAD.IADD R26, R26, 0x1, -R7 ;  /* 0x000000011a1a7824 */ /* 0x000fe400078e0a07 */
[----:B------:R-:W-:-:S13]  /*0810*/  ISETP.GT.U32.AND P0, PT, R0, -0x8, PT ;  /* 0xfffffff80000780c */ /* 0x000fda0003f04070 */
[----:B------:R-:W-:Y:S05]  /*0820*/  @P0 BRA `(.L_x_35) ;  /* 0x0000000400140947 */ /* 0x000fea0003800000 */
[----:B------:R-:W-:Y:S02]  /*0830*/  LOP3.LUT R0, R26, 0xfffffff8, RZ, 0xc0, !PT ;  /* 0xfffffff81a007812 */ /* 0x000fe400078ec0ff */
[----:B------:R-:W-:Y:S02]  /*0840*/  CS2R R22, SRZ ;  /* 0x0000000000167805 */ /* 0x000fe4000001ff00 */
[----:B------:R-:W-:-:S07]  /*0850*/  IADD3 R0, PT, PT, -R0, RZ, RZ ;  /* 0x000000ff00007210 */ /* 0x000fce0007ffe1ff */
.L_x_36:
[----:B------:R-:W0:Y:S08]  /*0860*/  LDC.64 R18, c[0x0][0x388] ;  /* 0x0000e200ff127b82 */ /* 0x000e300000000a00 */
[----:B------:R-:W1:Y:S01]  /*0870*/  LDC.64 R14, c[0x0][0x390] ;  /* 0x0000e400ff0e7b82 */ /* 0x000e620000000a00 */
[----:B0-----:R-:W-:-:S05]  /*0880*/  IMAD.WIDE R18, R7, 0x4, R18 ;  /* 0x0000000407127825 */ /* 0x001fca00078e0212 */
[----:B------:R-:W2:Y:S04]  /*0890*/  LDG.E R16, desc[UR4][R18.64] ;  /* 0x0000000412107981 */ /* 0x000ea8000c1e1900 */
[----:B------:R-:W3:Y:S01]  /*08a0*/  LDG.E R28, desc[UR4][R18.64+0x4] ;  /* 0x00000404121c7981 */ /* 0x000ee2000c1e1900 */
[----:B-1----:R-:W-:Y:S01]  /*08b0*/  IMAD.WIDE R14, R7, 0x8, R14 ;  /* 0x00000008070e7825 */ /* 0x002fe200078e020e */
[----:B------:R-:W-:Y:S01]  /*08c0*/  UMOV UR8, 0xe147ae14 ;  /* 0xe147ae1400087882 */ /* 0x000fe20000000000 */
[----:B------:R-:W-:Y:S01]  /*08d0*/  UMOV UR9, 0x3ff0147a ;  /* 0x3ff0147a00097882 */ /* 0x000fe20000000000 */
[----:B------:R-:W4:Y:S04]  /*08e0*/  LDG.E R30, desc[UR4][R18.64+0x8] ;  /* 0x00000804121e7981 */ /* 0x000f28000c1e1900 */
[----:B------:R-:W5:Y:S01]  /*08f0*/  LDG.E.64 R24, desc[UR4][R14.64] ;  /* 0x000000040e187981 */ /* 0x000f62000c1e1b00 */
[----:B--2---:R-:W-:-:S04]  /*0900*/  IMAD R21, R16, UR7, R5 ;  /* 0x0000000710157c24 */ /* 0x004fc8000f8e0205 */
[----:B------:R-:W-:-:S05]  /*0910*/  IMAD.WIDE R20, R21, 0x8, R10 ;  /* 0x0000000815147825 */ /* 0x000fca00078e020a */
[----:B------:R-:W2:Y:S01]  /*0920*/  LDG.E.64 R16, desc[UR4][R20.64] ;  /* 0x0000000414107981 */ /* 0x000ea2000c1e1b00 */
[----:B---3--:R-:W-:-:S04]  /*0930*/  IMAD R29, R28, UR7, R5 ;  /* 0x000000071c1d7c24 */ /* 0x008fc8000f8e0205 */
[----:B------:R-:W-:Y:S01]  /*0940*/  IMAD.WIDE R28, R29, 0x8, R10 ;  /* 0x000000081d1c7825 */ /* 0x000fe200078e020a */
[----:B--2---:R-:W-:-:S08]  /*0950*/  DMUL R16, R16, UR8 ;  /* 0x0000000810107c28 */ /* 0x004fd00008000000 */
[----:B-----5:R-:W-:Y:S01]  /*0960*/  DFMA R24, R16, -R24, R22 ;  /* 0x800000181018722b */ /* 0x020fe20000000016 */
[----:B------:R-:W2:Y:S04]  /*0970*/  LDG.E.64 R22, desc[UR4][R28.64] ;  /* 0x000000041c167981 */ /* 0x000ea8000c1e1b00 */
[----:B------:R-:W3:Y:S01]  /*0980*/  LDG.E.64 R16, desc[UR4][R14.64+0x8] ;  /* 0x000008040e107981 */ /* 0x000ee2000c1e1b00 */
[----:B----4-:R-:W-:-:S03]  /*0990*/  IMAD R21, R30, UR7, R5 ;  /* 0x000000071e157c24 */ /* 0x010fc6000f8e0205 */
[----:B------:R-:W4:Y:S01]  /*09a0*/  LDG.E R30, desc[UR4][R18.64+0x10] ;  /* 0x00001004121e7981 */ /* 0x000f22000c1e1900 */
[----:B------:R-:W-:-:S06]  /*09b0*/  IMAD.WIDE R20, R21, 0x8, R10 ;  /* 0x0000000815147825 */ /* 0x000fcc00078e020a */
[----:B------:R-:W5:Y:S01]  /*09c0*/  LDG.E.64 R20, desc[UR4][R20.64] ;  /* 0x0000000414147981 */ /* 0x000f62000c1e1b00 */
[----:B--2---:R-:W-:-:S08]  /*09d0*/  DMUL R22, R22, UR8 ;  /* 0x0000000816167c28 */ /* 0x004fd00008000000 */
[----:B---3--:R-:W-:Y:S02]  /*09e0*/  DFMA R16, R22, -R16, R24 ;  /* 0x800000101610722b */ /* 0x008fe40000000018 */
[----:B------:R-:W2:Y:S04]  /*09f0*/  LDG.E R22, desc[UR4][R18.64+0xc] ;  /* 0x00000c0412167981 */ /* 0x000ea8000c1e1900 */
[----:B------:R-:W3:Y:S01]  /*0a00*/  LDG.E.64 R24, desc[UR4][R14.64+0x10] ;  /* 0x000010040e187981 */ /* 0x000ee2000c1e1b00 */
[----:B-----5:R-:W-:Y:S01]  /*0a10*/  DMUL R20, R20, UR8 ;  /* 0x0000000814147c28 */ /* 0x020fe20008000000 */
[----:B--2---:R-:W-:-:S04]  /*0a20*/  IMAD R29, R22, UR7, R5 ;  /* 0x00000007161d7c24 */ /* 0x004fc8000f8e0205 */
[----:B------:R-:W-:-:S05]  /*0a30*/  IMAD.WIDE R28, R29, 0x8, R10 ;  /* 0x000000081d1c7825 */ /* 0x000fca00078e020a */
[----:B------:R-:W2:Y:S01]  /*0a40*/  LDG.E.64 R22, desc[UR4][R28.64] ;  /* 0x000000041c167981 */ /* 0x000ea2000c1e1b00 */
[----:B---3--:R-:W-:-:S03]  /*0a50*/  DFMA R24, R20, -R24, R16 ;  /* 0x800000181418722b */ /* 0x008fc60000000010 */
[----:B------:R-:W3:Y:S01]  /*0a60*/  LDG.E.64 R16, desc[UR4][R14.64+0x18] ;  /* 0x000018040e107981 */ /* 0x000ee2000c1e1b00 */
[----:B----4-:R-:W-:-:S04]  /*0a70*/  IMAD R21, R30, UR7, R5 ;  /* 0x000000071e157c24 */ /* 0x010fc8000f8e0205 */
[----:B------:R-:W-:-:S06]  /*0a80*/  IMAD.WIDE R20, R21, 0x8, R10 ;  /* 0x0000000815147825 */ /* 0x000fcc00078e020a */
[----:B------:R-:W4:Y:S01]  /*0a90*/  LDG.E.64 R20, desc[UR4][R20.64] ;  /* 0x0000000414147981 */ /* 0x000f22000c1e1b00 */
[----:B--2---:R-:W-:-:S08]  /*0aa0*/  DMUL R22, R22, UR8 ;  /* 0x0000000816167c28 */ /* 0x004fd00008000000 */
[----:B---3--:R-:W-:Y:S01]  /*0ab0*/  DFMA R22, R22, -R16, R24 ;  /* 0x800000101616722b */ /* 0x008fe20000000018 */
[----:B------:R-:W2:Y:S04]  /*0ac0*/  LDG.E.64 R16, desc[UR4][R14.64+0x20] ;  /* 0x000020040e107981 */ /* 0x000ea8000c1e1b00 */
[----:B------:R-:W3:Y:S01]  /*0ad0*/  LDG.E R24, desc[UR4][R18.64+0x14] ;  /* 0x0000140412187981 */ /* 0x000ee2000c1e1900 */
[----:B----4-:R-:W-:-:S08]  /*0ae0*/  DMUL R20, R20, UR8 ;  /* 0x0000000814147c28 */ /* 0x010fd00008000000 */
[----:B--2---:R-:W-:Y:S01]  /*0af0*/  DFMA R16, R20, -R16, R22 ;  /* 0x800000101410722b */ /* 0x004fe20000000016 */
[----:B------:R-:W2:Y:S01]  /*0b00*/  LDG.E R22, desc[UR4][R18.64+0x18] ;  /* 0x0000180412167981 */ /* 0x000ea2000c1e1900 */
[----:B---3--:R-:W-:-:S03]  /*0b10*/  IMAD R29, R24, UR7, R5 ;  /* 0x00000007181d7c24 */ /* 0x008fc6000f8e0205 */
[----:B------:R-:W3:Y:S01]  /*0b20*/  LDG.E R24, desc[UR4][R18.64+0x1c] ;  /* 0x00001c0412187981 */ /* 0x000ee2000c1e1900 */
[----:B------:R-:W-:-:S05]  /*0b30*/  IMAD.WIDE R28, R29, 0x8, R10 ;  /* 0x000000081d1c7825 */ /* 0x000fca00078e020a */
[----:B------:R-:W4:Y:S04]  /*0b40*/  LDG.E.64 R20, desc[UR4][R28.64] ;  /* 0x000000041c147981 */ /* 0x000f28000c1e1b00 */
[----:B------:R-:W5:Y:S01]  /*0b50*/  LDG.E.64 R18, desc[UR4][R14.64+0x28] ;  /* 0x000028040e127981 */ /* 0x000f62000c1e1b00 */
[----:B--2---:R-:W-:-:S04]  /*0b60*/  IMAD R23, R22, UR7, R5 ;  /* 0x0000000716177c24 */ /* 0x004fc8000f8e0205 */
[----:B------:R-:W-:-:S04]  /*0b70*/  IMAD.WIDE R22, R23, 0x8, R10 ;  /* 0x0000000817167825 */ /* 0x000fc800078e020a */
[----:B---3--:R-:W-:Y:S02]  /*0b80*/  IMAD R25, R24, UR7, R5 ;  /* 0x0000000718197c24 */ /* 0x008fe4000f8e0205 */
[----:B------:R-:W2:Y:S01]  /*0b90*/  LDG.E.64 R22, desc[UR4][R22.64] ;  /* 0x0000000416167981 */ /* 0x000ea2000c1e1b00 */
[----:B----4-:R-:W-:Y:S01]  /*0ba0*/  DMUL R20, R20, UR8 ;  /* 0x0000000814147c28 */ /* 0x010fe20008000000 */
[----:B------:R-:W-:-:S06]  /*0bb0*/  IMAD.WIDE R24, R25, 0x8, R10 ;  /* 0x0000000819187825 */ /* 0x000fcc00078e020a */
[----:B------:R-:W3:Y:S01]  /*0bc0*/  LDG.E.64 R24, desc[UR4][R24.64] ;  /* 0x0000000418187981 */ /* 0x000ee2000c1e1b00 */
[----:B-----5:R-:W-:-:S03]  /*0bd0*/  DFMA R16, R20, -R18, R16 ;  /* 0x800000121410722b */ /* 0x020fc60000000010 */
[----:B------:R-:W4:Y:S04]  /*0be0*/  LDG.E.64 R18, desc[UR4][R14.64+0x30] ;  /* 0x000030040e127981 */ /* 0x000f28000c1e1b00 */
[----:B------:R-:W5:Y:S01]  /*0bf0*/  LDG.E.64 R14, desc[UR4][R14.64+0x38] ;  /* 0x000038040e0e7981 */ /* 0x000f62000c1e1b00 */
[----:B------:R-:W-:-:S05]  /*0c00*/  VIADD R0, R0, 0x8 ;  /* 0x0000000800007836 */ /* 0x000fca0000000000 */
[----:B------:R-:W-:Y:S01]  /*0c10*/  ISETP.NE.AND P0, PT, R0, RZ, PT ;  /* 0x000000ff0000720c */ /* 0x000fe20003f05270 */
[----:B------:R-:W-:Y:S01]  /*0c20*/  VIADD R7, R7, 0x8 ;  /* 0x0000000807077836 */ /* 0x000fe20000000000 */
[----:B--2---:R-:W-:Y:S02]  /*0c30*/  DMUL R22, R22, UR8 ;  /* 0x0000000816167c28 */ /* 0x004fe40008000000 */
[----:B---3--:R-:W-:-:S06]  /*0c40*/  DMUL R24, R24, UR8 ;  /* 0x0000000818187c28 */ /* 0x008fcc0008000000 */
[----:B----4-:R-:W-:-:S08]  /*0c50*/  DFMA R16, R22, -R18, R16 ;  /* 0x800000121610722b */ /* 0x010fd00000000010 */
[----:B-----5:R-:W-:Y:S01]  /*0c60*/  DFMA R22, R24, -R14, R16 ;  /* 0x8000000e1816722b */ /* 0x020fe20000000010 */
[----:B------:R-:W-:Y:S10]  /*0c70*/  @P0 BRA `(.L_x_36) ;  /* 0xfffffff800f80947 */ /* 0x000ff4000383ffff */
.L_x_35:
[----:B------:R-:W-:Y:S05]  /*0c80*/  BSYNC.RECONVERGENT B1 ;  /* 0x0000000000017941 */ /* 0x000fea0003800200 */
.L_x_34:
[----:B------:R-:W-:Y:S01]  /*0c90*/  LOP3.LUT P0, R14, R26, 0x7, RZ, 0xc0, !PT ;  /* 0x000000071a0e7812 */ /* 0x000fe2000780c0ff */
[----:B------:R-:W-:-:S12]  /*0ca0*/  BSSY.RECONVERGENT B1, `(.L_x_37) ;  /* 0x0000051000017945 */ /* 0x000fd80003800200 */
[----:B------:R-:W-:Y:S05]  /*0cb0*/  @!P0 BRA `(.L_x_38) ;  /* 0x00000004003c8947 */ /* 0x000fea0003800000 */
[----:B------:R-:W-:Y:S01]  /*0cc0*/  ISETP.GE.U32.AND P0, PT, R14, 0x4, PT ;  /* 0x000000040e00780c */ /* 0x000fe20003f06070 */
[----:B------:R-:W-:Y:S01]  /*0cd0*/  BSSY.RECONVERGENT B2, `(.L_x_39) ;  /* 0x0000027000027945 */ /* 0x000fe20003800200 */
[----:B------:R-:W-:-:S04]  /*0ce0*/  LOP3.LUT R0, R26, 0x3, RZ, 0xc0, !PT ;  /* 0x000000031a007812 */ /* 0x000fc800078ec0ff */
[----:B------:R-:W-:-:S07]  /*0cf0*/  ISETP.NE.AND P1, PT, R0, RZ, PT ;  /* 0x000000ff0000720c */ /* 0x000fce0003f25270 */
[----:B------:R-:W-:Y:S06]  /*0d00*/  @!P0 BRA `(.L_x_40) ;  /* 0x00000000008c8947 */ /* 0x000fec0003800000 */
[----:B------:R-:W0:Y:S08]  /*0d10*/  LDC.64 R16, c[0x0][0x388] ;  /* 0x0000e200ff107b82 */ /* 0x000e300000000a00 */
[----:B------:R-:W1:Y:S01]  /*0d20*/  LDC.64 R24, c[0x0][0x390] ;  /* 0x0000e400ff187b82 */ /* 0x000e620000000a00 */
[----:B0-----:R-:W-:-:S05]  /*0d30*/  IMAD.WIDE R16, R7, 0x4, R16 ;  /* 0x0000000407107825 */ /* 0x001fca00078e0210 */
[----:B------:R-:W2:Y:S01]  /*0d40*/  LDG.E R14, desc[UR4][R16.64] ;  /* 0x00000004100e7981 */ /* 0x000ea2000c1e1900 */
[----:B-1----:R-:W-:-:S03]  /*0d50*/  IMAD.WIDE R24, R7, 0x8, R24 ;  /* 0x0000000807187825 */ /* 0x002fc600078e0218 */
[----:B------:R-:W3:Y:S01]  /*0d60*/  LDG.E R28, desc[UR4][R16.64+0x4] ;  /* 0x00000404101c7981 */ /* 0x000ee2000c1e1900 */
[----:B------:R-:W-:Y:S01]  /*0d70*/  UMOV UR8, 0xe147ae14 ;  /* 0xe147ae1400087882 */ /* 0x000fe20000000000 */
[----:B------:R-:W-:Y:S02]  /*0d80*/  UMOV UR9, 0x3ff0147a ;  /* 0x3ff0147a00097882 */ /* 0x000fe40000000000 */
[----:B------:R-:W4:Y:S01]  /*0d90*/  LDG.E R30, desc[UR4][R16.64+0xc] ;  /* 0x00000c04101e7981 */ /* 0x000f22000c1e1900 */
[----:B--2---:R-:W-:-:S03]  /*0da0*/  IMAD R21, R14, UR7, R5 ;  /* 0x000000070e157c24 */ /* 0x004fc6000f8e0205 */
[----:B------:R-:W2:Y:S01]  /*0db0*/  LDG.E.64 R14, desc[UR4][R24.64] ;  /* 0x00000004180e7981 */ /* 0x000ea2000c1e1b00 */
[----:B------:R-:W-:-:S05]  /*0dc0*/  IMAD.WIDE R20, R21, 0x8, R10 ;  /* 0x0000000815147825 */ /* 0x000fca00078e020a */
[----:B------:R-:W5:Y:S01]  /*0dd0*/  LDG.E.64 R18, desc[UR4][R20.64] ;  /* 0x0000000414127981 */ /* 0x000f62000c1e1b00 */
[----:B---3--:R-:W-:-:S04]  /*0de0*/  IMAD R29, R28, UR7, R5 ;  /* 0x000000071c1d7c24 */ /* 0x008fc8000f8e0205 */
[----:B------:R-:W-:Y:S01]  /*0df0*/  IMAD.WIDE R28, R29, 0x8, R10 ;  /* 0x000000081d1c7825 */ /* 0x000fe200078e020a */
[----:B-----5:R-:W-:-:S08]  /*0e00*/  DMUL R18, R18, UR8 ;  /* 0x0000000812127c28 */ /* 0x020fd00008000000 */
[----:B--2---:R-:W-:Y:S01]  /*0e10*/  DFMA R14, R18, -R14, R22 ;  /* 0x8000000e120e722b */ /* 0x004fe20000000016 */
[----:B------:R-:W2:Y:S04]  /*0e20*/  LDG.E R22, desc[UR4][R16.64+0x8] ;  /* 0x0000080410167981 */ /* 0x000ea8000c1e1900 */
[----:B------:R-:W3:Y:S04]  /*0e30*/  LDG.E.64 R18, desc[UR4][R28.64] ;  /* 0x000000041c127981 */ /* 0x000ee8000c1e1b00 */
[----:B------:R-:W5:Y:S01]  /*0e40*/  LDG.E.64 R16, desc[UR4][R24.64+0x8] ;  /* 0x0000080418107981 */ /* 0x000f62000c1e1b00 */
[----:B----4-:R-:W-:-:S02]  /*0e50*/  IMAD R23, R30, UR7, R5 ;  /* 0x000000071e177c24 */ /* 0x010fc4000f8e0205 */
[----:B--2---:R-:W-:-:S04]  /*0e60*/  IMAD R21, R22, UR7, R5 ;  /* 0x0000000716157c24 */ /* 0x004fc8000f8e0205 */
[----:B------:R-:W-:Y:S01]  /*0e70*/  IMAD.WIDE R20, R21, 0x8, R10 ;  /* 0x0000000815147825 */ /* 0x000fe200078e020a */
[----:B---3--:R-:W-:-:S03]  /*0e80*/  DMUL R18, R18, UR8 ;  /* 0x0000000812127c28 */ /* 0x008fc60008000000 */
[----:B------:R-:W-:Y:S02]  /*0e90*/  IMAD.WIDE R22, R23, 0x8, R10 ;  /* 0x0000000817167825 */ /* 0x000fe400078e020a */
[----:B------:R-:W2:Y:S03]  /*0ea0*/  LDG.E.64 R20, desc[UR4][R20.64] ;  /* 0x0000000414147981 */ /* 0x000ea6000c1e1b00 */
[----:B-----5:R-:W-:Y:S01]  /*0eb0*/  DFMA R14, R18, -R16, R14 ;  /* 0x80000010120e722b */ /* 0x020fe2000000000e */
[----:B------:R-:W3:Y:S04]  /*0ec0*/  LDG.E.64 R22, desc[UR4][R22.64] ;  /* 0x0000000416167981 */ /* 0x000ee8000c1e1b00 */
[----:B------:R-:W4:Y:S04]  /*0ed0*/  LDG.E.64 R16, desc[UR4][R24.64+0x10] ;  /* 0x0000100418107981 */ /* 0x000f28000c1e1b00 */
[----:B------:R-:W5:Y:S01]  /*0ee0*/  LDG.E.64 R24, desc[UR4][R24.64+0x18] ;  /* 0x0000180418187981 */ /* 0x000f62000c1e1b00 */
[----:B------:R-:W-:Y:S01]  /*0ef0*/  VIADD R7, R7, 0x4 ;  /* 0x0000000407077836 */ /* 0x000fe20000000000 */
[----:B--2---:R-:W-:-:S02]  /*0f00*/  DMUL R20, R20, UR8 ;  /* 0x0000000814147c28 */ /* 0x004fc40008000000 */
[----:B---3--:R-:W-:-:S06]  /*0f10*/  DMUL R22, R22, UR8 ;  /* 0x0000000816167c28 */ /* 0x008fcc0008000000 */
[----:B----4-:R-:W-:-:S08]  /*0f20*/  DFMA R14, R20, -R16, R14 ;  /* 0x80000010140e722b */ /* 0x010fd0000000000e */
[----:B-----5:R-:W-:-:S11]  /*0f30*/  DFMA R22, R22, -R24, R14 ;  /* 0x800000181616722b */ /* 0x020fd6000000000e */
.L_x_40:
[----:B------:R-:W-:Y:S05]  /*0f40*/  BSYNC.RECONVERGENT B2 ;  /* 0x0000000000027941 */ /* 0x000fea0003800200 */
.L_x_39:
[----:B------:R-:W-:Y:S05]  /*0f50*/  @!P1 BRA `(.L_x_38) ;  /* 0x0000000000949947 */ /* 0x000fea0003800000 */
[----:B------:R-:W-:Y:S02]  /*0f60*/  ISETP.NE.AND P0, PT, R0, 0x1, PT ;  /* 0x000000010000780c */ /* 0x000fe40003f05270 */
[----:B------:R-:W-:-:S04]  /*0f70*/  LOP3.LUT R26, R26, 0x1, RZ, 0xc0, !PT ;  /* 0x000000011a1a7812 */ /* 0x000fc800078ec0ff */
[----:B------:R-:W-:-:S07]  /*0f80*/  ISETP.NE.U32.AND P1, PT, R26, 0x1, PT ;  /* 0x000000011a00780c */ /* 0x000fce0003f25070 */
[----:B------:R-:W0:Y:S08]  /*0f90*/  @P0 LDC.64 R16, c[0x0][0x388] ;  /* 0x0000e200ff100b82 */ /* 0x000e300000000a00 */
[----:B------:R-:W1:Y:S08]  /*0fa0*/  @P0 LDC.64 R24, c[0x0][0x390] ;  /* 0x0000e400ff180b82 */ /* 0x000e700000000a00 */
[----:B------:R-:W2:Y:S01]  /*0fb0*/  @!P1 LDC.64 R14, c[0x0][0x388] ;  /* 0x0000e200ff0e9b82 */ /* 0x000ea20000000a00 */
[----:B0-----:R-:W-:-:S05]  /*0fc0*/  @P0 IMAD.WIDE R20, R7, 0x4, R16 ;  /* 0x0000000407140825 */ /* 0x001fca00078e0210 */
[----:B------:R-:W3:Y:S01]  /*0fd0*/  @P0 LDG.E R0, desc[UR4][R20.64] ;  /* 0x0000000414000981 */ /* 0x000ee2000c1e1900 */
[----:B-1----:R-:W-:-:S03]  /*0fe0*/  @P0 IMAD.WIDE R24, R7, 0x8, R24 ;  /* 0x0000000807180825 */ /* 0x002fc600078e0218 */
[----:B------:R-:W4:Y:S01]  /*0ff0*/  @P0 LDG.E R18, desc[UR4][R20.64+0x4] ;  /* 0x0000040414120981 */ /* 0x000f22000c1e1900 */
[----:B------:R-:W-:-:S04]  /*1000*/  @P0 VIADD R7, R7, 0x2 ;  /* 0x0000000207070836 */ /* 0x000fc80000000000 */
[C---:B--2---:R-:W-:Y:S02]  /*1010*/  @!P1 IMAD.WIDE R26, R7.reuse, 0x4, R14 ;  /* 0x00000004071a9825 */ /* 0x044fe400078e020e */
[----:B------:R-:W0:Y:S01]  /*1020*/  @!P1 LDC.64 R14, c[0x0][0x390] ;  /* 0x0000e400ff0e9b82 */ /* 0x000e220000000a00 */
[----:B------:R-:W2:Y:S04]  /*1030*/  @P0 LDG.E.64 R20, desc[UR4][R24.64] ;  /* 0x0000000418140981 */ /* 0x000ea8000c1e1b00 */
[----:B------:R-:W5:Y:S01]  /*1040*/  @!P1 LDG.E R26, desc[UR4][R26.64] ;  /* 0x000000041a1a9981 */ /* 0x000f62000c1e1900 */
[----:B0-----:R-:W-:-:S06]  /*1050*/  @!P1 IMAD.WIDE R14, R7, 0x8, R14 ;  /* 0x00000008070e9825 */ /* 0x001fcc00078e020e */
[----:B------:R-:W2:Y:S01]  /*1060*/  @!P1 LDG.E.64 R14, desc[UR4][R14.64] ;  /* 0x000000040e0e9981 */ /* 0x000ea2000c1e1b00 */
[----:B---3--:R-:W-:-:S04]  /*1070*/  @P0 IMAD R17, R0, UR7, R5 ;  /* 0x0000000700110c24 */ /* 0x008fc8000f8e0205 */
[----:B------:R-:W-:-:S04]  /*1080*/  @P0 IMAD.WIDE R16, R17, 0x8, R10 ;  /* 0x0000000811100825 */ /* 0x000fc800078e020a */
[----:B----4-:R-:W-:Y:S02]  /*1090*/  @P0 IMAD R19, R18, UR7, R5 ;  /* 0x0000000712130c24 */ /* 0x010fe4000f8e0205 */
[----:B------:R-:W3:Y:S02]  /*10a0*/  @P0 LDG.E.64 R16, desc[UR4][R16.64] ;  /* 0x0000000410100981 */ /* 0x000ee4000c1e1b00 */
[----:B------:R-:W-:-:S04]  /*10b0*/  @P0 IMAD.WIDE R18, R19, 0x8, R10 ;  /* 0x0000000813120825 */ /* 0x000fc800078e020a */
[----:B-----5:R-:W-:Y:S02]  /*10c0*/  @!P1 IMAD R29, R26, UR7, R5 ;  /* 0x000000071a1d9c24 */ /* 0x020fe4000f8e0205 */
[----:B------:R-:W4:Y:S02]  /*10d0*/  @P0 LDG.E.64 R18, desc[UR4][R18.64] ;  /* 0x0000000412120981 */ /* 0x000f24000c1e1b00 */
[----:B------:R-:W-:Y:S02]  /*10e0*/  @!P1 IMAD.WIDE R28, R29, 0x8, R10 ;  /* 0x000000081d1c9825 */ /* 0x000fe400078e020a */
[----:B------:R-:W5:Y:S04]  /*10f0*/  @P0 LDG.E.64 R10, desc[UR4][R24.64+0x8] ;  /* 0x00000804180a0981 */ /* 0x000f68000c1e1b00 */
[----:B------:R-:W5:Y:S01]  /*1100*/  @!P1 LDG.E.64 R26, desc[UR4][R28.64] ;  /* 0x000000041c1a9981 */ /* 0x000f62000c1e1b00 */
[----:B------:R-:W-:Y:S01]  /*1110*/  @P0 MOV R30, 0xe147ae14 ;  /* 0xe147ae14001e0802 */ /* 0x000fe20000000f00 */
[----:B------:R-:W-:-:S06]  /*1120*/  @P0 IMAD.MOV.U32 R31, RZ, RZ, 0x3ff0147a ;  /* 0x3ff0147aff1f0424 */ /* 0x000fcc00078e00ff */
[----:B---3--:R-:W-:-:S08]  /*1130*/  @P0 DMUL R16, R16, R30 ;  /* 0x0000001e10100228 */ /* 0x008fd00000000000 */
[----:B--2---:R-:W-:Y:S02]  /*1140*/  @P0 DFMA R20, R16, -R20, R22 ;  /* 0x800000141014022b */ /* 0x004fe40000000016 */
[----:B----4-:R-:W-:Y:S01]  /*1150*/  @P0 DMUL R30, R18, R30 ;  /* 0x0000001e121e0228 */ /* 0x010fe20000000000 */
[----:B------:R-:W-:Y:S02]  /*1160*/  @!P1 IMAD.MOV.U32 R16, RZ, RZ, -0x1eb851ec ;  /* 0xe147ae14ff109424 */ /* 0x000fe400078e00ff */
[----:B------:R-:W-:-:S05]  /*1170*/  @!P1 IMAD.MOV.U32 R17, RZ, RZ, 0x3ff0147a ;  /* 0x3ff0147aff119424 */ /* 0x000fca00078e00ff */
[----:B-----5:R-:W-:Y:S02]  /*1180*/  @P0 DFMA R22, R30, -R10, R20 ;  /* 0x8000000a1e16022b */ /* 0x020fe40000000014 */
[----:B------:R-:W-:-:S08]  /*1190*/  @!P1 DMUL R26, R26, -R16 ;  /* 0x800000101a1a9228 */ /* 0x000fd00000000000 */
[----:B------:R-:W-:-:S11]  /*11a0*/  @!P1 DFMA R22, R26, R14, R22 ;  /* 0x0000000e1a16922b */ /* 0x000fd60000000016 */
.L_x_38:
[----:B------:R-:W-:Y:S05]  /*11b0*/  BSYNC.RECONVERGENT B1 ;  /* 0x0000000000017941 */ /* 0x000fea0003800200 */
.L_x_37:
[----:B------:R-:W-:-:S11]  /*11c0*/  DADD R22, R22, R22 ;  /* 0x0000000016167229 */ /* 0x000fd60000000016 */
.L_x_33:
[----:B------:R-:W-:Y:S05]  /*11d0*/  BSYNC.RECONVERGENT B0 ;  /* 0x0000000000007941 */ /* 0x000fea0003800200 */
.L_x_32:
[----:B------:R-:W0:Y:S01]  /*11e0*/  LDC R0, c[0x0][0x3f0] ;  /* 0x0000fc00ff007b82 */ /* 0x000e220000000800 */
[----:B------:R-:W-:Y:S01]  /*11f0*/  IABS R15, R6 ;  /* 0x00000006000f7213 */ /* 0x000fe20000000000 */
[----:B------:R-:W1:Y:S01]  /*1200*/  LDCU.64 UR8, c[0x0][0x3d8] ;  /* 0x00007b00ff0877ac */ /* 0x000e620008000a00 */
[----:B------:R-:W-:Y:S01]  /*1210*/  ISETP.GE.AND P2, PT, R6, RZ, PT ;  /* 0x000000ff0600720c */ /* 0x000fe20003f46270 */
[----:B------:R-:W2:Y:S04]  /*1220*/  LDCU.64 UR10, c[0x0][0x3b0] ;  /* 0x00007600ff0a77ac */ /* 0x000ea80008000a00 */
[----:B------:R-:W3:Y:S01]  /*1230*/  LDC.64 R18, c[0x0][0x3e0] ;  /* 0x0000f800ff127b82 */ /* 0x000ee20000000a00 */
[----:B0-----:R-:W-:-:S04]  /*1240*/  IABS R14, R0 ;  /* 0x00000000000e7213 */ /* 0x001fc80000000000 */
[----:B------:R-:W0:Y:S08]  /*1250*/  I2F.RP R5, R14 ;  /* 0x0000000e00057306 */ /* 0x000e300000209400 */
[----:B0-----:R-:W0:Y:S02]  /*1260*/  MUFU.RCP R5, R5 ;  /* 0x0000000500057308 */ /* 0x001e240000001000 */
[----:B0-----:R-:W-:-:S06]  /*1270*/  VIADD R10, R5, 0xffffffe ;  /* 0x0ffffffe050a7836 */ /* 0x001fcc0000000000 */
[----:B------:R0:W4:Y:S02]  /*1280*/  F2I.FTZ.U32.TRUNC.NTZ R11, R10 ;  /* 0x0000000a000b7305 */ /* 0x000124000021f000 */
[----:B0-----:R-:W-:Y:S01]  /*1290*/  IMAD.MOV.U32 R10, RZ, RZ, RZ ;  /* 0x000000ffff0a7224 */ /* 0x001fe200078e00ff */
[----:B----4-:R-:W-:-:S05]  /*12a0*/  IADD3 R7, PT, PT, RZ, -R11, RZ ;  /* 0x8000000bff077210 */ /* 0x010fca0007ffe0ff */
[----:B------:R-:W-:-:S04]  /*12b0*/  IMAD R7, R7, R14, RZ ;  /* 0x0000000e07077224 */ /* 0x000fc800078e02ff */
[----:B------:R-:W-:-:S04]  /*12c0*/  IMAD.HI.U32 R11, R11, R7, R10 ;  /* 0x000000070b0b7227 */ /* 0x000fc800078e000a */
[----:B------:R-:W-:-:S04]  /*12d0*/  IMAD.MOV.U32 R7, RZ, RZ, R15 ;  /* 0x000000ffff077224 */ /* 0x000fc800078e000f */
[----:B------:R-:W-:-:S04]  /*12e0*/  IMAD.HI.U32 R11, R11, R7, RZ ;  /* 0x000000070b0b7227 */ /* 0x000fc800078e00ff */
[----:B------:R-:W-:-:S04]  /*12f0*/  IMAD.MOV R11, RZ, RZ, -R11 ;  /* 0x000000ffff0b7224 */ /* 0x000fc800078e0a0b */
[C---:B------:R-:W-:Y:S02]  /*1300*/  IMAD R5, R14.reuse, R11, R7 ;  /* 0x0000000b0e057224 */ /* 0x040fe400078e0207 */
[----:B------:R-:W0:Y:S03]  /*1310*/  LDC.64 R10, c[0x0][0x398] ;  /* 0x0000e600ff0a7b82 */ /* 0x000e260000000a00 */
[----:B------:R-:W-:-:S05]  /*1320*/  ISETP.GT.U32.AND P0, PT, R14, R5, PT ;  /* 0x000000050e00720c */ /* 0x000fca0003f04070 */
[----:B------:R-:W4:Y:S08]  /*1330*/  LDC.64 R6, c[0x0][0x3a8] ;  /* 0x0000ea00ff067b82 */ /* 0x000f300000000a00 */
[----:B------:R-:W-:Y:S02]  /*1340*/  @!P0 IADD3 R5, PT, PT, R5, -R14, RZ ;  /* 0x8000000e05058210 */ /* 0x000fe40007ffe0ff */
[----:B------:R-:W-:-:S02]  /*1350*/  ISETP.NE.AND P0, PT, R0, RZ, PT ;  /* 0x000000ff0000720c */ /* 0x000fc40003f05270 */
[----:B------:R-:W-:-:S13]  /*1360*/  ISETP.GT.U32.AND P1, PT, R14, R5, PT ;  /* 0x000000050e00720c */ /* 0x000fda0003f24070 */
[----:B------:R-:W-:Y:S02]  /*1370*/  @!P1 IMAD.IADD R5, R5, 0x1, -R14 ;  /* 0x0000000105059824 */ /* 0x000fe400078e0a0e */
[----:B------:R-:W3:Y:S02]  /*1380*/  LDC.64 R14, c[0x0][0x3e8] ;  /* 0x0000fa00ff0e7b82 */ /* 0x000ee40000000a00 */
[----:B------:R-:W-:Y:S01]  /*1390*/  @!P2 IMAD.MOV R5, RZ, RZ, -R5 ;  /* 0x000000ffff05a224 */ /* 0x000fe200078e0a05 */
[----:B------:R-:W-:-:S05]  /*13a0*/  @!P0 LOP3.LUT R5, RZ, R0, RZ, 0x33, !PT ;  /* 0x00000000ff058212 */ /* 0x000fca00078e33ff */
[----:B0-----:R-:W-:-:S06]  /*13b0*/  IMAD.WIDE.U32 R10, R5, 0x8, R10 ;  /* 0x00000008050a7825 */ /* 0x001fcc00078e000a */
[----:B------:R-:W1:Y:S01]  /*13c0*/  LDG.E.64 R10, desc[UR4][R10.64] ;  /* 0x000000040a0a7981 */ /* 0x000e62000c1e1b00 */
[----:B----4-:R-:W-:-:S05]  /*13d0*/  IMAD.WIDE R4, R4, 0x8, R6 ;  /* 0x0000000804047825 */ /* 0x010fca00078e0206 */
[----:B------:R-:W2:Y:S01]  /*13e0*/  LDG.E.64 R6, desc[UR4][R4.64] ;  /* 0x0000000404067981 */ /* 0x000ea2000c1e1b00 */
[----:B------:R-:W-:Y:S01]  /*13f0*/  VIADD R16, R0, 0xfffffffe ;  /* 0xfffffffe00107836 */ /* 0x000fe20000000000 */
[----:B------:R-:W-:Y:S01]  /*1400*/  DSETP.MIN.AND P0, P1, R2, 1, PT ;  /* 0x3ff000000200742a */ /* 0x000fe20003900000 */
[----:B------:R-:W-:Y:S01]  /*1410*/  IMAD.MOV.U32 R0, RZ, RZ, R3 ;  /* 0x000000ffff007224 */ /* 0x000fe200078e0003 */
[----:B---3--:R-:W-:-:S03]  /*1420*/  DADD R18, R18, R14 ;  /* 0x0000000012127229 */ /* 0x008fc6000000000e */
[----:B------:R-:W0:Y:S01]  /*1430*/  I2F.F64 R16, R16 ;  /* 0x0000001000107312 */ /* 0x000e220000201c00 */
[----:B------:R-:W-:Y:S01]  /*1440*/  SEL R2, R2, RZ, P0 ;  /* 0x000000ff02027207 */ /* 0x000fe20000000000 */
[----:B-1----:R-:W-:Y:S01]  /*1450*/  DMUL R14, R10, UR8 ;  /* 0x000000080a0e7c28 */ /* 0x002fe20008000000 */
[----:B------:R-:W1:Y:S01]  /*1460*/  LDCU.64 UR8, c[0x0][0x3c8] ;  /* 0x00007900ff0877ac */ /* 0x000e620008000a00 */
[----:B------:R-:W-:Y:S02]  /*1470*/  MOV R10, 0x80000 ;  /* 0x00080000000a7802 */ /* 0x000fe40000000f00 */
[----:B------:R-:W-:-:S03]  /*1480*/  FSEL R11, R0, 1.875, P0 ;  /* 0x3ff00000000b7808 */ /* 0x000fc60000000000 */
[----:B------:R-:W-:Y:S01]  /*1490*/  @P1 LOP3.LUT R11, R10, 0x3ff00000, RZ, 0xfc, !PT ;  /* 0x3ff000000a0b1812 */ /* 0x000fe200078efcff */
[----:B0-----:R-:W-:-:S04]  /*14a0*/  DFMA R14, R16, R18, R14 ;  /* 0x00000012100e722b */ /* 0x001fc8000000000e */
[----:B------:R-:W-:-:S04]  /*14b0*/  IMAD.MOV.U32 R3, RZ, RZ, R11 ;  /* 0x000000ffff037224 */ /* 0x000fc800078e000b */
[----:B------:R-:W-:-:S08]  /*14c0*/  DMUL R14, R14, -0.5 ;  /* 0xbfe000000e0e7828 */ /* 0x000fd00000000000 */
[----:B------:R-:W-:-:S08]  /*14d0*/  DFMA R14, R14, R2, R22 ;  /* 0x000000020e0e722b */ /* 0x000fd00000000016 */
[----:B-1----:R-:W-:-:S08]  /*14e0*/  DMUL R14, R14, UR8 ;  /* 0x000000080e0e7c28 */ /* 0x002fd00008000000 */
        /* <DEDUP_REMOVED lines=11> */
        .weak           $__internal_2_$__cuda_sm20_div_rn_f64_full
        .type           $__internal_2_$__cuda_sm20_div_rn_f64_full,@function
        .size           $__internal_2_$__cuda_sm20_div_rn_f64_full,($_Z21symplectic_kernel_tspPiS_PdS0_S0_S0_dS_ididddiii$__internal_accurate_pow - $__internal_2_$__cuda_sm20_div_rn_f64_full)
$__internal_2_$__cuda_sm20_div_rn_f64_full:
[C---:B------:R-:W-:Y:S01]  /*15a0*/  FSETP.GEU.AND P0, PT, |R11|.reuse, 1.469367938527859385e-39, PT ;  /* 0x001000000b00780b */ /* 0x040fe20003f0e200 */
[----:B------:R-:W-:Y:S01]  /*15b0*/  IMAD.MOV.U32 R27, RZ, RZ, 0x1ca00000 ;  /* 0x1ca00000ff1b7424 */ /* 0x000fe200078e00ff */
[C---:B------:R-:W-:Y:S02]  /*15c0*/  LOP3.LUT R12, R11.reuse, 0x800fffff, RZ, 0xc0, !PT ;  /* 0x800fffff0b0c7812 */ /* 0x040fe400078ec0ff */
[----:B------:R-:W-:Y:S02]  /*15d0*/  MOV R22, 0x1 ;  /* 0x0000000100167802 */ /* 0x000fe40000000f00 */
[----:B------:R-:W-:Y:S01]  /*15e0*/  LOP3.LUT R13, R12, 0x3ff00000, RZ, 0xfc, !PT ;  /* 0x3ff000000c0d7812 */ /* 0x000fe200078efcff */
[----:B------:R-:W-:Y:S01]  /*15f0*/  IMAD.MOV.U32 R12, RZ, RZ, R10 ;  /* 0x000000ffff0c7224 */ /* 0x000fe200078e000a */
[----:B------:R-:W-:Y:S02]  /*1600*/  LOP3.LUT R7, R11, 0x7ff00000, RZ, 0xc0, !PT ;  /* 0x7ff000000b077812 */ /* 0x000fe400078ec0ff */
[----:B------:R-:W-:-:S03]  /*1610*/  LOP3.LUT R26, R9, 0x7ff00000, RZ, 0xc0, !PT ;  /* 0x7ff00000091a7812 */ /* 0x000fc600078ec0ff */
[----:B------:R-:W-:Y:S01]  /*1620*/  @!P0 DMUL R12, R10, 8.98846567431157953865e+307 ;  /* 0x7fe000000a0c8828 */ /* 0x000fe20000000000 */
[----:B------:R-:W-:Y:S01]  /*1630*/  ISETP.GE.U32.AND P1, PT, R26, R7, PT ;  /* 0x000000071a00720c */ /* 0x000fe20003f26070 */
[----:B------:R-:W-:-:S04]  /*1640*/  IMAD.MOV.U32 R28, RZ, RZ, R26 ;  /* 0x000000ffff1c7224 */ /* 0x000fc800078e001a */
[----:B------:R-:W0:Y:S02]  /*1650*/  MUFU.RCP64H R23, R13 ;  /* 0x0000000d00177308 */ /* 0x000e240000001800 */
[----:B0-----:R-:W-:-:S08]  /*1660*/  DFMA R18, R22, -R12, 1 ;  /* 0x3ff000001612742b */ /* 0x001fd0000000080c */
[----:B------:R-:W-:-:S08]  /*1670*/  DFMA R18, R18, R18, R18 ;  /* 0x000000121212722b */ /* 0x000fd00000000012 */
[----:B------:R-:W-:Y:S01]  /*1680*/  DFMA R22, R22, R18, R22 ;  /* 0x000000121616722b */ /* 0x000fe20000000016 */
[----:B------:R-:W-:Y:S01]  /*1690*/  SEL R19, R27, 0x63400000, !P1 ;  /* 0x634000001b137807 */ /* 0x000fe20004800000 */
[----:B------:R-:W-:Y:S01]  /*16a0*/  IMAD.MOV.U32 R18, RZ, RZ, R8 ;  /* 0x000000ffff127224 */ /* 0x000fe200078e0008 */
[----:B------:R-:W-:Y:S02]  /*16b0*/  FSETP.GEU.AND P1, PT, |R9|, 1.469367938527859385e-39, PT ;  /* 0x001000000900780b */ /* 0x000fe40003f2e200 */
[----:B------:R-:W-:-:S03]  /*16c0*/  LOP3.LUT R19, R19, 0x800fffff, R9, 0xf8, !PT ;  /* 0x800fffff13137812 */ /* 0x000fc600078ef809 */
[----:B------:R-:W-:-:S08]  /*16d0*/  DFMA R20, R22, -R12, 1 ;  /* 0x3ff000001614742b */ /* 0x000fd0000000080c */
[----:B------:R-:W-:Y:S01]  /*16e0*/  DFMA R20, R22, R20, R22 ;  /* 0x000000141614722b */ /* 0x000fe20000000016 */
[----:B------:R-:W-:Y:S10]  /*16f0*/  @P1 BRA `(.L_x_41) ;  /* 0x0000000000201947 */ /* 0x000ff40003800000 */
[----:B------:R-:W-:Y:S02]  /*1700*/  LOP3.LUT R23, R11, 0x7ff00000, RZ, 0xc0, !PT ;  /* 0x7ff000000b177812 */ /* 0x000fe400078ec0ff */
[----:B------:R-:W-:Y:S02]  /*1710*/  MOV R22, RZ ;  /* 0x000000ff00167202 */ /* 0x000fe40000000f00 */
[----:B------:R-:W-:-:S04]  /*1720*/  ISETP.GE.U32.AND P1, PT, R26, R23, PT ;  /* 0x000000171a00720c */ /* 0x000fc80003f26070 */
[----:B------:R-:W-:-:S04]  /*1730*/  SEL R23, R27, 0x63400000, !P1 ;  /* 0x634000001b177807 */ /* 0x000fc80004800000 */
[----:B------:R-:W-:-:S04]  /*1740*/  LOP3.LUT R23, R23, 0x80000000, R9, 0xf8, !PT ;  /* 0x8000000017177812 */ /* 0x000fc800078ef809 */
[----:B------:R-:W-:-:S06]  /*1750*/  LOP3.LUT R23, R23, 0x100000, RZ, 0xfc, !PT ;  /* 0x0010000017177812 */ /* 0x000fcc00078efcff */
[----:B------:R-:W-:-:S10]  /*1760*/  DFMA R18, R18, 2, -R22 ;  /* 0x400000001212782b */ /* 0x000fd40000000816 */
[----:B------:R-:W-:-:S07]  /*1770*/  LOP3.LUT R28, R19, 0x7ff00000, RZ, 0xc0, !PT ;  /* 0x7ff00000131c7812 */ /* 0x000fce00078ec0ff */
.L_x_41:
        /* <DEDUP_REMOVED lines=15> */
[----:B------:R-:W-:-:S03]  /*1870*/  IMAD.MOV.U32 R8, RZ, RZ, RZ ;  /* 0x000000ffff087224 */ /* 0x000fc600078e00ff */
[----:B------:R-:W-:-:S06]  /*1880*/  IADD3 R9, PT, PT, R7, 0x7fe00000, RZ ;  /* 0x7fe0000007097810 */ /* 0x000fcc0007ffe0ff */
[----:B------:R-:W-:-:S10]  /*1890*/  DMUL R20, R24, R8 ;  /* 0x0000000818147228 */ /* 0x000fd40000000000 */
[----:B------:R-:W-:-:S13]  /*18a0*/  FSETP.GTU.AND P0, PT, |R21|, 1.469367938527859385e-39, PT ;  /* 0x001000001500780b */ /* 0x000fda0003f0c200 */
[----:B------:R-:W-:Y:S05]  /*18b0*/  @P0 BRA `(.L_x_43) ;  /* 0x0000000000940947 */ /* 0x000fea0003800000 */
[----:B------:R-:W-:-:S06]  /*18c0*/  DFMA R12, R24, -R12, R18 ;  /* 0x8000000c180c722b */ /* 0x000fcc0000000012 */
[----:B------:R-:W-:-:S04]  /*18d0*/  IMAD.MOV.U32 R12, RZ, RZ, RZ ;  /* 0x000000ffff0c7224 */ /* 0x000fc800078e00ff */
[C---:B------:R-:W-:Y:S02]  /*18e0*/  FSETP.NEU.AND P0, PT, R13.reuse, RZ, PT ;  /* 0x000000ff0d00720b */ /* 0x040fe40003f0d000 */
[----:B------:R-:W-:-:S04]  /*18f0*/  LOP3.LUT R11, R13, 0x80000000, R11, 0x48, !PT ;  /* 0x800000000d0b7812 */ /* 0x000fc800078e480b */
[----:B------:R-:W-:-:S07]  /*1900*/  LOP3.LUT R13, R11, R9, RZ, 0xfc, !PT ;  /* 0x000000090b0d7212 */ /* 0x000fce00078efcff */
[----:B------:R-:W-:Y:S05]  /*1910*/  @!P0 BRA `(.L_x_43) ;  /* 0x00000000007c8947 */ /* 0x000fea0003800000 */
[----:B------:R-:W-:Y:S01]  /*1920*/  IMAD.MOV R9, RZ, RZ, -R7 ;  /* 0x000000ffff097224 */ /* 0x000fe200078e0a07 */
[----:B------:R-:W-:Y:S01]  /*1930*/  MOV R8, RZ ;  /* 0x000000ff00087202 */ /* 0x000fe20000000f00 */
[----:B------:R-:W-:Y:S01]  /*1940*/  DMUL.RP R12, R24, R12 ;  /* 0x0000000c180c7228 */ /* 0x000fe20000008000 */
[----:B------:R-:W-:-:S04]  /*1950*/  IADD3 R7, PT, PT, -R7, -0x43300000, RZ ;  /* 0xbcd0000007077810 */ /* 0x000fc80007ffe1ff */
[----:B------:R-:W-:-:S05]  /*1960*/  DFMA R8, R20, -R8, R24 ;  /* 0x800000081408722b */ /* 0x000fca0000000018 */
[----:B------:R-:W-:-:S05]  /*1970*/  LOP3.LUT R11, R13, R11, RZ, 0x3c, !PT ;  /* 0x0000000b0d0b7212 */ /* 0x000fca00078e3cff */
[----:B------:R-:W-:-:S04]  /*1980*/  FSETP.NEU.AND P0, PT, |R9|, R7, PT ;  /* 0x000000070900720b */ /* 0x000fc80003f0d200 */
[----:B------:R-:W-:Y:S02]  /*1990*/  FSEL R20, R12, R20, !P0 ;  /* 0x000000140c147208 */ /* 0x000fe40004000000 */
[----:B------:R-:W-:Y:S01]  /*19a0*/  FSEL R21, R11, R21, !P0 ;  /* 0x000000150b157208 */ /* 0x000fe20004000000 */
[----:B------:R-:W-:Y:S06]  /*19b0*/  BRA `(.L_x_43) ;  /* 0x0000000000547947 */ /* 0x000fec0003800000 */
.L_x_42:
        /* <DEDUP_REMOVED lines=12> */
[----:B------:R-:W-:Y:S01]  /*1a80*/  @!P0 IMAD.MOV.U32 R20, RZ, RZ, RZ ;  /* 0x000000ffff148224 */ /* 0x000fe200078e00ff */
[----:B------:R-:W-:-:S03]  /*1a90*/  @P0 MOV R20, RZ ;  /* 0x000000ff00140202 */ /* 0x000fc60000000f00 */
[----:B------:R-:W-:Y:S01]  /*1aa0*/  @P0 IMAD.MOV.U32 R21, RZ, RZ, R7 ;  /* 0x000000ffff150224 */ /* 0x000fe200078e0007 */
[----:B------:R-:W-:Y:S06]  /*1ab0*/  BRA `(.L_x_43) ;  /* 0x0000000000147947 */ /* 0x000fec0003800000 */
.L_x_45:
[----:B------:R-:W-:Y:S01]  /*1ac0*/  LOP3.LUT R21, R11, 0x80000, RZ, 0xfc, !PT ;  /* 0x000800000b157812 */ /* 0x000fe200078efcff */
[----:B------:R-:W-:Y:S01]  /*1ad0*/  IMAD.MOV.U32 R20, RZ, RZ, R10 ;  /* 0x000000ffff147224 */ /* 0x000fe200078e000a */
[----:B------:R-:W-:Y:S06]  /*1ae0*/  BRA `(.L_x_43) ;  /* 0x0000000000087947 */ /* 0x000fec0003800000 */
.L_x_44:
[----:B------:R-:W-:Y:S01]  /*1af0*/  LOP3.LUT R21, R9, 0x80000, RZ, 0xfc, !PT ;  /* 0x0008000009157812 */ /* 0x000fe200078efcff */
[----:B------:R-:W-:-:S07]  /*1b00*/  IMAD.MOV.U32 R20, RZ, RZ, R8 ;  /* 0x000000ffff147224 */ /* 0x000fce00078e0008 */
.L_x_43:
[----:B------:R-:W-:Y:S01]  /*1b10*/  MOV R8, R4 ;  /* 0x0000000400087202 */ /* 0x000fe20000000f00 */
[----:B------:R-:W-:-:S04]  /*1b20*/  IMAD.MOV.U32 R9, RZ, RZ, 0x0 ;  /* 0x00000000ff097424 */ /* 0x000fc800078e00ff */
[----:B------:R-:W-:Y:S05]  /*1b30*/  RET.REL.NODEC R8 `(_Z21symplectic_kernel_tspPiS_PdS0_S0_S0_dS_ididddiii) ;  /* 0xffffffe408307950 */ /* 0x000fea0003c3ffff */
        .type           $_Z21symplectic_kernel_tspPiS_PdS0_S0_S0_dS_ididddiii$__internal_accurate_pow,@function
        .size           $_Z21symplectic_kernel_tspPiS_PdS0_S0_S0_dS_ididddiii$__internal_accurate_pow,(.L_x_223 - $_Z21symplectic_kernel_tspPiS_PdS0_S0_S0_dS_ididddiii$__internal_accurate_pow)
$_Z21symplectic_kernel_tspPiS_PdS0_S0_S0_dS_ididddiii$__internal_accurate_pow:
[----:B------:R-:W-:Y:S01]  /*1b40*/  ISETP.GT.U32.AND P1, PT, R21, 0xfffff, PT ;  /* 0x000fffff1500780c */ /* 0x000fe20003f24070 */
[----:B------:R-:W-:Y:S01]  /*1b50*/  IMAD.MOV.U32 R7, RZ, RZ, R21 ;  /* 0x000000ffff077224 */ /* 0x000fe200078e0015 */
[----:B------:R-:W-:Y:S01]  /*1b60*/  MOV R12, R20 ;  /* 0x00000014000c7202 */ /* 0x000fe20000000f00 */
[----:B------:R-:W-:Y:S01]  /*1b70*/  IMAD.MOV.U32 R16, RZ, RZ, 0x41ad3b5a ;  /* 0x41ad3b5aff107424 */ /* 0x000fe200078e00ff */
[----:B------:R-:W-:Y:S01]  /*1b80*/  MOV R18, RZ ;  /* 0x000000ff00127202 */ /* 0x000fe20000000f00 */
[----:B------:R-:W-:Y:S01]  /*1b90*/  IMAD.MOV.U32 R17, RZ, RZ, 0x3ed0f5d2 ;  /* 0x3ed0f5d2ff117424 */ /* 0x000fe200078e00ff */
[----:B------:R-:W-:Y:S01]  /*1ba0*/  UMOV UR6, 0x7d2cafe2 ;  /* 0x7d2cafe200067882 */ /* 0x000fe20000000000 */
[----:B------:R-:W-:Y:S01]  /*1bb0*/  UMOV UR7, 0x3eb0f5ff ;  /* 0x3eb0f5ff00077882 */ /* 0x000fe20000000000 */
[----:B------:R-:W-:Y:S01]  /*1bc0*/  UMOV UR8, 0x3b39803f ;  /* 0x3b39803f00087882 */ /* 0x000fe20000000000 */
[----:B------:R-:W-:-:S04]  /*1bd0*/  UMOV UR9, 0x3c7abc9e ;  /* 0x3c7abc9e00097882 */ /* 0x000fc80000000000 */
[----:B------:R-:W-:-:S10]  /*1be0*/  @!P1 DMUL R22, R20, 1.80143985094819840000e+16 ;  /* 0x4350000014169828 */ /* 0x000fd40000000000 */
[----:B------:R-:W-:Y:S02]  /*1bf0*/  @!P1 IMAD.MOV.U32 R7, RZ, RZ, R23 ;  /* 0x000000ffff079224 */ /* 0x000fe400078e0017 */
[----:B------:R-:W-:-:S03]  /*1c00*/  @!P1 IMAD.MOV.U32 R12, RZ, RZ, R22 ;  /* 0x000000ffff0c9224 */ /* 0x000fc600078e0016 */
[----:B------:R-:W-:-:S04]  /*1c10*/  LOP3.LUT R7, R7, 0x800fffff, RZ, 0xc0, !PT ;  /* 0x800fffff07077812 */ /* 0x000fc800078ec0ff */
[----:B------:R-:W-:-:S04]  /*1c20*/  LOP3.LUT R13, R7, 0x3ff00000, RZ, 0xfc, !PT ;  /* 0x3ff00000070d7812 */ /* 0x000fc800078efcff */
[----:B------:R-:W-:-:S13]  /*1c30*/  ISETP.GE.U32.AND P2, PT, R13, 0x3ff6a09f, PT ;  /* 0x3ff6a09f0d00780c */ /* 0x000fda0003f46070 */
[----:B------:R-:W-:-:S04]  /*1c40*/  @P2 VIADD R7, R13, 0xfff00000 ;  /* 0xfff000000d072836 */ /* 0x000fc80000000000 */
[----:B------:R-:W-:Y:S01]  /*1c50*/  @P2 IMAD.MOV.U32 R13, RZ, RZ, R7 ;  /* 0x000000ffff0d2224 */ /* 0x000fe200078e0007 */
[----:B------:R-:W-:Y:S02]  /*1c60*/  SHF.R.U32.HI R7, RZ, 0x14, R21 ;  /* 0x00000014ff077819 */ /* 0x000fe40000011615 */
[----:B------:R-:W-:-:S03]  /*1c70*/  @!P1 LEA.HI R7, R23, 0xffffffca, RZ, 0xc ;  /* 0xffffffca17079811 */ /* 0x000fc600078f60ff */
[C---:B------:R-:W-:Y:S02]  /*1c80*/  DADD R14, R12.reuse, 1 ;  /* 0x3ff000000c0e7429 */ /* 0x040fe40000000000 */
[----:B------:R-:W-:-:S04]  /*1c90*/  DADD R12, R12, -1 ;  /* 0xbff000000c0c7429 */ /* 0x000fc80000000000 */
[----:B------:R-:W0:Y:S02]  /*1ca0*/  MUFU.RCP64H R19, R15 ;  /* 0x0000000f00137308 */ /* 0x000e240000001800 */
[----:B0-----:R-:W-:-:S08]  /*1cb0*/  DFMA R10, -R14, R18, 1 ;  /* 0x3ff000000e0a742b */ /* 0x001fd00000000112 */
[----:B------:R-:W-:-:S08]  /*1cc0*/  DFMA R10, R10, R10, R10 ;  /* 0x0000000a0a0a722b */ /* 0x000fd0000000000a */
[----:B------:R-:W-:-:S08]  /*1cd0*/  DFMA R18, R18, R10, R18 ;  /* 0x0000000a1212722b */ /* 0x000fd00000000012 */
        /* <DEDUP_REMOVED lines=24> */
[----:B------:R-:W-:-:S03]  /*1e60*/  DFMA R12, R24, R16, UR6 ;  /* 0x00000006180c7e2b */ /* 0x000fc60008000010 */
[----:B------:R-:W-:-:S05]  /*1e70*/  DMUL R14, R18, R14 ;  /* 0x0000000e120e7228 */ /* 0x000fca0000000000 */
[----:B------:R-:W-:Y:S01]  /*1e80*/  DADD R18, -R12, UR6 ;  /* 0x000000060c127e29 */ /* 0x000fe20008000100 */
[----:B------:R-:W-:Y:S01]  /*1e90*/  UMOV UR6, 0xb9e7b0 ;  /* 0x00b9e7b000067882 */ /* 0x000fe20000000000 */
[----:B------:R-:W-:-:S03]  /*1ea0*/  UMOV UR7, 0x3c46a4cb ;  /* 0x3c46a4cb00077882 */ /* 0x000fc60000000000 */
[----:B------:R-:W-:Y:S01]  /*1eb0*/  VIADD R23, R15, 0x100000 ;  /* 0x001000000f177836 */ /* 0x000fe20000000000 */
[----:B------:R-:W-:Y:S02]  /*1ec0*/  MOV R22, R14 ;  /* 0x0000000e00167202 */ /* 0x000fe40000000f00 */
[----:B------:R-:W-:Y:S02]  /*1ed0*/  DFMA R16, R24, R16, R18 ;  /* 0x000000101810722b */ /* 0x000fe40000000012 */
[----:B------:R-:W-:-:S08]  /*1ee0*/  DMUL R18, R10, R10 ;  /* 0x0000000a0a127228 */ /* 0x000fd00000000000 */
[C---:B------:R-:W-:Y:S02]  /*1ef0*/  DFMA R20, R10.reuse, R10, -R18 ;  /* 0x0000000a0a14722b */ /* 0x040fe40000000812 */
[----:B------:R-:W-:-:S06]  /*1f00*/  DMUL R24, R10, R18 ;  /* 0x000000120a187228 */ /* 0x000fcc0000000000 */
[----:B------:R-:W-:Y:S02]  /*1f10*/  DFMA R20, R10, R22, R20 ;  /* 0x000000160a14722b */ /* 0x000fe40000000014 */
[----:B------:R-:W-:Y:S01]  /*1f20*/  DADD R22, R16, -UR6 ;  /* 0x8000000610167e29 */ /* 0x000fe20008000000 */
[----:B------:R-:W-:Y:S01]  /*1f30*/  UMOV UR6, 0x80000000 ;  /* 0x8000000000067882 */ /* 0x000fe20000000000 */
[----:B------:R-:W-:Y:S01]  /*1f40*/  DFMA R16, R10, R18, -R24 ;  /* 0x000000120a10722b */ /* 0x000fe20000000818 */
[----:B------:R-:W-:-:S07]  /*1f50*/  UMOV UR7, 0x43300000 ;  /* 0x4330000000077882 */ /* 0x000fce0000000000 */
[----:B------:R-:W-:Y:S02]  /*1f60*/  DFMA R16, R14, R18, R16 ;  /* 0x000000120e10722b */ /* 0x000fe40000000010 */
[----:B------:R-:W-:-:S06]  /*1f70*/  DADD R18, R12, R22 ;  /* 0x000000000c127229 */ /* 0x000fcc0000000016 */
[----:B------:R-:W-:Y:S02]  /*1f80*/  DFMA R16, R10, R20, R16 ;  /* 0x000000140a10722b */ /* 0x000fe40000000010 */
[----:B------:R-:W-:Y:S02]  /*1f90*/  DADD R20, R12, -R18 ;  /* 0x000000000c147229 */ /* 0x000fe40000000812 */
[----:B------:R-:W-:-:S06]  /*1fa0*/  DMUL R12, R18, R24 ;  /* 0x00000018120c7228 */ /* 0x000fcc0000000000 */
[----:B------:R-:W-:Y:S02]  /*1fb0*/  DADD R22, R22, R20 ;  /* 0x0000000016167229 */ /* 0x000fe40000000014 */
        /* <DEDUP_REMOVED lines=8> */
[----:B------:R-:W-:-:S08]  /*2040*/  DADD R10, R18, R10 ;  /* 0x00000000120a7229 */ /* 0x000fd0000000000a */
[----:B------:R-:W-:Y:S01]  /*2050*/  DADD R10, R12, R10 ;  /* 0x000000000c0a7229 */ /* 0x000fe2000000000a */
[C---:B------:R-:W-:Y:S02]  /*2060*/  VIADD R12, R7.reuse, 0xfffffc01 ;  /* 0xfffffc01070c7836 */ /* 0x040fe40000000000 */
[----:B------:R-:W-:Y:S02]  /*2070*/  @P2 VIADD R12, R7, 0xfffffc02 ;  /* 0xfffffc02070c2836 */ /* 0x000fe40000000000 */
[----:B------:R-:W-:-:S03]  /*2080*/  IMAD.MOV.U32 R13, RZ, RZ, 0x43300000 ;  /* 0x43300000ff0d7424 */ /* 0x000fc600078e00ff */
[----:B------:R-:W-:Y:S01]  /*2090*/  DADD R18, R14, R10 ;  /* 0x000000000e127229 */ /* 0x000fe2000000000a */
[----:B------:R-:W-:-:S06]  /*20a0*/  LOP3.LUT R12, R12, 0x80000000, RZ, 0x3c, !PT ;  /* 0x800000000c0c7812 */ /* 0x000fcc00078e3cff */
[----:B------:R-:W-:Y:S01]  /*20b0*/  DADD R12, R12, -UR6 ;  /* 0x800000060c0c7e29 */ /* 0x000fe20008000000 */
[----:B------:R-:W-:Y:S01]  /*20c0*/  UMOV UR6, 0xfefa39ef ;  /* 0xfefa39ef00067882 */ /* 0x000fe20000000000 */
[----:B------:R-:W-:Y:S01]  /*20d0*/  DADD R14, R16, R18 ;  /* 0x00000000100e7229 */ /* 0x000fe20000000012 */
[----:B------:R-:W-:-:S07]  /*20e0*/  UMOV UR7, 0x3fe62e42 ;  /* 0x3fe62e4200077882 */ /* 0x000fce0000000000 */
[--C-:B------:R-:W-:Y:S02]  /*20f0*/  DFMA R10, R12, UR6, R14.reuse ;  /* 0x000000060c0a7c2b */ /* 0x100fe4000800000e */
[----:B------:R-:W-:-:S06]  /*2100*/  DADD R16, R16, -R14 ;  /* 0x0000000010107229 */ /* 0x000fcc000000080e */
[----:B------:R-:W-:Y:S02]  /*2110*/  DFMA R20, R12, -UR6, R10 ;  /* 0x800000060c147c2b */ /* 0x000fe4000800000a */
[----:B------:R-:W-:-:S06]  /*2120*/  DADD R16, R18, R16 ;  /* 0x0000000012107229 */ /* 0x000fcc0000000010 */
        /* <DEDUP_REMOVED lines=9> */
[----:B------:R-:W-:Y:S01]  /*21c0*/  DFMA R12, R12, UR8, -R10 ;  /* 0x000000080c0c7c2b */ /* 0x000fe2000800080a */
[----:B------:R-:W-:Y:S01]  /*21d0*/  MOV R14, 0x652b82fe ;  /* 0x652b82fe000e7802 */ /* 0x000fe20000000f00 */
[----:B------:R-:W-:-:S06]  /*21e0*/  IMAD.MOV.U32 R15, RZ, RZ, 0x3ff71547 ;  /* 0x3ff71547ff0f7424 */ /* 0x000fcc00078e00ff */
[----:B------:R-:W-:-:S08]  /*21f0*/  DFMA R16, R16, UR8, R12 ;  /* 0x0000000810107c2b */ /* 0x000fd0000800000c */
        /* <DEDUP_REMOVED lines=41> */
[----:B------:R-:W-:Y:S01]  /*2490*/  LEA R11, R14, R19, 0x14 ;  /* 0x000000130e0b7211 */ /* 0x000fe200078ea0ff */
        /* <DEDUP_REMOVED lines=8> */
[----:B------:R-:W-:-:S04]  /*2520*/  LEA.HI R7, R14, R14, RZ, 0x1 ;  /* 0x0000000e0e077211 */ /* 0x000fc800078f08ff */
[----:B------:R-:W-:-:S05]  /*2530*/  SHF.R.S32.HI R7, RZ, 0x1, R7 ;  /* 0x00000001ff077819 */ /* 0x000fca0000011407 */
[----:B------:R-:W-:Y:S02]  /*2540*/  IMAD.IADD R10, R14, 0x1, -R7 ;  /* 0x000000010e0a7824 */ /* 0x000fe400078e0a07 */
[----:B------:R-:W-:-:S03]  /*2550*/  IMAD R19, R7, 0x100000, R19 ;  /* 0x0010000007137824 */ /* 0x000fc600078e0213 */
[----:B------:R-:W-:Y:S02]  /*2560*/  LEA R11, R10, 0x3ff00000, 0x14 ;  /* 0x3ff000000a0b7811 */ /* 0x000fe400078ea0ff */
[----:B------:R-:W-:-:S06]  /*2570*/  MOV R10, RZ ;  /* 0x000000ff000a7202 */ /* 0x000fcc0000000f00 */
[----:B------:R-:W-:-:S11]  /*2580*/  DMUL R10, R18, R10 ;  /* 0x0000000a120a7228 */ /* 0x000fd60000000000 */
.L_x_46:
[----:B------:R-:W-:Y:S02]  /*2590*/  DFMA R16, R16, R10, R10 ;  /* 0x0000000a1010722b */ /* 0x000fe4000000000a */
[----:B------:R-:W-:-:S08]  /*25a0*/  DSETP.NEU.AND P1, PT, |R10|, +INF , PT ;  /* 0x7ff000000a00742a */ /* 0x000fd00003f2d200 */
[----:B------:R-:W-:Y:S01]  /*25b0*/  FSEL R14, R10, R16, !P1 ;  /* 0x000000100a0e7208 */ /* 0x000fe20004800000 */
[----:B------:R-:W-:Y:S01]  /*25c0*/  IMAD.MOV.U32 R10, RZ, RZ, R4 ;  /* 0x000000ffff0a7224 */ /* 0x000fe200078e0004 */
[----:B------:R-:W-:Y:S01]  /*25d0*/  FSEL R16, R11, R17, !P1 ;  /* 0x000000110b107208 */ /* 0x000fe20004800000 */
[----:B------:R-:W-:-:S04]  /*25e0*/  IMAD.MOV.U32 R11, RZ, RZ, 0x0 ;  /* 0x00000000ff0b7424 */ /* 0x000fc800078e00ff */
[----:B------:R-:W-:Y:S05]  /*25f0*/  RET.REL.NODEC R10 `(_Z21symplectic_kernel_tspPiS_PdS0_S0_S0_dS_ididddiii) ;  /* 0xffffffd80a807950 */ /* 0x000fea0003c3ffff */
.L_x_47:
        /* <DEDUP_REMOVED lines=16> */
.L_x_223:


//--------------------- .text._Z17update_window_tspPdPiS0_PbS1_S0_S0_iS0_S0_S0_iii --------------------------
	.section	.text._Z17update_window_tspPdPiS0_PbS1_S0_S0_iS0_S0_S0_iii,"ax",@progbits
	.align	128
        .global         _Z17update_window_tspPdPiS0_PbS1_S0_S0_iS0_S0_S0_iii
        .type           _Z17update_window_tspPdPiS0_PbS1_S0_S0_iS0_S0_S0_iii,@function
        .size           _Z17update_window_tspPdPiS0_PbS1_S0_S0_iS0_S0_S0_iii,(.L_x_233 - _Z17update_window_tspPdPiS0_PbS1_S0_S0_iS0_S0_S0_iii)
        .other          _Z17update_window_tspPdPiS0_PbS1_S0_S0_iS0_S0_S0_iii,@"STO_CUDA_ENTRY STV_DEFAULT"
_Z17update_window_tspPdPiS0_PbS1_S0_S0_iS0_S0_S0_iii:
.text._Z17update_window_tspPdPiS0_PbS1_S0_S0_iS0_S0_S0_iii:
[----:B------:R-:W-:Y:S01]  /*0000*/  LDC R1, c[0x0][0x37c] ;  /* 0x0000df00ff017b82 */ /* 0x000fe20000000800 */
[----:B------:R-:W0:Y:S07]  /*0010*/  S2R R3, SR_TID.X ;  /* 0x0000000000037919 */ /* 0x000e2e0000002100 */
[----:B------:R-:W0:Y:S01]  /*0020*/  S2UR UR4, SR_CTAID.X ;  /* 0x00000000000479c3 */ /* 0x000e220000002500 */
[----:B------:R-:W1:Y:S01]  /*0030*/  LDCU UR8, c[0x0][0x3dc] ;  /* 0x00007b80ff0877ac */ /* 0x000e620008000800 */
[----:B------:R-:W-:Y:S01]  /*0040*/  BSSY.RECONVERGENT B0, `(.L_x_48) ;  /* 0x00002b6000007945 */ /* 0x000fe20003800200 */
[----:B------:R-:W2:Y:S01]  /*0050*/  S2R R5, SR_TID.Y ;  /* 0x0000000000057919 */ /* 0x000ea20000002200 */
[----:B------:R-:W3:Y:S04]  /*0060*/  LDCU.64 UR6, c[0x0][0x358] ;  /* 0x00006b00ff0677ac */ /* 0x000ee80008000a00 */
[----:B------:R-:W0:Y:S01]  /*0070*/  LDC R0, c[0x0][0x360] ;  /* 0x0000d800ff007b82 */ /* 0x000e220000000800 */
[----:B------:R-:W4:Y:S01]  /*0080*/  LDCU UR11, c[0x0][0x3d8] ;  /* 0x00007b00ff0b77ac */ /* 0x000f220008000800 */
[----:B------:R-:W0:Y:S06]  /*0090*/  LDCU UR12, c[0x0][0x3dc] ;  /* 0x00007b80ff0c77ac */ /* 0x000e2c0008000800 */
[----:B------:R-:W2:Y:S01]  /*00a0*/  S2UR UR5, SR_CTAID.Y ;  /* 0x00000000000579c3 */ /* 0x000ea20000002600 */
[----:B------:R-:W0:Y:S07]  /*00b0*/  LDCU UR10, c[0x0][0x3dc] ;  /* 0x00007b80ff0a77ac */ /* 0x000e2e0008000800 */
[----:B------:R-:W2:Y:S01]  /*00c0*/  LDC R2, c[0x0][0x364] ;  /* 0x0000d900ff027b82 */ /* 0x000ea20000000800 */
[----:B0-----:R-:W-:-:S02]  /*00d0*/  IMAD R0, R0, UR4, R3 ;  /* 0x0000000400007c24 */ /* 0x001fc4000f8e0203 */
[----:B-1----:R-:W-:-:S05]  /*00e0*/  IMAD.U32 R3, RZ, RZ, UR8 ;  /* 0x00000008ff037e24 */ /* 0x002fca000f8e00ff */
[----:B------:R-:W-:Y:S01]  /*00f0*/  ISETP.GE.AND P0, PT, R0, R3, PT ;  /* 0x000000030000720c */ /* 0x000fe20003f06270 */
[----:B--2---:R-:W-:-:S05]  /*0100*/  IMAD R2, R2, UR5, R5 ;  /* 0x0000000502027c24 */ /* 0x004fca000f8e0205 */
[----:B------:R-:W-:-:S13]  /*0110*/  ISETP.NE.OR P0, PT, R2, RZ, P0 ;  /* 0x000000ff0200720c */ /* 0x000fda0000705670 */
[----:B---34-:R-:W-:Y:S05]  /*0120*/  @P0 BRA `(.L_x_49) ;  /* 0x00000028009c0947 */ /* 0x018fea0003800000 */
[----:B------:R-:W0:Y:S01]  /*0130*/  LDC R5, c[0x0][0x3e0] ;  /* 0x0000f800ff057b82 */ /* 0x000e220000000800 */
[----:B------:R-:W-:Y:S01]  /*0140*/  IMAD.MOV.U32 R4, RZ, RZ, RZ ;  /* 0x000000ffff047224 */ /* 0x000fe200078e00ff */
[----:B0-----:R-:W-:-:S13]  /*0150*/  ISETP.GE.AND P0, PT, R5, 0x1, PT ;  /* 0x000000010500780c */ /* 0x001fda0003f06270 */
[----:B------:R-:W-:Y:S05]  /*0160*/  @!P0 BRA `(.L_x_50) ;  /* 0x0000001400f48947 */ /* 0x000fea0003800000 */
[C---:B------:R-:W-:Y:S01]  /*0170*/  ISETP.GE.U32.AND P0, PT, R5.reuse, 0x4, PT ;  /* 0x000000040500780c */ /* 0x040fe20003f06070 */
[----:B------:R-:W-:Y:S01]  /*0180*/  HFMA2 R9, -RZ, RZ, 0, 0 ;  /* 0x00000000ff097431 */ /* 0x000fe200000001ff */
[----:B------:R-:W-:Y:S01]  /*0190*/  LOP3.LUT R26, R5, 0x3, RZ, 0xc0, !PT ;  /* 0x00000003051a7812 */ /* 0x000fe200078ec0ff */
[----:B------:R-:W-:-:S10]  /*01a0*/  IMAD.MOV.U32 R4, RZ, RZ, RZ ;  /* 0x000000ffff047224 */ /* 0x000fd400078e00ff */
[----:B------:R-:W-:Y:S05]  /*01b0*/  @!P0 BRA `(.L_x_51) ;  /* 0x0000000c00408947 */ /* 0x000fea0003800000 */
[----:B------:R-:W0:Y:S01]  /*01c0*/  LDC R8, c[0x0][0x3d8] ;  /* 0x0000f600ff087b82 */ /* 0x000e220000000800 */
[----:B------:R-:W-:Y:S01]  /*01d0*/  LOP3.LUT R9, R5, 0x7ffffffc, RZ, 0xc0, !PT ;  /* 0x7ffffffc05097812 */ /* 0x000fe200078ec0ff */
[----:B------:R-:W-:Y:S01]  /*01e0*/  IMAD.MOV.U32 R4, RZ, RZ, RZ ;  /* 0x000000ffff047224 */ /* 0x000fe200078e00ff */
[----:B------:R-:W-:Y:S01]  /*01f0*/  MOV R7, 0x1 ;  /* 0x0000000100077802 */ /* 0x000fe20000000f00 */
[----:B------:R-:W-:Y:S02]  /*0200*/  IMAD.MOV.U32 R6, RZ, RZ, R0 ;  /* 0x000000ffff067224 */ /* 0x000fe400078e0000 */
[----:B------:R-:W-:Y:S02]  /*0210*/  IMAD.MOV R5, RZ, RZ, -R9 ;  /* 0x000000ffff057224 */ /* 0x000fe400078e0a09 */
[----:B------:R-:W1:Y:S08]  /*0220*/  LDC.64 R10, c[0x0][0x3c0] ;  /* 0x0000f000ff0a7b82 */ /* 0x000e700000000a00 */
[----:B------:R-:W2:Y:S08]  /*0230*/  LDC.64 R12, c[0x0][0x3c8] ;  /* 0x0000f200ff0c7b82 */ /* 0x000eb00000000a00 */
[----:B------:R-:W3:Y:S08]  /*0240*/  LDC.64 R14, c[0x0][0x380] ;  /* 0x0000e000ff0e7b82 */ /* 0x000ef00000000a00 */
[----:B------:R-:W4:Y:S02]  /*0250*/  LDC.64 R16, c[0x0][0x388] ;  /* 0x0000e200ff107b82 */ /* 0x000f240000000a00 */
.L_x_60:
[----:B---3--:R-:W-:-:S05]  /*0260*/  IMAD.WIDE R18, R6, 0x8, R14 ;  /* 0x0000000806127825 */ /* 0x008fca00078e020e */
[----:B------:R-:W3:Y:S01]  /*0270*/  LDG.E R23, desc[UR6][R18.64+0x4] ;  /* 0x0000040612177981 */ /* 0x000ee2000c1e1900 */
[----:B----4-:R-:W-:-:S05]  /*0280*/  IMAD.WIDE R20, R6, 0x4, R16 ;  /* 0x0000000406147825 */ /* 0x010fca00078e0210 */
[----:B------:R-:W4:Y:S01]  /*0290*/  LDG.E R22, desc[UR6][R20.64] ;  /* 0x0000000614167981 */ /* 0x000f22000c1e1900 */
[----:B------:R-:W-:Y:S01]  /*02a0*/  BSSY.RECONVERGENT B1, `(.L_x_52) ;  /* 0x000002b000017945 */ /* 0x000fe20003800200 */
[----:B---3--:R-:W-:Y:S02]  /*02b0*/  ISETP.GE.AND P0, PT, R23, RZ, PT ;  /* 0x000000ff1700720c */ /* 0x008fe40003f06270 */
[----:B------:R-:W-:-:S04]  /*02c0*/  SHF.R.U32.HI R3, RZ, 0x1e, R23 ;  /* 0x0000001eff037819 */ /* 0x000fc80000011617 */
[----:B------:R-:W-:-:S04]  /*02d0*/  LOP3.LUT R3, R3, 0x2, RZ, 0xc0, !PT ;  /* 0x0000000203037812 */ /* 0x000fc800078ec0ff */
[----:B------:R-:W-:-:S05]  /*02e0*/  IADD3 R3, PT, PT, -R3, 0x1, RZ ;  /* 0x0000000103037810 */ /* 0x000fca0007ffe1ff */
[----:B----4-:R-:W-:Y:S01]  /*02f0*/  IMAD R4, R3, R22, R4 ;  /* 0x0000001603047224 */ /* 0x010fe200078e0204 */
[----:B------:R-:W-:Y:S06]  /*0300*/  @!P0 BRA `(.L_x_53) ;  /* 0x0000000000908947 */ /* 0x000fec0003800000 */
[----:B0-----:R-:W-:-:S04]  /*0310*/  IABS R3, R8 ;  /* 0x0000000800037213 */ /* 0x001fc80000000000 */
[----:B------:R-:W0:Y:S08]  /*0320*/  I2F.RP R24, R3 ;  /* 0x0000000300187306 */ /* 0x000e300000209400 */
[----:B0-----:R-:W0:Y:S02]  /*0330*/  MUFU.RCP R24, R24 ;  /* 0x0000001800187308 */ /* 0x001e240000001000 */
[----:B0-----:R-:W-:-:S06]  /*0340*/  IADD3 R22, PT, PT, R24, 0xffffffe, RZ ;  /* 0x0ffffffe18167810 */ /* 0x001fcc0007ffe0ff */
[----:B------:R0:W3:Y:S02]  /*0350*/  F2I.FTZ.U32.TRUNC.NTZ R23, R22 ;  /* 0x0000001600177305 */ /* 0x0000e4000021f000 */
[----:B0-----:R-:W-:Y:S02]  /*0360*/  IMAD.MOV.U32 R22, RZ, RZ, RZ ;  /* 0x000000ffff167224 */ /* 0x001fe400078e00ff */
[----:B---3--:R-:W-:-:S04]  /*0370*/  IMAD.MOV R28, RZ, RZ, -R23 ;  /* 0x000000ffff1c7224 */ /* 0x008fc800078e0a17 */
[----:B------:R-:W-:-:S04]  /*0380*/  IMAD R25, R28, R3, RZ ;  /* 0x000000031c197224 */ /* 0x000fc800078e02ff */
[----:B------:R-:W-:Y:S01]  /*0390*/  IMAD.HI.U32 R25, R23, R25, R22 ;  /* 0x0000001917197227 */ /* 0x000fe200078e0016 */
[----:B------:R-:W-:-:S04]  /*03a0*/  IADD3 R23, PT, PT, R7, -0x1, RZ ;  /* 0xffffffff07177810 */ /* 0x000fc80007ffe0ff */
[----:B------:R-:W-:-:S05]  /*03b0*/  IABS R28, R23 ;  /* 0x00000017001c7213 */ /* 0x000fca0000000000 */
[----:B------:R-:W-:-:S04]  /*03c0*/  IMAD.HI.U32 R25, R25, R28, RZ ;  /* 0x0000001c19197227 */ /* 0x000fc800078e00ff */
[----:B------:R-:W-:-:S04]  /*03d0*/  IMAD.MOV R24, RZ, RZ, -R25 ;  /* 0x000000ffff187224 */ /* 0x000fc800078e0a19 */
[----:B------:R-:W-:-:S05]  /*03e0*/  IMAD R22, R3, R24, R28 ;  /* 0x0000001803167224 */ /* 0x000fca00078e021c */
[----:B------:R-:W-:-:S13]  /*03f0*/  ISETP.GT.U32.AND P1, PT, R3, R22, PT ;  /* 0x000000160300720c */ /* 0x000fda0003f24070 */
[----:B------:R-:W-:Y:S01]  /*0400*/  @!P1 IMAD.IADD R22, R22, 0x1, -R3 ;  /* 0x0000000116169824 */ /* 0x000fe200078e0a03 */
[----:B------:R-:W-:Y:S02]  /*0410*/  @!P1 IADD3 R25, PT, PT, R25, 0x1, RZ ;  /* 0x0000000119199810 */ /* 0x000fe40007ffe0ff */
[----:B------:R-:W-:Y:S02]  /*0420*/  ISETP.NE.AND P1, PT, R8, RZ, PT ;  /* 0x000000ff0800720c */ /* 0x000fe40003f25270 */
[----:B------:R-:W-:Y:S02]  /*0430*/  ISETP.GE.U32.AND P0, PT, R22, R3, PT ;  /* 0x000000031600720c */ /* 0x000fe40003f06070 */
[----:B------:R-:W-:-:S04]  /*0440*/  LOP3.LUT R3, R23, R8, RZ, 0x3c, !PT ;  /* 0x0000000817037212 */ /* 0x000fc800078e3cff */
[----:B------:R-:W-:-:S07]  /*0450*/  ISETP.GE.AND P2, PT, R3, RZ, PT ;  /* 0x000000ff0300720c */ /* 0x000fce0003f46270 */
[----:B------:R-:W-:-:S06]  /*0460*/  @P0 VIADD R25, R25, 0x1 ;  /* 0x0000000119190836 */ /* 0x000fcc0000000000 */
[----:B------:R-:W-:Y:S01]  /*0470*/  @!P2 IMAD.MOV R25, RZ, RZ, -R25 ;  /* 0x000000ffff19a224 */ /* 0x000fe200078e0a19 */
[----:B------:R-:W-:-:S04]  /*0480*/  @!P1 LOP3.LUT R25, RZ, R8, RZ, 0x33, !PT ;  /* 0x00000008ff199212 */ /* 0x000fc800078e33ff */
[----:B------:R-:W-:-:S05]  /*0490*/  IADD3 R3, PT, PT, -R25, RZ, RZ ;  /* 0x000000ff19037210 */ /* 0x000fca0007ffe1ff */
[----:B------:R-:W-:-:S04]  /*04a0*/  IMAD R23, R8, R3, R23 ;  /* 0x0000000308177224 */ /* 0x000fc800078e0217 */
[----:B------:R-:W-:-:S04]  /*04b0*/  IMAD R23, R23, UR10, R0 ;  /* 0x0000000a17177c24 */ /* 0x000fc8000f8e0200 */
[----:B-1----:R-:W-:-:S05]  /*04c0*/  IMAD.WIDE R22, R23, 0x4, R10 ;  /* 0x0000000417167825 */ /* 0x002fca00078e020a */
[----:B------:R-:W3:Y:S01]  /*04d0*/  LDG.E R3, desc[UR6][R22.64] ;  /* 0x0000000616037981 */ /* 0x000ee2000c1e1900 */
[----:B------:R-:W-:-:S04]  /*04e0*/  IMAD R25, R25, UR10, R0 ;  /* 0x0000000a19197c24 */ /* 0x000fc8000f8e0200 */
[----:B--2---:R-:W-:-:S04]  /*04f0*/  IMAD.WIDE R24, R25, 0x4, R12 ;  /* 0x0000000419187825 */ /* 0x004fc800078e020c */
[----:B---3--:R-:W-:-:S05]  /*0500*/  VIADD R3, R3, 0x1 ;  /* 0x0000000103037836 */ /* 0x008fca0000000000 */
[----:B------:R3:W-:Y:S04]  /*0510*/  STG.E desc[UR6][R22.64], R3 ;  /* 0x0000000316007986 */ /* 0x0007e8000c101906 */
[----:B------:R-:W2:Y:S02]  /*0520*/  LDG.E R27, desc[UR6][R24.64] ;  /* 0x00000006181b7981 */ /* 0x000ea4000c1e1900 */
[----:B--2---:R-:W-:-:S05]  /*0530*/  VIADD R27, R27, 0x1 ;  /* 0x000000011b1b7836 */ /* 0x004fca0000000000 */
[----:B------:R3:W-:Y:S02]  /*0540*/  STG.E desc[UR6][R24.64], R27 ;  /* 0x0000001b18007986 */ /* 0x0007e4000c101906 */
.L_x_53:
[----:B------:R-:W-:Y:S05]  /*0550*/  BSYNC.RECONVERGENT B1 ;  /* 0x0000000000017941 */ /* 0x000fea0003800200 */
.L_x_52:
[----:B---3--:R-:W-:-:S05]  /*0560*/  MOV R3, UR10 ;  /* 0x0000000a00037c02 */ /* 0x008fca0008000f00 */
[----:B------:R-:W-:-:S05]  /*0570*/  IMAD.WIDE R18, R3, 0x8, R18 ;  /* 0x0000000803127825 */ /* 0x000fca00078e0212 */
[----:B------:R-:W3:Y:S01]  /*0580*/  LDG.E R23, desc[UR6][R18.64+0x4] ;  /* 0x0000040612177981 */ /* 0x000ee2000c1e1900 */
[----:B------:R-:W-:-:S05]  /*0590*/  IMAD.WIDE R20, R3, 0x4, R20 ;  /* 0x0000000403147825 */ /* 0x000fca00078e0214 */
[----:B------:R-:W4:Y:S01]  /*05a0*/  LDG.E R24, desc[UR6][R20.64] ;  /* 0x0000000614187981 */ /* 0x000f22000c1e1900 */
[----:B------:R-:W-:Y:S01]  /*05b0*/  BSSY.RECONVERGENT B1, `(.L_x_54) ;  /* 0x000002b000017945 */ /* 0x000fe20003800200 */
[----:B---3--:R-:W-:Y:S02]  /*05c0*/  ISETP.GE.AND P0, PT, R23, RZ, PT ;  /* 0x000000ff1700720c */ /* 0x008fe40003f06270 */
[----:B------:R-:W-:-:S04]  /*05d0*/  SHF.R.U32.HI R22, RZ, 0x1e, R23 ;  /* 0x0000001eff167819 */ /* 0x000fc80000011617 */
[----:B------:R-:W-:-:S04]  /*05e0*/  LOP3.LUT R22, R22, 0x2, RZ, 0xc0, !PT ;  /* 0x0000000216167812 */ /* 0x000fc800078ec0ff */
[----:B------:R-:W-:Y:S01]  /*05f0*/  IADD3 R25, PT, PT, -R22, 0x1, RZ ;  /* 0x0000000116197810 */ /* 0x000fe20007ffe1ff */
[----:B------:R-:W-:-:S04]  /*0600*/  IMAD.WIDE R22, R3, 0x8, R18 ;  /* 0x0000000803167825 */ /* 0x000fc800078e0212 */
[----:B----4-:R-:W-:Y:S01]  /*0610*/  IMAD R4, R25, R24, R4 ;  /* 0x0000001819047224 */ /* 0x010fe200078e0204 */
[----:B------:R-:W-:Y:S06]  /*0620*/  @!P0 BRA `(.L_x_55) ;  /* 0x00000000008c8947 */ /* 0x000fec0003800000 */
[----:B0-----:R-:W-:Y:S02]  /*0630*/  IABS R24, R8 ;  /* 0x0000000800187213 */ /* 0x001fe40000000000 */
[----:B------:R-:W-:Y:S02]  /*0640*/  MOV R18, RZ ;  /* 0x000000ff00127202 */ /* 0x000fe40000000f00 */
[----:B------:R-:W0:Y:S08]  /*0650*/  I2F.RP R25, R24 ;  /* 0x0000001800197306 */ /* 0x000e300000209400 */
[----:B0-----:R-:W0:Y:S02]  /*0660*/  MUFU.RCP R25, R25 ;  /* 0x0000001900197308 */ /* 0x001e240000001000 */
[----:B0-----:R-:W-:-:S06]  /*0670*/  VIADD R27, R25, 0xffffffe ;  /* 0x0ffffffe191b7836 */ /* 0x001fcc0000000000 */
[----:B------:R-:W0:Y:S02]  /*0680*/  F2I.FTZ.U32.TRUNC.NTZ R19, R27 ;  /* 0x0000001b00137305 */ /* 0x000e24000021f000 */
[----:B0-----:R-:W-:-:S04]  /*0690*/  IMAD.MOV R29, RZ, RZ, -R19 ;  /* 0x000000ffff1d7224 */ /* 0x001fc800078e0a13 */
[----:B------:R-:W-:-:S04]  /*06a0*/  IMAD R29, R29, R24, RZ ;  /* 0x000000181d1d7224 */ /* 0x000fc800078e02ff */
[----:B------:R-:W-:Y:S01]  /*06b0*/  IMAD.HI.U32 R18, R19, R29, R18 ;  /* 0x0000001d13127227 */ /* 0x000fe200078e0012 */
        /* <DEDUP_REMOVED lines=16> */
[----:B------:R-:W-:-:S04]  /*07c0*/  IMAD R19, R19, R3, R0 ;  /* 0x0000000313137224 */ /* 0x000fc800078e0200 */
[----:B-1----:R-:W-:-:S05]  /*07d0*/  IMAD.WIDE R24, R19, 0x4, R10 ;  /* 0x0000000413187825 */ /* 0x002fca00078e020a */
[----:B------:R-:W3:Y:S02]  /*07e0*/  LDG.E R19, desc[UR6][R24.64] ;  /* 0x0000000618137981 */ /* 0x000ee4000c1e1900 */
[----:B---3--:R-:W-:Y:S02]  /*07f0*/  VIADD R27, R19, 0x1 ;  /* 0x00000001131b7836 */ /* 0x008fe40000000000 */
[----:B------:R-:W-:-:S03]  /*0800*/  IMAD R19, R18, R3, R0 ;  /* 0x0000000312137224 */ /* 0x000fc600078e0200 */
[----:B------:R3:W-:Y:S01]  /*0810*/  STG.E desc[UR6][R24.64], R27 ;  /* 0x0000001b18007986 */ /* 0x0007e2000c101906 */
[----:B--2---:R-:W-:-:S05]  /*0820*/  IMAD.WIDE R18, R19, 0x4, R12 ;  /* 0x0000000413127825 */ /* 0x004fca00078e020c */
[----:B------:R-:W2:Y:S02]  /*0830*/  LDG.E R28, desc[UR6][R18.64] ;  /* 0x00000006121c7981 */ /* 0x000ea4000c1e1900 */
[----:B--2---:R-:W-:-:S05]  /*0840*/  VIADD R29, R28, 0x1 ;  /* 0x000000011c1d7836 */ /* 0x004fca0000000000 */
[----:B------:R3:W-:Y:S02]  /*0850*/  STG.E desc[UR6][R18.64], R29 ;  /* 0x0000001d12007986 */ /* 0x0007e4000c101906 */
.L_x_55:
[----:B------:R-:W-:Y:S05]  /*0860*/  BSYNC.RECONVERGENT B1 ;  /* 0x0000000000017941 */ /* 0x000fea0003800200 */
.L_x_54:
[----:B---3--:R-:W3:Y:S01]  /*0870*/  LDG.E R19, desc[UR6][R22.64+0x4] ;  /* 0x0000040616137981 */ /* 0x008ee2000c1e1900 */
        /* <DEDUP_REMOVED lines=10> */
[----:B0-----:R-:W-:Y:S01]  /*0920*/  IABS R24, R8 ;  /* 0x0000000800187213 */ /* 0x001fe20000000000 */
[----:B------:R-:W-:-:S03]  /*0930*/  IMAD.MOV.U32 R22, RZ, RZ, RZ ;  /* 0x000000ffff167224 */ /* 0x000fc600078e00ff */
[----:B------:R-:W0:Y:S08]  /*0940*/  I2F.RP R27, R24 ;  /* 0x00000018001b7306 */ /* 0x000e300000209400 */
[----:B0-----:R-:W0:Y:S02]  /*0950*/  MUFU.RCP R27, R27 ;  /* 0x0000001b001b7308 */ /* 0x001e240000001000 */
[----:B0-----:R-:W-:-:S06]  /*0960*/  IADD3 R28, PT, PT, R27, 0xffffffe, RZ ;  /* 0x0ffffffe1b1c7810 */ /* 0x001fcc0007ffe0ff */
[----:B------:R-:W0:Y:S02]  /*0970*/  F2I.FTZ.U32.TRUNC.NTZ R23, R28 ;  /* 0x0000001c00177305 */ /* 0x000e24000021f000 */
[----:B0-----:R-:W-:-:S04]  /*0980*/  IMAD.MOV R25, RZ, RZ, -R23 ;  /* 0x000000ffff197224 */ /* 0x001fc800078e0a17 */
[----:B------:R-:W-:-:S04]  /*0990*/  IMAD R25, R25, R24, RZ ;  /* 0x0000001819197224 */ /* 0x000fc800078e02ff */
[----:B------:R-:W-:Y:S01]  /*09a0*/  IMAD.HI.U32 R22, R23, R25, R22 ;  /* 0x0000001917167227 */ /* 0x000fe200078e0016 */
[----:B------:R-:W-:-:S04]  /*09b0*/  IADD3 R23, PT, PT, R7, 0x1, RZ ;  /* 0x0000000107177810 */ /* 0x000fc80007ffe0ff */
        /* <DEDUP_REMOVED lines=26> */
.L_x_57:
[----:B------:R-:W-:Y:S05]  /*0b60*/  BSYNC.RECONVERGENT B1 ;  /* 0x0000000000017941 */ /* 0x000fea0003800200 */
.L_x_56:
[----:B------:R-:W4:Y:S01]  /*0b70*/  LDG.E R18, desc[UR6][R18.64+0x4] ;  /* 0x0000040612127981 */ /* 0x000f22000c1e1900 */
[----:B------:R-:W-:-:S06]  /*0b80*/  IMAD.WIDE R20, R3, 0x4, R20 ;  /* 0x0000000403147825 */ /* 0x000fcc00078e0214 */
[----:B------:R-:W5:Y:S01]  /*0b90*/  LDG.E R20, desc[UR6][R20.64] ;  /* 0x0000000614147981 */ /* 0x000f62000c1e1900 */
[----:B------:R-:W-:Y:S01]  /*0ba0*/  IADD3 R5, PT, PT, R5, 0x4, RZ ;  /* 0x0000000405057810 */ /* 0x000fe20007ffe0ff */
[----:B------:R-:W-:Y:S03]  /*0bb0*/  BSSY.RECONVERGENT B1, `(.L_x_58) ;  /* 0x000002d000017945 */ /* 0x000fe60003800200 */
[----:B------:R-:W-:Y:S02]  /*0bc0*/  ISETP.NE.AND P0, PT, R5, RZ, PT ;  /* 0x000000ff0500720c */ /* 0x000fe40003f05270 */
[----:B----4-:R-:W-:Y:S02]  /*0bd0*/  ISETP.GE.AND P1, PT, R18, RZ, PT ;  /* 0x000000ff1200720c */ /* 0x010fe40003f26270 */
[----:B---3--:R-:W-:-:S04]  /*0be0*/  SHF.R.U32.HI R22, RZ, 0x1e, R18 ;  /* 0x0000001eff167819 */ /* 0x008fc80000011612 */
[----:B------:R-:W-:-:S04]  /*0bf0*/  LOP3.LUT R22, R22, 0x2, RZ, 0xc0, !PT ;  /* 0x0000000216167812 */ /* 0x000fc800078ec0ff */
[----:B------:R-:W-:-:S05]  /*0c00*/  IADD3 R23, PT, PT, -R22, 0x1, RZ ;  /* 0x0000000116177810 */ /* 0x000fca0007ffe1ff */
[----:B-----5:R-:W-:Y:S01]  /*0c10*/  IMAD R4, R23, R20, R4 ;  /* 0x0000001417047224 */ /* 0x020fe200078e0204 */
[----:B------:R-:W-:Y:S06]  /*0c20*/  @!P1 BRA `(.L_x_59) ;  /* 0x0000000000949947 */ /* 0x000fec0003800000 */
[----:B0-----:R-:W-:Y:S01]  /*0c30*/  IABS R20, R8 ;  /* 0x0000000800147213 */ /* 0x001fe20000000000 */
[----:B------:R-:W-:Y:S01]  /*0c40*/  IMAD.MOV.U32 R18, RZ, RZ, RZ ;  /* 0x000000ffff127224 */ /* 0x000fe200078e00ff */
[----:B------:R-:W-:Y:S02]  /*0c50*/  IADD3 R21, PT, PT, R7, 0x2, RZ ;  /* 0x0000000207157810 */ /* 0x000fe40007ffe0ff */
[----:B------:R-:W0:Y:S02]  /*0c60*/  I2F.RP R22, R20 ;  /* 0x0000001400167306 */ /* 0x000e240000209400 */
[----:B------:R-:W-:-:S06]  /*0c70*/  IABS R24, R21 ;  /* 0x0000001500187213 */ /* 0x000fcc0000000000 */
[----:B0-----:R-:W0:Y:S02]  /*0c80*/  MUFU.RCP R22, R22 ;  /* 0x0000001600167308 */ /* 0x001e240000001000 */
[----:B0-----:R-:W-:-:S06]  /*0c90*/  VIADD R23, R22, 0xffffffe ;  /* 0x0ffffffe16177836 */ /* 0x001fcc0000000000 */
[----:B------:R-:W0:Y:S02]  /*0ca0*/  F2I.FTZ.U32.TRUNC.NTZ R19, R23 ;  /* 0x0000001700137305 */ /* 0x000e24000021f000 */
[----:B0-----:R-:W-:-:S04]  /*0cb0*/  IMAD.MOV R25, RZ, RZ, -R19 ;  /* 0x000000ffff197224 */ /* 0x001fc800078e0a13 */
[----:B------:R-:W-:-:S04]  /*0cc0*/  IMAD R25, R25, R20, RZ ;  /* 0x0000001419197224 */ /* 0x000fc800078e02ff */
[----:B------:R-:W-:-:S04]  /*0cd0*/  IMAD.HI.U32 R18, R19, R25, R18 ;  /* 0x0000001913127227 */ /* 0x000fc800078e0012 */
[----:B------:R-:W-:-:S04]  /*0ce0*/  IMAD.MOV.U32 R19, RZ, RZ, R24 ;  /* 0x000000ffff137224 */ /* 0x000fc800078e0018 */
[----:B------:R-:W-:-:S05]  /*0cf0*/  IMAD.HI.U32 R18, R18, R19, RZ ;  /* 0x0000001312127227 */ /* 0x000fca00078e00ff */
[----:B------:R-:W-:-:S05]  /*0d00*/  IADD3 R22, PT, PT, -R18, RZ, RZ ;  /* 0x000000ff12167210 */ /* 0x000fca0007ffe1ff */
[----:B------:R-:W-:-:S05]  /*0d10*/  IMAD R19, R20, R22, R19 ;  /* 0x0000001614137224 */ /* 0x000fca00078e0213 */
[----:B------:R-:W-:-:S13]  /*0d20*/  ISETP.GT.U32.AND P3, PT, R20, R19, PT ;  /* 0x000000131400720c */ /* 0x000fda0003f64070 */
[----:B------:R-:W-:Y:S02]  /*0d30*/  @!P3 IMAD.IADD R19, R19, 0x1, -R20 ;  /* 0x000000011313b824 */ /* 0x000fe400078e0a14 */
[----:B------:R-:W-:Y:S01]  /*0d40*/  @!P3 VIADD R18, R18, 0x1 ;  /* 0x000000011212b836 */ /* 0x000fe20000000000 */
[----:B------:R-:W-:Y:S02]  /*0d50*/  ISETP.NE.AND P3, PT, R8, RZ, PT ;  /* 0x000000ff0800720c */ /* 0x000fe40003f65270 */
[----:B------:R-:W-:Y:S02]  /*0d60*/  ISETP.GE.U32.AND P2, PT, R19, R20, PT ;  /* 0x000000141300720c */ /* 0x000fe40003f46070 */
[----:B------:R-:W-:-:S04]  /*0d70*/  LOP3.LUT R19, R21, R8, RZ, 0x3c, !PT ;  /* 0x0000000815137212 */ /* 0x000fc800078e3cff */
[----:B------:R-:W-:-:S07]  /*0d80*/  ISETP.GE.AND P1, PT, R19, RZ, PT ;  /* 0x000000ff1300720c */ /* 0x000fce0003f26270 */
[----:B------:R-:W-:-:S06]  /*0d90*/  @P2 IADD3 R18, PT, PT, R18, 0x1, RZ ;  /* 0x0000000112122810 */ /* 0x000fcc0007ffe0ff */
[----:B------:R-:W-:Y:S01]  /*0da0*/  @!P1 IMAD.MOV R18, RZ, RZ, -R18 ;  /* 0x000000ffff129224 */ /* 0x000fe200078e0a12 */
[----:B------:R-:W-:-:S05]  /*0db0*/  @!P3 LOP3.LUT R18, RZ, R8, RZ, 0x33, !PT ;  /* 0x00000008ff12b212 */ /* 0x000fca00078e33ff */
[----:B------:R-:W-:-:S04]  /*0dc0*/  IMAD.MOV R19, RZ, RZ, -R18 ;  /* 0x000000ffff137224 */ /* 0x000fc800078e0a12 */
[----:B------:R-:W-:-:S04]  /*0dd0*/  IMAD R21, R8, R19, R21 ;  /* 0x0000001308157224 */ /* 0x000fc800078e0215 */
[----:B------:R-:W-:-:S04]  /*0de0*/  IMAD R21, R21, R3, R0 ;  /* 0x0000000315157224 */ /* 0x000fc800078e0200 */
[----:B-1----:R-:W-:-:S05]  /*0df0*/  IMAD.WIDE R20, R21, 0x4, R10 ;  /* 0x0000000415147825 */ /* 0x002fca00078e020a */
[----:B------:R-:W3:Y:S01]  /*0e00*/  LDG.E R19, desc[UR6][R20.64] ;  /* 0x0000000614137981 */ /* 0x000ee2000c1e1900 */
[----:B------:R-:W-:Y:S01]  /*0e10*/  IMAD R25, R18, R3, R0 ;  /* 0x0000000312197224 */ /* 0x000fe200078e0200 */
[----:B---3--:R-:W-:-:S03]  /*0e20*/  IADD3 R23, PT, PT, R19, 0x1, RZ ;  /* 0x0000000113177810 */ /* 0x008fc60007ffe0ff */
[----:B--2---:R-:W-:Y:S02]  /*0e30*/  IMAD.WIDE R18, R25, 0x4, R12 ;  /* 0x0000000419127825 */ /* 0x004fe400078e020c */
[----:B------:R3:W-:Y:S04]  /*0e40*/  STG.E desc[UR6][R20.64], R23 ;  /* 0x0000001714007986 */ /* 0x0007e8000c101906 */
[----:B------:R-:W2:Y:S02]  /*0e50*/  LDG.E R22, desc[UR6][R18.64] ;  /* 0x0000000612167981 */ /* 0x000ea4000c1e1900 */
[----:B--2---:R-:W-:-:S05]  /*0e60*/  VIADD R25, R22, 0x1 ;  /* 0x0000000116197836 */ /* 0x004fca0000000000 */
[----:B------:R3:W-:Y:S02]  /*0e70*/  STG.E desc[UR6][R18.64], R25 ;  /* 0x0000001912007986 */ /* 0x0007e4000c101906 */
.L_x_59:
[----:B------:R-:W-:Y:S05]  /*0e80*/  BSYNC.RECONVERGENT B1 ;  /* 0x0000000000017941 */ /* 0x000fea0003800200 */
.L_x_58:
[----:B------:R-:W-:Y:S01]  /*0e90*/  VIADD R7, R7, 0x4 ;  /* 0x0000000407077836 */ /* 0x000fe20000000000 */
[----:B------:R-:W-:Y:S01]  /*0ea0*/  LEA R6, R3, R6, 0x2 ;  /* 0x0000000603067211 */ /* 0x000fe200078e10ff */
[----:B------:R-:W-:Y:S06]  /*0eb0*/  @P0 BRA `(.L_x_60) ;  /* 0xfffffff000e80947 */ /* 0x000fec000383ffff */
.L_x_51:
[----:B------:R-:W-:Y:S01]  /*0ec0*/  ISETP.NE.AND P0, PT, R26, RZ, PT ;  /* 0x000000ff1a00720c */ /* 0x000fe20003f05270 */
[----:B------:R-:W-:-:S12]  /*0ed0*/  BSSY.RECONVERGENT B1, `(.L_x_50) ;  /* 0x00000a6000017945 */ /* 0x000fd80003800200 */
[----:B------:R-:W-:Y:S05]  /*0ee0*/  @!P0 BRA `(.L_x_61) ;  /* 0x0000000800908947 */ /* 0x000fea0003800000 */
[----:B------:R-:W-:-:S13]  /*0ef0*/  ISETP.NE.AND P0, PT, R26, 0x1, PT ;  /* 0x000000011a00780c */ /* 0x000fda0003f05270 */
[----:B------:R-:W-:Y:S05]  /*0f00*/  @!P0 BRA `(.L_x_62) ;  /* 0x0000000400a88947 */ /* 0x000fea0003800000 */
[----:B------:R-:W4:Y:S01]  /*0f10*/  LDC.64 R14, c[0x0][0x380] ;  /* 0x0000e000ff0e7b82 */ /* 0x000f220000000a00 */
[----:B-1----:R-:W-:-:S07]  /*0f20*/  IMAD R11, R9, R3, R0 ;  /* 0x00000003090b7224 */ /* 0x002fce00078e0200 */
[----:B------:R-:W1:Y:S01]  /*0f30*/  LDC.64 R6, c[0x0][0x388] ;  /* 0x0000e200ff067b82 */ /* 0x000e620000000a00 */
[----:B----4-:R-:W-:-:S05]  /*0f40*/  IMAD.WIDE R14, R11, 0x8, R14 ;  /* 0x000000080b0e7825 */ /* 0x010fca00078e020e */
[----:B------:R-:W4:Y:S01]  /*0f50*/  LDG.E R5, desc[UR6][R14.64+0x4] ;  /* 0x000004060e057981 */ /* 0x000f22000c1e1900 */
[----:B-1----:R-:W-:Y:S01]  /*0f60*/  IMAD.WIDE R6, R11, 0x4, R6 ;  /* 0x000000040b067825 */ /* 0x002fe200078e0206 */
[----:B------:R-:W-:Y:S03]  /*0f70*/  BSSY.RECONVERGENT B2, `(.L_x_63) ;  /* 0x000002c000027945 */ /* 0x000fe60003800200 */
[----:B------:R-:W-:Y:S01]  /*0f80*/  IMAD.WIDE R10, R3, 0x8, R14 ;  /* 0x00000008030a7825 */ /* 0x000fe200078e020e */
[----:B--2---:R1:W5:Y:S01]  /*0f90*/  LDG.E R13, desc[UR6][R6.64] ;  /* 0x00000006060d7981 */ /* 0x004362000c1e1900 */
[----:B----4-:R-:W-:-:S13]  /*0fa0*/  ISETP.GE.AND P0, PT, R5, RZ, PT ;  /* 0x000000ff0500720c */ /* 0x010fda0003f06270 */
[----:B-1----:R-:W-:Y:S05]  /*0fb0*/  @!P0 BRA `(.L_x_64) ;  /* 0x00000000009c8947 */ /* 0x002fea0003800000 */
[----:B0-----:R-:W0:Y:S01]  /*0fc0*/  LDC R8, c[0x0][0x3d8] ;  /* 0x0000f600ff087b82 */ /* 0x001e220000000800 */
[----:B------:R-:W-:Y:S01]  /*0fd0*/  IMAD.MOV.U32 R14, RZ, RZ, RZ ;  /* 0x000000ffff0e7224 */ /* 0x000fe200078e00ff */
[----:B0-----:R-:W-:-:S04]  /*0fe0*/  IABS R17, R8 ;  /* 0x0000000800117213 */ /* 0x001fc80000000000 */
[----:B------:R-:W0:Y:S08]  /*0ff0*/  I2F.RP R16, R17 ;  /* 0x0000001100107306 */ /* 0x000e300000209400 */
[----:B0-----:R-:W3:Y:S02]  /*1000*/  MUFU.RCP R16, R16 ;  /* 0x0000001000107308 */ /* 0x001ee40000001000 */
[----:B---3--:R-:W-:-:S06]  /*1010*/  VIADD R18, R16, 0xffffffe ;  /* 0x0ffffffe10127836 */ /* 0x008fcc0000000000 */
[----:B------:R-:W0:Y:S02]  /*1020*/  F2I.FTZ.U32.TRUNC.NTZ R15, R18 ;  /* 0x00000012000f7305 */ /* 0x000e24000021f000 */
[----:B0-----:R-:W-:-:S05]  /*1030*/  IADD3 R12, PT, PT, RZ, -R15, RZ ;  /* 0x8000000fff0c7210 */ /* 0x001fca0007ffe0ff */
[----:B------:R-:W-:Y:S01]  /*1040*/  IMAD R19, R12, R17, RZ ;  /* 0x000000110c137224 */ /* 0x000fe200078e02ff */
[----:B------:R-:W-:-:S03]  /*1050*/  IABS R12, R9 ;  /* 0x00000009000c7213 */ /* 0x000fc60000000000 */
[----:B------:R-:W-:Y:S01]  /*1060*/  IMAD.HI.U32 R19, R15, R19, R14 ;  /* 0x000000130f137227 */ /* 0x000fe200078e000e */
[----:B------:R-:W-:-:S05]  /*1070*/  MOV R14, R12 ;  /* 0x0000000c000e7202 */ /* 0x000fca0000000f00 */
[----:B------:R-:W-:-:S04]  /*1080*/  IMAD.HI.U32 R12, R19, R14, RZ ;  /* 0x0000000e130c7227 */ /* 0x000fc800078e00ff */
[----:B------:R-:W-:-:S04]  /*1090*/  IMAD.MOV R15, RZ, RZ, -R12 ;  /* 0x000000ffff0f7224 */ /* 0x000fc800078e0a0c */
[----:B------:R-:W-:-:S05]  /*10a0*/  IMAD R14, R17, R15, R14 ;  /* 0x0000000f110e7224 */ /* 0x000fca00078e020e */
[----:B------:R-:W-:-:S13]  /*10b0*/  ISETP.GT.U32.AND P1, PT, R17, R14, PT ;  /* 0x0000000e1100720c */ /* 0x000fda0003f24070 */
[-C--:B------:R-:W-:Y:S01]  /*10c0*/  @!P1 IADD3 R14, PT, PT, R14, -R17.reuse, RZ ;  /* 0x800000110e0e9210 */ /* 0x080fe20007ffe0ff */
[----:B------:R-:W-:Y:S01]  /*10d0*/  @!P1 VIADD R12, R12, 0x1 ;  /* 0x000000010c0c9836 */ /* 0x000fe20000000000 */
[----:B------:R-:W-:Y:S02]  /*10e0*/  ISETP.NE.AND P1, PT, R8, RZ, PT ;  /* 0x000000ff0800720c */ /* 0x000fe40003f25270 */
[----:B------:R-:W-:Y:S02]  /*10f0*/  ISETP.GE.U32.AND P0, PT, R14, R17, PT ;  /* 0x000000110e00720c */ /* 0x000fe40003f06070 */
[----:B------:R-:W-:-:S04]  /*1100*/  LOP3.LUT R14, R9, R8, RZ, 0x3c, !PT ;  /* 0x00000008090e7212 */ /* 0x000fc800078e3cff */
[----:B------:R-:W-:Y:S02]  /*1110*/  ISETP.GE.AND P2, PT, R14, RZ, PT ;  /* 0x000000ff0e00720c */ /* 0x000fe40003f46270 */
[----:B------:R-:W0:Y:S05]  /*1120*/  LDC.64 R14, c[0x0][0x3c0] ;  /* 0x0000f000ff0e7b82 */ /* 0x000e2a0000000a00 */
[----:B------:R-:W-:-:S06]  /*1130*/  @P0 IADD3 R12, PT, PT, R12, 0x1, RZ ;  /* 0x000000010c0c0810 */ /* 0x000fcc0007ffe0ff */
[----:B------:R-:W-:Y:S01]  /*1140*/  @!P2 IMAD.MOV R12, RZ, RZ, -R12 ;  /* 0x000000ffff0ca224 */ /* 0x000fe200078e0a0c */
[----:B------:R-:W-:-:S04]  /*1150*/  @!P1 LOP3.LUT R12, RZ, R8, RZ, 0x33, !PT ;  /* 0x00000008ff0c9212 */ /* 0x000fc800078e33ff */
[----:B------:R-:W-:-:S05]  /*1160*/  IADD3 R16, PT, PT, -R12, RZ, RZ ;  /* 0x000000ff0c107210 */ /* 0x000fca0007ffe1ff */
[----:B------:R-:W-:-:S04]  /*1170*/  IMAD R8, R8, R16, R9 ;  /* 0x0000001008087224 */ /* 0x000fc800078e0209 */
[----:B------:R-:W-:-:S04]  /*1180*/  IMAD R17, R8, R3, R0 ;  /* 0x0000000308117224 */ /* 0x000fc800078e0200 */
[----:B0-----:R-:W-:Y:S02]  /*1190*/  IMAD.WIDE R14, R17, 0x4, R14 ;  /* 0x00000004110e7825 */ /* 0x001fe400078e020e */
[----:B------:R-:W0:Y:S03]  /*11a0*/  LDC.64 R16, c[0x0][0x3c8] ;  /* 0x0000f200ff107b82 */ /* 0x000e260000000a00 */
[----:B------:R-:W2:Y:S01]  /*11b0*/  LDG.E R8, desc[UR6][R14.64] ;  /* 0x000000060e087981 */ /* 0x000ea2000c1e1900 */
[----:B------:R-:W-:-:S04]  /*11c0*/  IMAD R21, R12, R3, R0 ;  /* 0x000000030c157224 */ /* 0x000fc800078e0200 */
[----:B0-----:R-:W-:-:S04]  /*11d0*/  IMAD.WIDE R16, R21, 0x4, R16 ;  /* 0x0000000415107825 */ /* 0x001fc800078e0210 */
[----:B--2---:R-:W-:-:S05]  /*11e0*/  VIADD R19, R8, 0x1 ;  /* 0x0000000108137836 */ /* 0x004fca0000000000 */
[----:B------:R1:W-:Y:S04]  /*11f0*/  STG.E desc[UR6][R14.64], R19 ;  /* 0x000000130e007986 */ /* 0x0003e8000c101906 */
[----:B------:R-:W2:Y:S02]  /*1200*/  LDG.E R8, desc[UR6][R16.64] ;  /* 0x0000000610087981 */ /* 0x000ea4000c1e1900 */
[----:B--2---:R-:W-:-:S05]  /*1210*/  IADD3 R21, PT, PT, R8, 0x1, RZ ;  /* 0x0000000108157810 */ /* 0x004fca0007ffe0ff */
[----:B------:R1:W-:Y:S02]  /*1220*/  STG.E desc[UR6][R16.64], R21 ;  /* 0x0000001510007986 */ /* 0x0003e4000c101906 */
.L_x_64:
[----:B------:R-:W-:Y:S05]  /*1230*/  BSYNC.RECONVERGENT B2 ;  /* 0x0000000000027941 */ /* 0x000fea0003800200 */
.L_x_63:
[----:B------:R-:W2:Y:S01]  /*1240*/  LDG.E R10, desc[UR6][R10.64+0x4] ;  /* 0x000004060a0a7981 */ /* 0x000ea2000c1e1900 */
[----:B------:R-:W-:-:S06]  /*1250*/  IMAD.WIDE R6, R3, 0x4, R6 ;  /* 0x0000000403067825 */ /* 0x000fcc00078e0206 */
[----:B------:R4:W5:Y:S01]  /*1260*/  LDG.E R6, desc[UR6][R6.64] ;  /* 0x0000000606067981 */ /* 0x000962000c1e1900 */
[----:B------:R-:W-:Y:S01]  /*1270*/  SHF.R.U32.HI R5, RZ, 0x1e, R5 ;  /* 0x0000001eff057819 */ /* 0x000fe20000011605 */
[----:B------:R-:W-:Y:S03]  /*1280*/  BSSY.RECONVERGENT B2, `(.L_x_65) ;  /* 0x0000030000027945 */ /* 0x000fe60003800200 */
[----:B------:R-:W-:-:S04]  /*1290*/  LOP3.LUT R5, R5, 0x2, RZ, 0xc0, !PT ;  /* 0x0000000205057812 */ /* 0x000fc800078ec0ff */
[----:B------:R-:W-:-:S05]  /*12a0*/  IADD3 R5, PT, PT, -R5, 0x1, RZ ;  /* 0x0000000105057810 */ /* 0x000fca0007ffe1ff */
[----:B-----5:R-:W-:Y:S01]  /*12b0*/  IMAD R13, R5, R13, R4 ;  /* 0x0000000d050d7224 */ /* 0x020fe200078e0204 */
[----:B--2---:R-:W-:Y:S02]  /*12c0*/  ISETP.GE.AND P0, PT, R10, RZ, PT ;  /* 0x000000ff0a00720c */ /* 0x004fe40003f06270 */
[----:B0-----:R-:W-:-:S04]  /*12d0*/  SHF.R.U32.HI R8, RZ, 0x1e, R10 ;  /* 0x0000001eff087819 */ /* 0x001fc8000001160a */
[----:B------:R-:W-:-:S04]  /*12e0*/  LOP3.LUT R8, R8, 0x2, RZ, 0xc0, !PT ;  /* 0x0000000208087812 */ /* 0x000fc800078ec0ff */
[----:B------:R-:W-:-:S03]  /*12f0*/  IADD3 R4, PT, PT, -R8, 0x1, RZ ;  /* 0x0000000108047810 */ /* 0x000fc60007ffe1ff */
[----:B----4-:R-:W-:Y:S05]  /*1300*/  @!P0 BRA `(.L_x_66) ;  /* 0x00000000009c8947 */ /* 0x010fea0003800000 */
[----:B------:R-:W1:Y:S01]  /*1310*/  LDC R5, c[0x0][0x3d8] ;  /* 0x0000f600ff057b82 */ /* 0x000e620000000800 */
[----:B------:R-:W-:Y:S01]  /*1320*/  VIADD R12, R9, 0x1 ;  /* 0x00000001090c7836 */ /* 0x000fe20000000000 */
[----:B-1----:R-:W-:-:S04]  /*1330*/  IABS R15, R5 ;  /* 0x00000005000f7213 */ /* 0x002fc80000000000 */
[----:B------:R-:W0:Y:S08]  /*1340*/  I2F.RP R7, R15 ;  /* 0x0000000f00077306 */ /* 0x000e300000209400 */
[----:B0-----:R-:W0:Y:S02]  /*1350*/  MUFU.RCP R7, R7 ;  /* 0x0000000700077308 */ /* 0x001e240000001000 */
[----:B0-----:R-:W-:-:S06]  /*1360*/  VIADD R10, R7, 0xffffffe ;  /* 0x0ffffffe070a7836 */ /* 0x001fcc0000000000 */
[----:B------:R0:W1:Y:S02]  /*1370*/  F2I.FTZ.U32.TRUNC.NTZ R11, R10 ;  /* 0x0000000a000b7305 */ /* 0x000064000021f000 */
[----:B0-----:R-:W-:Y:S01]  /*1380*/  HFMA2 R10, -RZ, RZ, 0, 0 ;  /* 0x00000000ff0a7431 */ /* 0x001fe200000001ff */
[----:B-1----:R-:W-:-:S05]  /*1390*/  IADD3 R8, PT, PT, RZ, -R11, RZ ;  /* 0x8000000bff087210 */ /* 0x002fca0007ffe0ff */
        /* <DEDUP_REMOVED lines=8> */
[-C--:B------:R-:W-:Y:S01]  /*1420*/  @!P1 IADD3 R8, PT, PT, R8, -R15.reuse, RZ ;  /* 0x8000000f08089210 */ /* 0x080fe20007ffe0ff */
[----:B------:R-:W-:Y:S01]  /*1430*/  @!P1 VIADD R7, R7, 0x1 ;  /* 0x0000000107079836 */ /* 0x000fe20000000000 */
[----:B------:R-:W-:Y:S02]  /*1440*/  ISETP.NE.AND P1, PT, R5, RZ, PT ;  /* 0x000000ff0500720c */ /* 0x000fe40003f25270 */
[----:B------:R-:W-:Y:S02]  /*1450*/  ISETP.GE.U32.AND P0, PT, R8, R15, PT ;  /* 0x0000000f0800720c */ /* 0x000fe40003f06070 */
[----:B------:R-:W-:Y:S01]  /*1460*/  LOP3.LUT R8, R12, R5, RZ, 0x3c, !PT ;  /* 0x000000050c087212 */ /* 0x000fe200078e3cff */
[----:B------:R-:W1:Y:S03]  /*1470*/  LDC.64 R14, c[0x0][0x3c8] ;  /* 0x0000f200ff0e7b82 */ /* 0x000e660000000a00 */
[----:B------:R-:W-:-:S07]  /*1480*/  ISETP.GE.AND P2, PT, R8, RZ, PT ;  /* 0x000000ff0800720c */ /* 0x000fce0003f46270 */
[----:B------:R-:W-:-:S06]  /*1490*/  @P0 IADD3 R7, PT, PT, R7, 0x1, RZ ;  /* 0x0000000107070810 */ /* 0x000fcc0007ffe0ff */
[----:B------:R-:W-:Y:S01]  /*14a0*/  @!P2 IMAD.MOV R7, RZ, RZ, -R7 ;  /* 0x000000ffff07a224 */ /* 0x000fe200078e0a07 */
[----:B------:R-:W-:-:S04]  /*14b0*/  @!P1 LOP3.LUT R7, RZ, R5, RZ, 0x33, !PT ;  /* 0x00000005ff079212 */ /* 0x000fc800078e33ff */
[----:B------:R-:W-:-:S05]  /*14c0*/  IADD3 R8, PT, PT, -R7, RZ, RZ ;  /* 0x000000ff07087210 */ /* 0x000fca0007ffe1ff */
[----:B------:R-:W-:-:S04]  /*14d0*/  IMAD R5, R5, R8, R12 ;  /* 0x0000000805057224 */ /* 0x000fc800078e020c */
[----:B------:R-:W-:-:S04]  /*14e0*/  IMAD R5, R5, R3, R0 ;  /* 0x0000000305057224 */ /* 0x000fc800078e0200 */
[----:B0-----:R-:W-:-:S05]  /*14f0*/  IMAD.WIDE R10, R5, 0x4, R10 ;  /* 0x00000004050a7825 */ /* 0x001fca00078e020a */
[----:B------:R-:W2:Y:S01]  /*1500*/  LDG.E R5, desc[UR6][R10.64] ;  /* 0x000000060a057981 */ /* 0x000ea2000c1e1900 */
[----:B------:R-:W-:-:S04]  /*1510*/  IMAD R7, R7, R3, R0 ;  /* 0x0000000307077224 */ /* 0x000fc800078e0200 */
[----:B-1----:R-:W-:-:S04]  /*1520*/  IMAD.WIDE R14, R7, 0x4, R14 ;  /* 0x00000004070e7825 */ /* 0x002fc800078e020e */
[----:B--2---:R-:W-:-:S05]  /*1530*/  VIADD R5, R5, 0x1 ;  /* 0x0000000105057836 */ /* 0x004fca0000000000 */
[----:B------:R0:W-:Y:S04]  /*1540*/  STG.E desc[UR6][R10.64], R5 ;  /* 0x000000050a007986 */ /* 0x0001e8000c101906 */
[----:B------:R-:W2:Y:S02]  /*1550*/  LDG.E R7, desc[UR6][R14.64] ;  /* 0x000000060e077981 */ /* 0x000ea4000c1e1900 */
[----:B--2---:R-:W-:-:S05]  /*1560*/  IADD3 R7, PT, PT, R7, 0x1, RZ ;  /* 0x0000000107077810 */ /* 0x004fca0007ffe0ff */
[----:B------:R0:W-:Y:S02]  /*1570*/  STG.E desc[UR6][R14.64], R7 ;  /* 0x000000070e007986 */ /* 0x0001e4000c101906 */
.L_x_66:
[----:B------:R-:W-:Y:S05]  /*1580*/  BSYNC.RECONVERGENT B2 ;  /* 0x0000000000027941 */ /* 0x000fea0003800200 */
.L_x_65:
[----:B------:R-:W-:Y:S02]  /*1590*/  IMAD R4, R4, R6, R13 ;  /* 0x0000000604047224 */ /* 0x000fe400078e020d */
[----:B------:R-:W-:-:S07]  /*15a0*/  VIADD R9, R9, 0x2 ;  /* 0x0000000209097836 */ /* 0x000fce0000000000 */
.L_x_62:
[----:B------:R-:W4:Y:S02]  /*15b0*/  LDCU UR4, c[0x0][0x3e0] ;  /* 0x00007c00ff0477ac */ /* 0x000f240008000800 */
[----:B----4-:R-:W-:-:S04]  /*15c0*/  ULOP3.LUT UR4, UR4, 0x1, URZ, 0xc0, !UPT ;  /* 0x0000000104047892 */ /* 0x010fc8000f8ec0ff */
[----:B------:R-:W-:-:S09]  /*15d0*/  UISETP.NE.U32.AND UP0, UPT, UR4, 0x1, UPT ;  /* 0x000000010400788c */ /* 0x000fd2000bf05070 */
[----:B------:R-:W-:Y:S05]  /*15e0*/  BRA.U UP0, `(.L_x_61) ;  /* 0x0000000100d07547 */ /* 0x000fea000b800000 */
[----:B0-----:R-:W0:Y:S01]  /*15f0*/  LDC.64 R6, c[0x0][0x380] ;  /* 0x0000e000ff067b82 */ /* 0x001e220000000a00 */
[----:B------:R-:W-:-:S07]  /*1600*/  IMAD R5, R9, R3, R0 ;  /* 0x0000000309057224 */ /* 0x000fce00078e0200 */
[----:B-1----:R-:W1:Y:S01]  /*1610*/  LDC.64 R10, c[0x0][0x388] ;  /* 0x0000e200ff0a7b82 */ /* 0x002e620000000a00 */
[----:B0-----:R-:W-:-:S06]  /*1620*/  IMAD.WIDE R6, R5, 0x8, R6 ;  /* 0x0000000805067825 */ /* 0x001fcc00078e0206 */
[----:B------:R-:W4:Y:S01]  /*1630*/  LDG.E R6, desc[UR6][R6.64+0x4] ;  /* 0x0000040606067981 */ /* 0x000f22000c1e1900 */
[----:B-1----:R-:W-:-:S06]  /*1640*/  IMAD.WIDE R10, R5, 0x4, R10 ;  /* 0x00000004050a7825 */ /* 0x002fcc00078e020a */
[----:B------:R-:W5:Y:S01]  /*1650*/  LDG.E R10, desc[UR6][R10.64] ;  /* 0x000000060a0a7981 */ /* 0x000f62000c1e1900 */
[----:B----4-:R-:W-:Y:S02]  /*1660*/  ISETP.GE.AND P0, PT, R6, RZ, PT ;  /* 0x000000ff0600720c */ /* 0x010fe40003f06270 */
[----:B------:R-:W-:-:S04]  /*1670*/  SHF.R.U32.HI R5, RZ, 0x1e, R6 ;  /* 0x0000001eff057819 */ /* 0x000fc80000011606 */
[----:B------:R-:W-:-:S04]  /*1680*/  LOP3.LUT R5, R5, 0x2, RZ, 0xc0, !PT ;  /* 0x0000000205057812 */ /* 0x000fc800078ec0ff */
[----:B------:R-:W-:-:S05]  /*1690*/  IADD3 R5, PT, PT, -R5, 0x1, RZ ;  /* 0x0000000105057810 */ /* 0x000fca0007ffe1ff */
[----:B-----5:R-:W-:Y:S01]  /*16a0*/  IMAD R4, R5, R10, R4 ;  /* 0x0000000a05047224 */ /* 0x020fe200078e0204 */
[----:B------:R-:W-:Y:S06]  /*16b0*/  @!P0 BRA `(.L_x_61) ;  /* 0x00000000009c8947 */ /* 0x000fec0003800000 */
[----:B------:R-:W0:Y:S01]  /*16c0*/  LDC R10, c[0x0][0x3d8] ;  /* 0x0000f600ff0a7b82 */ /* 0x000e220000000800 */
[----:B--2---:R-:W-:Y:S02]  /*16d0*/  IABS R13, R9 ;  /* 0x00000009000d7213 */ /* 0x004fe40000000000 */
[----:B0-----:R-:W-:-:S04]  /*16e0*/  IABS R11, R10 ;  /* 0x0000000a000b7213 */ /* 0x001fc80000000000 */
[----:B------:R-:W0:Y:S08]  /*16f0*/  I2F.RP R8, R11 ;  /* 0x0000000b00087306 */ /* 0x000e300000209400 */
[----:B0-----:R-:W0:Y:S02]  /*1700*/  MUFU.RCP R8, R8 ;  /* 0x0000000800087308 */ /* 0x001e240000001000 */
[----:B0-----:R-:W-:-:S06]  /*1710*/  IADD3 R12, PT, PT, R8, 0xffffffe, RZ ;  /* 0x0ffffffe080c7810 */ /* 0x001fcc0007ffe0ff */
[----:B------:R-:W0:Y:S02]  /*1720*/  F2I.FTZ.U32.TRUNC.NTZ R7, R12 ;  /* 0x0000000c00077305 */ /* 0x000e24000021f000 */
[----:B0-----:R-:W-:-:S04]  /*1730*/  IMAD.MOV R6, RZ, RZ, -R7 ;  /* 0x000000ffff067224 */ /* 0x001fc800078e0a07 */
[----:B------:R-:W-:Y:S01]  /*1740*/  IMAD R5, R6, R11, RZ ;  /* 0x0000000b06057224 */ /* 0x000fe200078e02ff */
[----:B------:R-:W-:-:S05]  /*1750*/  MOV R6, RZ ;  /* 0x000000ff00067202 */ /* 0x000fca0000000f00 */
[----:B------:R-:W-:-:S04]  /*1760*/  IMAD.HI.U32 R5, R7, R5, R6 ;  /* 0x0000000507057227 */ /* 0x000fc800078e0006 */
[----:B------:R-:W-:-:S04]  /*1770*/  IMAD.MOV.U32 R6, RZ, RZ, R13 ;  /* 0x000000ffff067224 */ /* 0x000fc800078e000d */
[----:B------:R-:W-:-:S05]  /*1780*/  IMAD.HI.U32 R5, R5, R6, RZ ;  /* 0x0000000605057227 */ /* 0x000fca00078e00ff */
[----:B------:R-:W-:-:S05]  /*1790*/  IADD3 R7, PT, PT, -R5, RZ, RZ ;  /* 0x000000ff05077210 */ /* 0x000fca0007ffe1ff */
[----:B------:R-:W-:-:S05]  /*17a0*/  IMAD R6, R11, R7, R6 ;  /* 0x000000070b067224 */ /* 0x000fca00078e0206 */
[----:B------:R-:W-:-:S13]  /*17b0*/  ISETP.GT.U32.AND P1, PT, R11, R6, PT ;  /* 0x000000060b00720c */ /* 0x000fda0003f24070 */
[----:B------:R-:W-:Y:S01]  /*17c0*/  @!P1 IMAD.IADD R6, R6, 0x1, -R11 ;  /* 0x0000000106069824 */ /* 0x000fe200078e0a0b */
[----:B------:R-:W-:Y:S02]  /*17d0*/  @!P1 IADD3 R5, PT, PT, R5, 0x1, RZ ;  /* 0x0000000105059810 */ /* 0x000fe40007ffe0ff */
[----:B------:R-:W-:Y:S02]  /*17e0*/  ISETP.NE.AND P1, PT, R10, RZ, PT ;  /* 0x000000ff0a00720c */ /* 0x000fe40003f25270 */
[----:B------:R-:W-:Y:S02]  /*17f0*/  ISETP.GE.U32.AND P0, PT, R6, R11, PT ;  /* 0x0000000b0600720c */ /* 0x000fe40003f06070 */
[----:B------:R-:W-:-:S04]  /*1800*/  LOP3.LUT R6, R9, R10, RZ, 0x3c, !PT ;  /* 0x0000000a09067212 */ /* 0x000fc800078e3cff */
[----:B------:R-:W-:Y:S02]  /*1810*/  ISETP.GE.AND P2, PT, R6, RZ, PT ;  /* 0x000000ff0600720c */ /* 0x000fe40003f46270 */
[----:B------:R-:W0:Y:S05]  /*1820*/  LDC.64 R6, c[0x0][0x3c0] ;  /* 0x0000f000ff067b82 */ /* 0x000e2a0000000a00 */
[----:B------:R-:W-:-:S06]  /*1830*/  @P0 VIADD R5, R5, 0x1 ;  /* 0x0000000105050836 */ /* 0x000fcc0000000000 */
[----:B------:R-:W-:Y:S02]  /*1840*/  @!P2 IADD3 R5, PT, PT, -R5, RZ, RZ ;  /* 0x000000ff0505a210 */ /* 0x000fe40007ffe1ff */
[----:B------:R-:W-:-:S05]  /*1850*/  @!P1 LOP3.LUT R5, RZ, R10, RZ, 0x33, !PT ;  /* 0x0000000aff059212 */ /* 0x000fca00078e33ff */
[----:B------:R-:W-:-:S04]  /*1860*/  IMAD.MOV R8, RZ, RZ, -R5 ;  /* 0x000000ffff087224 */ /* 0x000fc800078e0a05 */
[----:B------:R-:W-:-:S04]  /*1870*/  IMAD R9, R10, R8, R9 ;  /* 0x000000080a097224 */ /* 0x000fc800078e0209 */
[----:B------:R-:W-:-:S04]  /*1880*/  IMAD R9, R9, R3, R0 ;  /* 0x0000000309097224 */ /* 0x000fc800078e0200 */
[----:B0-----:R-:W-:Y:S02]  /*1890*/  IMAD.WIDE R6, R9, 0x4, R6 ;  /* 0x0000000409067825 */ /* 0x001fe400078e0206 */
[----:B------:R-:W0:Y:S03]  /*18a0*/  LDC.64 R8, c[0x0][0x3c8] ;  /* 0x0000f200ff087b82 */ /* 0x000e260000000a00 */
[----:B------:R-:W2:Y:S01]  /*18b0*/  LDG.E R10, desc[UR6][R6.64] ;  /* 0x00000006060a7981 */ /* 0x000ea2000c1e1900 */
[----:B------:R-:W-:-:S04]  /*18c0*/  IMAD R11, R5, R3, R0 ;  /* 0x00000003050b7224 */ /* 0x000fc800078e0200 */
[----:B0-----:R-:W-:Y:S01]  /*18d0*/  IMAD.WIDE R8, R11, 0x4, R8 ;  /* 0x000000040b087825 */ /* 0x001fe200078e0208 */
[----:B--2---:R-:W-:-:S05]  /*18e0*/  IADD3 R5, PT, PT, R10, 0x1, RZ ;  /* 0x000000010a057810 */ /* 0x004fca0007ffe0ff */
[----:B------:R4:W-:Y:S04]  /*18f0*/  STG.E desc[UR6][R6.64], R5 ;  /* 0x0000000506007986 */ /* 0x0009e8000c101906 */
[----:B------:R-:W2:Y:S02]  /*1900*/  LDG.E R10, desc[UR6][R8.64] ;  /* 0x00000006080a7981 */ /* 0x000ea4000c1e1900 */
[----:B--2---:R-:W-:-:S05]  /*1910*/  VIADD R11, R10, 0x1 ;  /* 0x000000010a0b7836 */ /* 0x004fca0000000000 */
[----:B------:R4:W-:Y:S02]  /*1920*/  STG.E desc[UR6][R8.64], R11 ;  /* 0x0000000b08007986 */ /* 0x0009e4000c101906 */
.L_x_61:
[----:B------:R-:W-:Y:S05]  /*1930*/  BSYNC.RECONVERGENT B1 ;  /* 0x0000000000017941 */ /* 0x000fea0003800200 */
.L_x_50:
[----:B------:R-:W5:Y:S01]  /*1940*/  LDCU UR4, c[0x0][0x3d8] ;  /* 0x00007b00ff0477ac */ /* 0x000f620008000800 */
[----:B------:R-:W-:Y:S01]  /*1950*/  PLOP3.LUT P0, PT, PT, PT, PT, 0x8, 0x80 ;  /* 0x000000000080781c */ /* 0x000fe20003f0e170 */
[----:B-----5:R-:W-:-:S09]  /*1960*/  UISETP.GE.AND UP0, UPT, UR4, 0x1, UPT ;  /* 0x000000010400788c */ /* 0x020fd2000bf06270 */
[----:B------:R-:W-:Y:S05]  /*1970*/  BRA.U !UP0, `(.L_x_67) ;  /* 0x0000000108507547 */ /* 0x000fea000b800000 */
[----:B0---4-:R-:W0:Y:S01]  /*1980*/  LDC.64 R8, c[0x0][0x3c0] ;  /* 0x0000f000ff087b82 */ /* 0x011e220000000a00 */
[----:B------:R-:W-:Y:S01]  /*1990*/  HFMA2 R5, -RZ, RZ, 0, 0 ;  /* 0x00000000ff057431 */ /* 0x000fe200000001ff */
[----:B------:R-:W-:Y:S06]  /*19a0*/  BSSY.RECONVERGENT B1, `(.L_x_67) ;  /* 0x0000011000017945 */ /* 0x000fec0003800200 */
[----:B-1----:R-:W1:Y:S02]  /*19b0*/  LDC.64 R10, c[0x0][0x3c8] ;  /* 0x0000f200ff0a7b82 */ /* 0x002e640000000a00 */
.L_x_69:
[----:B------:R-:W-:-:S04]  /*19c0*/  IMAD.U32 R3, RZ, RZ, UR12 ;  /* 0x0000000cff037e24 */ /* 0x000fc8000f8e00ff */
[----:B--2---:R-:W-:-:S04]  /*19d0*/  IMAD R13, R5, R3, R0 ;  /* 0x00000003050d7224 */ /* 0x004fc800078e0200 */
[----:B0-----:R-:W-:-:S06]  /*19e0*/  IMAD.WIDE R6, R13, 0x4, R8 ;  /* 0x000000040d067825 */ /* 0x001fcc00078e0208 */
[----:B------:R-:W2:Y:S01]  /*19f0*/  LDG.E R6, desc[UR6][R6.64] ;  /* 0x0000000606067981 */ /* 0x000ea2000c1e1900 */
[----:B------:R-:W-:Y:S02]  /*1a00*/  PLOP3.LUT P0, PT, PT, PT, PT, 0x80, 0x8 ;  /* 0x000000000008781c */ /* 0x000fe40003f0f070 */
[----:B--2---:R-:W-:-:S13]  /*1a10*/  ISETP.NE.AND P1, PT, R6, 0x1, PT ;  /* 0x000000010600780c */ /* 0x004fda0003f25270 */
[----:B------:R-:W-:Y:S05]  /*1a20*/  @P1 BRA `(.L_x_68) ;  /* 0x0000000000201947 */ /* 0x000fea0003800000 */
[----:B-1----:R-:W-:-:S06]  /*1a30*/  IMAD.WIDE R6, R13, 0x4, R10 ;  /* 0x000000040d067825 */ /* 0x002fcc00078e020a */
[----:B------:R-:W2:Y:S02]  /*1a40*/  LDG.E R6, desc[UR6][R6.64] ;  /* 0x0000000606067981 */ /* 0x000ea4000c1e1900 */
[----:B--2---:R-:W-:-:S13]  /*1a50*/  ISETP.NE.AND P1, PT, R6, 0x1, PT ;  /* 0x000000010600780c */ /* 0x004fda0003f25270 */
[----:B------:R-:W-:Y:S05]  /*1a60*/  @P1 BRA `(.L_x_68) ;  /* 0x0000000000101947 */ /* 0x000fea0003800000 */
[----:B------:R-:W-:-:S04]  /*1a70*/  IADD3 R5, PT, PT, R5, 0x1, RZ ;  /* 0x0000000105057810 */ /* 0x000fc80007ffe0ff */
[----:B------:R-:W-:-:S13]  /*1a80*/  ISETP.NE.AND P0, PT, R5, UR11, PT ;  /* 0x0000000b05007c0c */ /* 0x000fda000bf05270 */
[----:B------:R-:W-:Y:S05]  /*1a90*/  @P0 BRA `(.L_x_69) ;  /* 0xfffffffc00c80947 */ /* 0x000fea000383ffff */
[----:B------:R-:W-:-:S13]  /*1aa0*/  PLOP3.LUT P0, PT, PT, PT, PT, 0x8, 0x80 ;  /* 0x000000000080781c */ /* 0x000fda0003f0e170 */
.L_x_68:
[----:B------:R-:W-:Y:S05]  /*1ab0*/  BSYNC.RECONVERGENT B1 ;  /* 0x0000000000017941 */ /* 0x000fea0003800200 */
.L_x_67:
[----:B0---4-:R-:W0:Y:S02]  /*1ac0*/  LDC R5, c[0x0][0x3d8] ;  /* 0x0000f600ff057b82 */ /* 0x011e240000000800 */
[----:B0-----:R-:W-:-:S13]  /*1ad0*/  ISETP.GE.AND P1, PT, R5, 0x1, PT ;  /* 0x000000010500780c */ /* 0x001fda0003f26270 */
[----:B------:R-:W-:Y:S05]  /*1ae0*/  @!P1 BRA `(.L_x_70) ;  /* 0x00000004007c9947 */ /* 0x000fea0003800000 */
[C---:B------:R-:W-:Y:S01]  /*1af0*/  ISETP.GE.U32.AND P1, PT, R5.reuse, 0x8, PT ;  /* 0x000000080500780c */ /* 0x040fe20003f26070 */
[----:B------:R-:W-:Y:S01]  /*1b00*/  IMAD.MOV.U32 R7, RZ, RZ, RZ ;  /* 0x000000ffff077224 */ /* 0x000fe200078e00ff */
[----:B------:R-:W-:-:S04]  /*1b10*/  LOP3.LUT R6, R5, 0x7, RZ, 0xc0, !PT ;  /* 0x0000000705067812 */ /* 0x000fc800078ec0ff */
[----:B------:R-:W-:-:S07]  /*1b20*/  ISETP.NE.AND P2, PT, R6, RZ, PT ;  /* 0x000000ff0600720c */ /* 0x000fce0003f45270 */
[----:B------:R-:W-:Y:S06]  /*1b30*/  @!P1 BRA `(.L_x_71) ;  /* 0x0000000000a49947 */ /* 0x000fec0003800000 */
[----:B------:R-:W0:Y:S01]  /*1b40*/  LDC.64 R8, c[0x0][0x3c0] ;  /* 0x0000f000ff087b82 */ /* 0x000e220000000a00 */
[----:B------:R-:W-:Y:S02]  /*1b50*/  LOP3.LUT R7, R5, 0x7ffffff8, RZ, 0xc0, !PT ;  /* 0x7ffffff805077812 */ /* 0x000fe400078ec0ff */
[----:B------:R-:W-:-:S03]  /*1b60*/  MOV R29, R0 ;  /* 0x00000000001d7202 */ /* 0x000fc60000000f00 */
[----:B------:R-:W-:Y:S02]  /*1b70*/  IMAD.MOV R28, RZ, RZ, -R7 ;  /* 0x000000ffff1c7224 */ /* 0x000fe400078e0a07 */
[----:B-1----:R-:W1:Y:S05]  /*1b80*/  LDC.64 R10, c[0x0][0x3c8] ;  /* 0x0000f200ff0a7b82 */ /* 0x002e6a0000000a00 */
.L_x_72:
[----:B0--3--:R-:W-:Y:S01]  /*1b90*/  IMAD.WIDE R18, R29, 0x4, R8 ;  /* 0x000000041d127825 */ /* 0x009fe200078e0208 */
[----:B------:R-:W-:-:S03]  /*1ba0*/  IADD3 R28, PT, PT, R28, 0x8, RZ ;  /* 0x000000081c1c7810 */ /* 0x000fc60007ffe0ff */
[----:B-1--4-:R-:W-:Y:S01]  /*1bb0*/  IMAD.WIDE R24, R29, 0x4, R10 ;  /* 0x000000041d187825 */ /* 0x012fe200078e020a */
[----:B------:R-:W-:Y:S01]  /*1bc0*/  STG.E desc[UR6][R18.64], RZ ;  /* 0x000000ff12007986 */ /* 0x000fe2000c101906 */
[----:B------:R-:W-:Y:S02]  /*1bd0*/  ISETP.NE.AND P1, PT, R28, RZ, PT ;  /* 0x000000ff1c00720c */ /* 0x000fe40003f25270 */
[C---:B------:R-:W-:Y:S01]  /*1be0*/  IMAD.WIDE R26, R3.reuse, 0x4, R18 ;  /* 0x00000004031a7825 */ /* 0x040fe200078e0212 */
[----:B------:R-:W-:Y:S03]  /*1bf0*/  STG.E desc[UR6][R24.64], RZ ;  /* 0x000000ff18007986 */ /* 0x000fe6000c101906 */
[C---:B------:R-:W-:Y:S01]  /*1c00*/  IMAD.WIDE R16, R3.reuse, 0x4, R24 ;  /* 0x0000000403107825 */ /* 0x040fe200078e0218 */
[----:B------:R-:W-:Y:S03]  /*1c10*/  STG.E desc[UR6][R26.64], RZ ;  /* 0x000000ff1a007986 */ /* 0x000fe6000c101906 */
[C---:B------:R-:W-:Y:S01]  /*1c20*/  IMAD.WIDE R14, R3.reuse, 0x4, R26 ;  /* 0x00000004030e7825 */ /* 0x040fe200078e021a */
[----:B------:R0:W-:Y:S03]  /*1c30*/  STG.E desc[UR6][R16.64], RZ ;  /* 0x000000ff10007986 */ /* 0x0001e6000c101906 */
[C---:B--2---:R-:W-:Y:S01]  /*1c40*/  IMAD.WIDE R12, R3.reuse, 0x4, R16 ;  /* 0x00000004030c7825 */ /* 0x044fe200078e0210 */
[----:B------:R1:W-:Y:S03]  /*1c50*/  STG.E desc[UR6][R14.64], RZ ;  /* 0x000000ff0e007986 */ /* 0x0003e6000c101906 */
[C---:B------:R-:W-:Y:S01]  /*1c60*/  IMAD.WIDE R20, R3.reuse, 0x4, R14 ;  /* 0x0000000403147825 */ /* 0x040fe200078e020e */
[----:B------:R2:W-:Y:S03]  /*1c70*/  STG.E desc[UR6][R12.64], RZ ;  /* 0x000000ff0c007986 */ /* 0x0005e6000c101906 */
[C---:B------:R-:W-:Y:S01]  /*1c80*/  IMAD.WIDE R22, R3.reuse, 0x4, R12 ;  /* 0x0000000403167825 */ /* 0x040fe200078e020c */
[----:B------:R-:W-:Y:S03]  /*1c90*/  STG.E desc[UR6][R20.64], RZ ;  /* 0x000000ff14007986 */ /* 0x000fe6000c101906 */
[C---:B0-----:R-:W-:Y:S01]  /*1ca0*/  IMAD.WIDE R16, R3.reuse, 0x4, R20 ;  /* 0x0000000403107825 */ /* 0x041fe200078e0214 */
[----:B------:R-:W-:Y:S03]  /*1cb0*/  STG.E desc[UR6][R22.64], RZ ;  /* 0x000000ff16007986 */ /* 0x000fe6000c101906 */
[C---:B------:R-:W-:Y:S01]  /*1cc0*/  IMAD.WIDE R18, R3.reuse, 0x4, R22 ;  /* 0x0000000403127825 */ /* 0x040fe200078e0216 */
[----:B------:R0:W-:Y:S03]  /*1cd0*/  STG.E desc[UR6][R16.64], RZ ;  /* 0x000000ff10007986 */ /* 0x0001e6000c101906 */
[C---:B-1----:R-:W-:Y:S01]  /*1ce0*/  IMAD.WIDE R14, R3.reuse, 0x4, R16 ;  /* 0x00000004030e7825 */ /* 0x042fe200078e0210 */
[----:B------:R-:W-:Y:S03]  /*1cf0*/  STG.E desc[UR6][R18.64], RZ ;  /* 0x000000ff12007986 */ /* 0x000fe6000c101906 */
[C---:B--2---:R-:W-:Y:S01]  /*1d00*/  IMAD.WIDE R12, R3.reuse, 0x4, R18 ;  /* 0x00000004030c7825 */ /* 0x044fe200078e0212 */
[----:B------:R1:W-:Y:S03]  /*1d10*/  STG.E desc[UR6][R14.64], RZ ;  /* 0x000000ff0e007986 */ /* 0x0003e6000c101906 */
[C---:B------:R-:W-:Y:S01]  /*1d20*/  IMAD.WIDE R24, R3.reuse, 0x4, R14 ;  /* 0x0000000403187825 */ /* 0x040fe200078e020e */
[----:B------:R4:W-:Y:S03]  /*1d30*/  STG.E desc[UR6][R12.64], RZ ;  /* 0x000000ff0c007986 */ /* 0x0009e6000c101906 */
[C---:B------:R-:W-:Y:S01]  /*1d40*/  IMAD.WIDE R26, R3.reuse, 0x4, R12 ;  /* 0x00000004031a7825 */ /* 0x040fe200078e020c */
[----:B------:R4:W-:Y:S03]  /*1d50*/  STG.E desc[UR6][R24.64], RZ ;  /* 0x000000ff18007986 */ /* 0x0009e6000c101906 */
[C---:B0-----:R-:W-:Y:S01]  /*1d60*/  IMAD.WIDE R16, R3.reuse, 0x4, R24 ;  /* 0x0000000403107825 */ /* 0x041fe200078e0218 */
[----:B------:R4:W-:Y:S03]  /*1d70*/  STG.E desc[UR6][R26.64], RZ ;  /* 0x000000ff1a007986 */ /* 0x0009e6000c101906 */
[C---:B-1----:R-:W-:Y:S01]  /*1d80*/  IMAD.WIDE R14, R3.reuse, 0x4, R26 ;  /* 0x00000004030e7825 */ /* 0x042fe200078e021a */
[----:B------:R4:W-:Y:S03]  /*1d90*/  STG.E desc[UR6][R16.64], RZ ;  /* 0x000000ff10007986 */ /* 0x0009e6000c101906 */
[----:B------:R-:W-:Y:S01]  /*1da0*/  IMAD R29, R3, 0x8, R29 ;  /* 0x00000008031d7824 */ /* 0x000fe200078e021d */
[----:B------:R4:W-:Y:S01]  /*1db0*/  STG.E desc[UR6][R14.64], RZ ;  /* 0x000000ff0e007986 */ /* 0x0009e2000c101906 */
[----:B------:R-:W-:Y:S05]  /*1dc0*/  @P1 BRA `(.L_x_72) ;  /* 0xfffffffc00701947 */ /* 0x000fea000383ffff */
.L_x_71:
[----:B------:R-:W-:Y:S05]  /*1dd0*/  @!P2 BRA `(.L_x_70) ;  /* 0x0000000000c0a947 */ /* 0x000fea0003800000 */
[----:B------:R-:W-:Y:S02]  /*1de0*/  ISETP.GE.U32.AND P1, PT, R6, 0x4, PT ;  /* 0x000000040600780c */ /* 0x000fe40003f26070 */
[----:B----4-:R-:W-:-:S04]  /*1df0*/  LOP3.LUT R24, R5, 0x3, RZ, 0xc0, !PT ;  /* 0x0000000305187812 */ /* 0x010fc800078ec0ff */
[----:B------:R-:W-:-:S07]  /*1e00*/  ISETP.NE.AND P2, PT, R24, RZ, PT ;  /* 0x000000ff1800720c */ /* 0x000fce0003f45270 */
[----:B------:R-:W-:Y:S06]  /*1e10*/  @!P1 BRA `(.L_x_73) ;  /* 0x0000000000509947 */ /* 0x000fec0003800000 */
[----:B-1----:R-:W0:Y:S01]  /*1e20*/  LDC.64 R14, c[0x0][0x3c0] ;  /* 0x0000f000ff0e7b82 */ /* 0x002e220000000a00 */
[C---:B------:R-:W-:Y:S01]  /*1e30*/  IMAD R9, R7.reuse, R3, R0 ;  /* 0x0000000307097224 */ /* 0x040fe200078e0200 */
[----:B------:R-:W-:-:S06]  /*1e40*/  IADD3 R7, PT, PT, R7, 0x4, RZ ;  /* 0x0000000407077810 */ /* 0x000fcc0007ffe0ff */
[----:B------:R-:W1:Y:S01]  /*1e50*/  LDC.64 R16, c[0x0][0x3c8] ;  /* 0x0000f200ff107b82 */ /* 0x000e620000000a00 */
[----:B0-----:R-:W-:-:S05]  /*1e60*/  IMAD.WIDE R14, R9, 0x4, R14 ;  /* 0x00000004090e7825 */ /* 0x001fca00078e020e */
[----:B------:R0:W-:Y:S01]  /*1e70*/  STG.E desc[UR6][R14.64], RZ ;  /* 0x000000ff0e007986 */ /* 0x0001e2000c101906 */
[----:B---3--:R-:W-:-:S04]  /*1e80*/  IMAD.WIDE R18, R3, 0x4, R14 ;  /* 0x0000000403127825 */ /* 0x008fc800078e020e */
[----:B-1----:R-:W-:-:S04]  /*1e90*/  IMAD.WIDE R16, R9, 0x4, R16 ;  /* 0x0000000409107825 */ /* 0x002fc800078e0210 */
[C---:B------:R-:W-:Y:S01]  /*1ea0*/  IMAD.WIDE R10, R3.reuse, 0x4, R18 ;  /* 0x00000004030a7825 */ /* 0x040fe200078e0212 */
[----:B------:R0:W-:Y:S03]  /*1eb0*/  STG.E desc[UR6][R16.64], RZ ;  /* 0x000000ff10007986 */ /* 0x0001e6000c101906 */
[C---:B------:R-:W-:Y:S01]  /*1ec0*/  IMAD.WIDE R8, R3.reuse, 0x4, R16 ;  /* 0x0000000403087825 */ /* 0x040fe200078e0210 */
[----:B------:R0:W-:Y:S03]  /*1ed0*/  STG.E desc[UR6][R18.64], RZ ;  /* 0x000000ff12007986 */ /* 0x0001e6000c101906 */
[C---:B------:R-:W-:Y:S01]  /*1ee0*/  IMAD.WIDE R20, R3.reuse, 0x4, R10 ;  /* 0x0000000403147825 */ /* 0x040fe200078e020a */
[----:B------:R0:W-:Y:S03]  /*1ef0*/  STG.E desc[UR6][R8.64], RZ ;  /* 0x000000ff08007986 */ /* 0x0001e6000c101906 */
[C---:B--2---:R-:W-:Y:S01]  /*1f00*/  IMAD.WIDE R12, R3.reuse, 0x4, R8 ;  /* 0x00000004030c7825 */ /* 0x044fe200078e0208 */
[----:B------:R0:W-:Y:S04]  /*1f10*/  STG.E desc[UR6][R10.64], RZ ;  /* 0x000000ff0a007986 */ /* 0x0001e8000c101906 */
[----:B------:R0:W-:Y:S01]  /*1f20*/  STG.E desc[UR6][R12.64], RZ ;  /* 0x000000ff0c007986 */ /* 0x0001e2000c101906 */
[----:B------:R-:W-:-:S03]  /*1f30*/  IMAD.WIDE R22, R3, 0x4, R12 ;  /* 0x0000000403167825 */ /* 0x000fc600078e020c */
[----:B------:R0:W-:Y:S04]  /*1f40*/  STG.E desc[UR6][R20.64], RZ ;  /* 0x000000ff14007986 */ /* 0x0001e8000c101906 */
[----:B------:R0:W-:Y:S02]  /*1f50*/  STG.E desc[UR6][R22.64], RZ ;  /* 0x000000ff16007986 */ /* 0x0001e4000c101906 */
.L_x_73:
[----:B------:R-:W-:Y:S05]  /*1f60*/  @!P2 BRA `(.L_x_70) ;  /* 0x00000000005ca947 */ /* 0x000fea0003800000 */
[----:B01----:R-:W0:Y:S01]  /*1f70*/  LDC.64 R10, c[0x0][0x3c0] ;  /* 0x0000f000ff0a7b82 */ /* 0x003e220000000a00 */
[----:B------:R-:W-:Y:S02]  /*1f80*/  ISETP.NE.AND P1, PT, R24, 0x1, PT ;  /* 0x000000011800780c */ /* 0x000fe40003f25270 */
[----:B------:R-:W-:-:S04]  /*1f90*/  LOP3.LUT R5, R5, 0x1, RZ, 0xc0, !PT ;  /* 0x0000000105057812 */ /* 0x000fc800078ec0ff */
[----:B------:R-:W-:Y:S01]  /*1fa0*/  ISETP.NE.U32.AND P2, PT, R5, 0x1, PT ;  /* 0x000000010500780c */ /* 0x000fe20003f45070 */
[----:B------:R-:W1:Y:S06]  /*1fb0*/  LDC.64 R8, c[0x0][0x3c8] ;  /* 0x0000f200ff087b82 */ /* 0x000e6c0000000a00 */
[----:B------:R-:W-:Y:S06]  /*1fc0*/  @!P1 BRA `(.L_x_74) ;  /* 0x0000000000309947 */ /* 0x000fec0003800000 */
[----:B--2---:R-:W2:Y:S01]  /*1fd0*/  LDC.64 R12, c[0x0][0x3c0] ;  /* 0x0000f000ff0c7b82 */ /* 0x004ea20000000a00 */
[C---:B------:R-:W-:Y:S02]  /*1fe0*/  IMAD R5, R7.reuse, R3, R0 ;  /* 0x0000000307057224 */ /* 0x040fe400078e0200 */
[----:B------:R-:W-:-:S05]  /*1ff0*/  VIADD R7, R7, 0x2 ;  /* 0x0000000207077836 */ /* 0x000fca0000000000 */
[----:B------:R-:W4:Y:S01]  /*2000*/  LDC.64 R14, c[0x0][0x3c8] ;  /* 0x0000f200ff0e7b82 */ /* 0x000f220000000a00 */
[----:B--2---:R-:W-:-:S05]  /*2010*/  IMAD.WIDE R12, R5, 0x4, R12 ;  /* 0x00000004050c7825 */ /* 0x004fca00078e020c */
[----:B------:R2:W-:Y:S01]  /*2020*/  STG.E desc[UR6][R12.64], RZ ;  /* 0x000000ff0c007986 */ /* 0x0005e2000c101906 */
[----:B------:R-:W-:-:S04]  /*2030*/  IMAD.WIDE R16, R3, 0x4, R12 ;  /* 0x0000000403107825 */ /* 0x000fc800078e020c */
[----:B----4-:R-:W-:-:S05]  /*2040*/  IMAD.WIDE R14, R5, 0x4, R14 ;  /* 0x00000004050e7825 */ /* 0x010fca00078e020e */
[----:B------:R2:W-:Y:S01]  /*2050*/  STG.E desc[UR6][R14.64], RZ ;  /* 0x000000ff0e007986 */ /* 0x0005e2000c101906 */
[----:B---3--:R-:W-:-:S03]  /*2060*/  IMAD.WIDE R18, R3, 0x4, R14 ;  /* 0x0000000403127825 */ /* 0x008fc600078e020e */
[----:B------:R2:W-:Y:S04]  /*2070*/  STG.E desc[UR6][R16.64], RZ ;  /* 0x000000ff10007986 */ /* 0x0005e8000c101906 */
[----:B------:R2:W-:Y:S02]  /*2080*/  STG.E desc[UR6][R18.64], RZ ;  /* 0x000000ff12007986 */ /* 0x0005e4000c101906 */
.L_x_74:
[----:B------:R-:W-:-:S04]  /*2090*/  @!P2 IMAD R7, R7, R3, R0 ;  /* 0x000000030707a224 */ /* 0x000fc800078e0200 */
[----:B0-----:R-:W-:-:S04]  /*20a0*/  @!P2 IMAD.WIDE R10, R7, 0x4, R10 ;  /* 0x00000004070aa825 */ /* 0x001fc800078e020a */
[----:B-1----:R-:W-:Y:S01]  /*20b0*/  @!P2 IMAD.WIDE R8, R7, 0x4, R8 ;  /* 0x000000040708a825 */ /* 0x002fe200078e0208 */
[----:B------:R0:W-:Y:S04]  /*20c0*/  @!P2 STG.E desc[UR6][R10.64], RZ ;  /* 0x000000ff0a00a986 */ /* 0x0001e8000c101906 */
[----:B------:R0:W-:Y:S02]  /*20d0*/  @!P2 STG.E desc[UR6][R8.64], RZ ;  /* 0x000000ff0800a986 */ /* 0x0001e4000c101906 */
.L_x_70:
[----:B------:R-:W5:Y:S01]  /*20e0*/  LDCU.64 UR4, c[0x0][0x398] ;  /* 0x00007300ff0477ac */ /* 0x000f620008000a00 */
[----:B01----:R-:W0:Y:S01]  /*20f0*/  LDC.64 R10, c[0x0][0x3a8] ;  /* 0x0000ea00ff0a7b82 */ /* 0x003e220000000a00 */
[----:B--2-4-:R-:W-:Y:S01]  /*2100*/  SHF.R.S32.HI R12, RZ, 0x1f, R0 ;  /* 0x0000001fff0c7819 */ /* 0x014fe20000011400 */
[----:B------:R-:W1:Y:S06]  /*2110*/  LDCU.64 UR8, c[0x0][0x3a0] ;  /* 0x00007400ff0877ac */ /* 0x000e6c0008000a00 */
[----:B------:R-:W2:Y:S01]  /*2120*/  LDC R9, c[0x0][0x3e0] ;  /* 0x0000f800ff097b82 */ /* 0x000ea20000000800 */
[----:B-----5:R-:W-:Y:S01]  /*2130*/  IADD3 R6, P1, PT, R0, UR4, RZ ;  /* 0x0000000400067c10 */ /* 0x020fe2000ff3e0ff */
[----:B------:R-:W4:Y:S03]  /*2140*/  LDCU UR4, c[0x0][0x3b8] ;  /* 0x00007700ff0477ac */ /* 0x000f260008000800 */
[----:B------:R-:W-:-:S05]  /*2150*/  IADD3.X R7, PT, PT, R12, UR5, RZ, P1, !PT ;  /* 0x000000050c077c10 */ /* 0x000fca0008ffe4ff */
[----:B------:R-:W5:Y:S01]  /*2160*/  LDG.E.U8 R8, desc[UR6][R6.64] ;  /* 0x0000000606087981 */ /* 0x000f62000c1e1100 */
[----:B0-----:R-:W-:-:S05]  /*2170*/  IMAD.WIDE R10, R0, 0x4, R10 ;  /* 0x00000004000a7825 */ /* 0x001fca00078e020a */
[----:B------:R-:W3:Y:S01]  /*2180*/  LDG.E R5, desc[UR6][R10.64] ;  /* 0x000000060a057981 */ /* 0x000ee2000c1e1900 */
[----:B--2---:R-:W-:Y:S01]  /*2190*/  ISETP.NE.AND P2, PT, R4, R9, PT ;  /* 0x000000090400720c */ /* 0x004fe20003f45270 */
[----:B----4-:R-:W-:Y:S01]  /*21a0*/  UIADD3 UR4, UPT, UPT, UR4, -0x1, URZ ;  /* 0xffffffff04047890 */ /* 0x010fe2000fffe0ff */
[----:B-----5:R-:W-:-:S04]  /*21b0*/  ISETP.NE.AND P3, PT, R8, RZ, PT ;  /* 0x000000ff0800720c */ /* 0x020fc80003f65270 */
[----:B------:R-:W-:Y:S02]  /*21c0*/  ISETP.EQ.AND P1, PT, R4, R9, !P3 ;  /* 0x000000090400720c */ /* 0x000fe40005f22270 */
[----:B---3--:R-:W-:-:S11]  /*21d0*/  IADD3 R15, PT, PT, R5, 0x1, RZ ;  /* 0x00000001050f7810 */ /* 0x008fd60007ffe0ff */
[----:B------:R-:W-:-:S05]  /*21e0*/  @!P1 IMAD.MOV R15, RZ, RZ, R5 ;  /* 0x000000ffff0f9224 */ /* 0x000fca00078e0205 */
[----:B------:R-:W-:Y:S02]  /*21f0*/  @P2 SEL R15, R15, RZ, P3 ;  /* 0x000000ff0f0f2207 */ /* 0x000fe40001800000 */
[----:B-1----:R-:W-:Y:S02]  /*2200*/  IADD3 R4, P2, PT, R0, UR8, RZ ;  /* 0x0000000800047c10 */ /* 0x002fe4000ff5e0ff */
[----:B------:R-:W-:Y:S01]  /*2210*/  ISETP.NE.AND P1, PT, R15, UR4, PT ;  /* 0x000000040f007c0c */ /* 0x000fe2000bf25270 */
[----:B------:R0:W-:Y:S01]  /*2220*/  STG.E desc[UR6][R10.64], R15 ;  /* 0x0000000f0a007986 */ /* 0x0001e2000c101906 */
[----:B------:R-:W-:Y:S02]  /*2230*/  IADD3.X R5, PT, PT, R12, UR9, RZ, P2, !PT ;  /* 0x000000090c057c10 */ /* 0x000fe400097fe4ff */
[----:B------:R-:W-:-:S05]  /*2240*/  SEL R13, RZ, 0x1, P1 ;  /* 0x00000001ff0d7807 */ /* 0x000fca0000800000 */
[----:B------:R0:W-:Y:S04]  /*2250*/  STG.E.U8 desc[UR6][R6.64], R13 ;  /* 0x0000000d06007986 */ /* 0x0001e8000c101106 */
[----:B------:R0:W-:Y:S01]  /*2260*/  STG.E.U8 desc[UR6][R4.64], R13 ;  /* 0x0000000d04007986 */ /* 0x0001e2000c101106 */
[----:B------:R-:W-:Y:S05]  /*2270*/  @P0 BRA `(.L_x_49) ;  /* 0x0000000800480947 */ /* 0x000fea0003800000 */
[----:B0-----:R-:W0:Y:S08]  /*2280*/  LDC.64 R4, c[0x0][0x3d0] ;  /* 0x0000f400ff047b82 */ /* 0x001e300000000a00 */
[----:B------:R-:W1:Y:S01]  /*2290*/  LDC.64 R6, c[0x0][0x3b0] ;  /* 0x0000ec00ff067b82 */ /* 0x000e620000000a00 */
[----:B0-----:R-:W2:Y:S01]  /*22a0*/  LDG.E R5, desc[UR6][R4.64] ;  /* 0x0000000604057981 */ /* 0x001ea2000c1e1900 */
[----:B------:R-:W-:Y:S01]  /*22b0*/  ISETP.GE.AND P0, PT, R9, 0x1, PT ;  /* 0x000000010900780c */ /* 0x000fe20003f06270 */
[----:B-1----:R-:W-:-:S05]  /*22c0*/  IMAD.WIDE R6, R0, 0x4, R6 ;  /* 0x0000000400067825 */ /* 0x002fca00078e0206 */
[----:B--2---:R1:W-:Y:S07]  /*22d0*/  STG.E desc[UR6][R6.64], R5 ;  /* 0x0000000506007986 */ /* 0x0043ee000c101906 */
[----:B------:R-:W-:Y:S05]  /*22e0*/  @!P0 BRA `(.L_x_49) ;  /* 0x00000008002c8947 */ /* 0x000fea0003800000 */
[C---:B------:R-:W-:Y:S01]  /*22f0*/  ISETP.GE.U32.AND P0, PT, R9.reuse, 0x8, PT ;  /* 0x000000080900780c */ /* 0x040fe20003f06070 */
[----:B------:R-:W-:Y:S01]  /*2300*/  HFMA2 R8, -RZ, RZ, 0, 0 ;  /* 0x00000000ff087431 */ /* 0x000fe200000001ff */
[----:B------:R-:W-:-:S04]  /*2310*/  LOP3.LUT R20, R9, 0x7, RZ, 0xc0, !PT ;  /* 0x0000000709147812 */ /* 0x000fc800078ec0ff */
[----:B------:R-:W-:-:S07]  /*2320*/  ISETP.NE.AND P1, PT, R20, RZ, PT ;  /* 0x000000ff1400720c */ /* 0x000fce0003f25270 */
[----:B------:R-:W-:Y:S06]  /*2330*/  @!P0 BRA `(.L_x_75) ;  /* 0x0000000400048947 */ /* 0x000fec0003800000 */
[----:B-1----:R-:W0:Y:S01]  /*2340*/  LDC.64 R4, c[0x0][0x380] ;  /* 0x0000e000ff047b82 */ /* 0x002e220000000a00 */
[----:B------:R-:W-:Y:S01]  /*2350*/  LOP3.LUT R8, R9, 0x7ffffff8, RZ, 0xc0, !PT ;  /* 0x7ffffff809087812 */ /* 0x000fe200078ec0ff */
[----:B------:R-:W-:-:S03]  /*2360*/  IMAD.MOV.U32 R11, RZ, RZ, R0 ;  /* 0x000000ffff0b7224 */ /* 0x000fc600078e0000 */
[----:B------:R-:W-:-:S03]  /*2370*/  IADD3 R10, PT, PT, -R8, RZ, RZ ;  /* 0x000000ff080a7210 */ /* 0x000fc60007ffe1ff */
[----:B------:R-:W1:Y:S04]  /*2380*/  LDC.64 R6, c[0x0][0x390] ;  /* 0x0000e400ff067b82 */ /* 0x000e680000000a00 */
.L_x_76:
[----:B0-2---:R-:W-:-:S05]  /*2390*/  IMAD.WIDE R12, R11, 0x8, R4 ;  /* 0x000000080b0c7825 */ /* 0x005fca00078e0204 */
[----:B------:R-:W2:Y:S02]  /*23a0*/  LDG.E R14, desc[UR6][R12.64+0x4] ;  /* 0x000004060c0e7981 */ /* 0x000ea4000c1e1900 */
[----:B--2---:R-:W-:-:S04]  /*23b0*/  SHF.R.U32.HI R14, RZ, 0x1e, R14 ;  /* 0x0000001eff0e7819 */ /* 0x004fc8000001160e */
[----:B------:R-:W-:Y:S01]  /*23c0*/  LOP3.LUT R16, R14, 0x2, RZ, 0xc0, !PT ;  /* 0x000000020e107812 */ /* 0x000fe200078ec0ff */
[----:B-1----:R-:W-:-:S03]  /*23d0*/  IMAD.WIDE R14, R11, 0x4, R6 ;  /* 0x000000040b0e7825 */ /* 0x002fc600078e0206 */
[----:B------:R-:W-:Y:S01]  /*23e0*/  IADD3 R21, PT, PT, -R16, 0x1, RZ ;  /* 0x0000000110157810 */ /* 0x000fe20007ffe1ff */
[----:B------:R-:W-:-:S04]  /*23f0*/  IMAD.WIDE R16, R3, 0x8, R12 ;  /* 0x0000000803107825 */ /* 0x000fc800078e020c */
[----:B------:R0:W-:Y:S04]  /*2400*/  STG.E desc[UR6][R14.64], R21 ;  /* 0x000000150e007986 */ /* 0x0001e8000c101906 */
[----:B------:R-:W2:Y:S01]  /*2410*/  LDG.E R18, desc[UR6][R16.64+0x4] ;  /* 0x0000040610127981 */ /* 0x000ea2000c1e1900 */
[----:B------:R-:W-:Y:S01]  /*2420*/  IMAD.WIDE R12, R3, 0x8, R16 ;  /* 0x00000008030c7825 */ /* 0x000fe200078e0210 */
[----:B--2---:R-:W-:-:S04]  /*2430*/  SHF.R.U32.HI R18, RZ, 0x1e, R18 ;  /* 0x0000001eff127819 */ /* 0x004fc80000011612 */
[----:B------:R-:W-:Y:S01]  /*2440*/  LOP3.LUT R22, R18, 0x2, RZ, 0xc0, !PT ;  /* 0x0000000212167812 */ /* 0x000fe200078ec0ff */
[----:B------:R-:W-:-:S03]  /*2450*/  IMAD.WIDE R18, R3, 0x4, R14 ;  /* 0x0000000403127825 */ /* 0x000fc600078e020e */
[----:B------:R-:W-:-:S05]  /*2460*/  IADD3 R23, PT, PT, -R22, 0x1, RZ ;  /* 0x0000000116177810 */ /* 0x000fca0007ffe1ff */
[----:B------:R1:W-:Y:S04]  /*2470*/  STG.E desc[UR6][R18.64], R23 ;  /* 0x0000001712007986 */ /* 0x0003e8000c101906 */
[----:B------:R-:W2:Y:S01]  /*2480*/  LDG.E R22, desc[UR6][R12.64+0x4] ;  /* 0x000004060c167981 */ /* 0x000ea2000c1e1900 */
[----:B0-----:R-:W-:-:S04]  /*2490*/  IMAD.WIDE R14, R3, 0x4, R18 ;  /* 0x00000004030e7825 */ /* 0x001fc800078e0212 */
[----:B------:R-:W-:Y:S01]  /*24a0*/  IMAD.WIDE R16, R3, 0x8, R12 ;  /* 0x0000000803107825 */ /* 0x000fe200078e020c */
[----:B--2---:R-:W-:-:S04]  /*24b0*/  SHF.R.U32.HI R22, RZ, 0x1e, R22 ;  /* 0x0000001eff167819 */ /* 0x004fc80000011616 */
[----:B------:R-:W-:-:S04]  /*24c0*/  LOP3.LUT R22, R22, 0x2, RZ, 0xc0, !PT ;  /* 0x0000000216167812 */ /* 0x000fc800078ec0ff */
[----:B------:R-:W-:-:S05]  /*24d0*/  IADD3 R21, PT, PT, -R22, 0x1, RZ ;  /* 0x0000000116157810 */ /* 0x000fca0007ffe1ff */
[----:B------:R0:W-:Y:S04]  /*24e0*/  STG.E desc[UR6][R14.64], R21 ;  /* 0x000000150e007986 */ /* 0x0001e8000c101906 */
[----:B------:R-:W2:Y:S01]  /*24f0*/  LDG.E R22, desc[UR6][R16.64+0x4] ;  /* 0x0000040610167981 */ /* 0x000ea2000c1e1900 */
[----:B-1----:R-:W-:-:S04]  /*2500*/  IMAD.WIDE R18, R3, 0x4, R14 ;  /* 0x0000000403127825 */ /* 0x002fc800078e020e */
[----:B------:R-:W-:Y:S01]  /*2510*/  IMAD.WIDE R12, R3, 0x8, R16 ;  /* 0x00000008030c7825 */ /* 0x000fe200078e0210 */
[----:B--2---:R-:W-:-:S04]  /*2520*/  SHF.R.U32.HI R22, RZ, 0x1e, R22 ;  /* 0x0000001eff167819 */ /* 0x004fc80000011616 */
[----:B------:R-:W-:-:S04]  /*2530*/  LOP3.LUT R22, R22, 0x2, RZ, 0xc0, !PT ;  /* 0x0000000216167812 */ /* 0x000fc800078ec0ff */
        /* <DEDUP_REMOVED lines=23> */
[----:B------:R-:W3:Y:S01]  /*26b0*/  LDG.E R16, desc[UR6][R16.64+0x4] ;  /* 0x0000040610107981 */ /* 0x000ee2000c1e1900 */
[C---:B-1----:R-:W-:Y:S01]  /*26c0*/  IMAD.WIDE R18, R3.reuse, 0x4, R14 ;  /* 0x0000000403127825 */ /* 0x042fe200078e020e */
[----:B------:R-:W-:-:S03]  /*26d0*/  LEA R11, R3, R11, 0x3 ;  /* 0x0000000b030b7211 */ /* 0x000fc600078e18ff */
[----:B------:R-:W-:-:S05]  /*26e0*/  VIADD R10, R10, 0x8 ;  /* 0x000000080a0a7836 */ /* 0x000fca0000000000 */
[----:B------:R-:W-:Y:S02]  /*26f0*/  ISETP.NE.AND P0, PT, R10, RZ, PT ;  /* 0x000000ff0a00720c */ /* 0x000fe40003f05270 */
[----:B---3--:R-:W-:-:S04]  /*2700*/  SHF.R.U32.HI R22, RZ, 0x1e, R16 ;  /* 0x0000001eff167819 */ /* 0x008fc80000011610 */
[----:B------:R-:W-:-:S04]  /*2710*/  LOP3.LUT R22, R22, 0x2, RZ, 0xc0, !PT ;  /* 0x0000000216167812 */ /* 0x000fc800078ec0ff */
[----:B------:R-:W-:-:S05]  /*2720*/  IADD3 R13, PT, PT, -R22, 0x1, RZ ;  /* 0x00000001160d7810 */ /* 0x000fca0007ffe1ff */
[----:B------:R2:W-:Y:S01]  /*2730*/  STG.E desc[UR6][R18.64], R13 ;  /* 0x0000000d12007986 */ /* 0x0005e2000c101906 */
[----:B------:R-:W-:Y:S05]  /*2740*/  @P0 BRA `(.L_x_76) ;  /* 0xfffffffc00100947 */ /* 0x000fea000383ffff */
.L_x_75:
[----:B------:R-:W-:Y:S05]  /*2750*/  @!P1 BRA `(.L_x_49) ;  /* 0x0000000400109947 */ /* 0x000fea0003800000 */
[----:B------:R-:W-:Y:S02]  /*2760*/  ISETP.GE.U32.AND P0, PT, R20, 0x4, PT ;  /* 0x000000041400780c */ /* 0x000fe40003f06070 */
[----:B--2---:R-:W-:-:S04]  /*2770*/  LOP3.LUT R14, R9, 0x3, RZ, 0xc0, !PT ;  /* 0x00000003090e7812 */ /* 0x004fc800078ec0ff */
[----:B------:R-:W-:-:S07]  /*2780*/  ISETP.NE.AND P1, PT, R14, RZ, PT ;  /* 0x000000ff0e00720c */ /* 0x000fce0003f25270 */
[----:B------:R-:W-:Y:S06]  /*2790*/  @!P0 BRA `(.L_x_77) ;  /* 0x0000000000808947 */ /* 0x000fec0003800000 */
[----:B-1----:R-:W0:Y:S01]  /*27a0*/  LDC.64 R4, c[0x0][0x380] ;  /* 0x0000e000ff047b82 */ /* 0x002e220000000a00 */
[----:B------:R-:W-:-:S07]  /*27b0*/  IMAD R11, R8, R3, R0 ;  /* 0x00000003080b7224 */ /* 0x000fce00078e0200 */
[----:B------:R-:W1:Y:S01]  /*27c0*/  LDC.64 R6, c[0x0][0x390] ;  /* 0x0000e400ff067b82 */ /* 0x000e620000000a00 */
[----:B0-----:R-:W-:-:S05]  /*27d0*/  IMAD.WIDE R4, R11, 0x8, R4 ;  /* 0x000000080b047825 */ /* 0x001fca00078e0204 */
[----:B------:R-:W2:Y:S01]  /*27e0*/  LDG.E R10, desc[UR6][R4.64+0x4] ;  /* 0x00000406040a7981 */ /* 0x000ea2000c1e1900 */
[----:B-1----:R-:W-:Y:S01]  /*27f0*/  IMAD.WIDE R6, R11, 0x4, R6 ;  /* 0x000000040b067825 */ /* 0x002fe200078e0206 */
[----:B--2---:R-:W-:-:S04]  /*2800*/  SHF.R.U32.HI R10, RZ, 0x1e, R10 ;  /* 0x0000001eff0a7819 */ /* 0x004fc8000001160a */
[----:B------:R-:W-:-:S04]  /*2810*/  LOP3.LUT R10, R10, 0x2, RZ, 0xc0, !PT ;  /* 0x000000020a0a7812 */ /* 0x000fc800078ec0ff */
[----:B------:R-:W-:Y:S01]  /*2820*/  IADD3 R15, PT, PT, -R10, 0x1, RZ ;  /* 0x000000010a0f7810 */ /* 0x000fe20007ffe1ff */
[----:B------:R-:W-:-:S04]  /*2830*/  IMAD.WIDE R10, R3, 0x8, R4 ;  /* 0x00000008030a7825 */ /* 0x000fc800078e0204 */
[----:B------:R0:W-:Y:S04]  /*2840*/  STG.E desc[UR6][R6.64], R15 ;  /* 0x0000000f06007986 */ /* 0x0001e8000c101906 */
[----:B------:R-:W2:Y:S01]  /*2850*/  LDG.E R12, desc[UR6][R10.64+0x4] ;  /* 0x000004060a0c7981 */ /* 0x000ea2000c1e1900 */
[----:B------:R-:W-:Y:S01]  /*2860*/  IMAD.WIDE R4, R3, 0x4, R6 ;  /* 0x0000000403047825 */ /* 0x000fe200078e0206 */
[----:B--2---:R-:W-:-:S04]  /*2870*/  SHF.R.U32.HI R12, RZ, 0x1e, R12 ;  /* 0x0000001eff0c7819 */ /* 0x004fc8000001160c */
[----:B------:R-:W-:-:S04]  /*2880*/  LOP3.LUT R12, R12, 0x2, RZ, 0xc0, !PT ;  /* 0x000000020c0c7812 */ /* 0x000fc800078ec0ff */
[----:B------:R-:W-:Y:S01]  /*2890*/  IADD3 R17, PT, PT, -R12, 0x1, RZ ;  /* 0x000000010c117810 */ /* 0x000fe20007ffe1ff */
[----:B------:R-:W-:-:S04]  /*28a0*/  IMAD.WIDE R12, R3, 0x8, R10 ;  /* 0x00000008030c7825 */ /* 0x000fc800078e020a */
        /* <DEDUP_REMOVED lines=10> */
[----:B------:R-:W-:Y:S01]  /*2950*/  VIADD R8, R8, 0x4 ;  /* 0x0000000408087836 */ /* 0x000fe20000000000 */
[----:B--2---:R-:W-:-:S04]  /*2960*/  SHF.R.U32.HI R16, RZ, 0x1e, R10 ;  /* 0x0000001eff107819 */ /* 0x004fc8000001160a */
[----:B------:R-:W-:-:S04]  /*2970*/  LOP3.LUT R16, R16, 0x2, RZ, 0xc0, !PT ;  /* 0x0000000210107812 */ /* 0x000fc800078ec0ff */
[----:B------:R-:W-:-:S05]  /*2980*/  IADD3 R13, PT, PT, -R16, 0x1, RZ ;  /* 0x00000001100d7810 */ /* 0x000fca0007ffe1ff */
[----:B------:R0:W-:Y:S02]  /*2990*/  STG.E desc[UR6][R4.64], R13 ;  /* 0x0000000d04007986 */ /* 0x0001e4000c101906 */
.L_x_77:
[----:B------:R-:W-:Y:S05]  /*29a0*/  @!P1 BRA `(.L_x_49) ;  /* 0x00000000007c9947 */ /* 0x000fea0003800000 */
[----:B------:R-:W-:-:S13]  /*29b0*/  ISETP.NE.AND P0, PT, R14, 0x1, PT ;  /* 0x000000010e00780c */ /* 0x000fda0003f05270 */
[----:B01----:R-:W0:Y:S01]  /*29c0*/  @P0 LDC.64 R4, c[0x0][0x380] ;  /* 0x0000e000ff040b82 */ /* 0x003e220000000a00 */
[----:B------:R-:W-:-:S04]  /*29d0*/  @P0 IMAD R11, R8, R3, R0 ;  /* 0x00000003080b0224 */ /* 0x000fc800078e0200 */
[----:B0-----:R-:W-:-:S03]  /*29e0*/  @P0 IMAD.WIDE R6, R11, 0x8, R4 ;  /* 0x000000080b060825 */ /* 0x001fc600078e0204 */
[----:B------:R-:W0:Y:S02]  /*29f0*/  @P0 LDC.64 R4, c[0x0][0x390] ;  /* 0x0000e400ff040b82 */ /* 0x000e240000000a00 */
[----:B------:R-:W2:Y:S01]  /*2a00*/  @P0 LDG.E R10, desc[UR6][R6.64+0x4] ;  /* 0x00000406060a0981 */ /* 0x000ea2000c1e1900 */
[----:B0-----:R-:W-:Y:S01]  /*2a10*/  @P0 IMAD.WIDE R4, R11, 0x4, R4 ;  /* 0x000000040b040825 */ /* 0x001fe200078e0204 */
[----:B--2---:R-:W-:-:S04]  /*2a20*/  @P0 SHF.R.U32.HI R10, RZ, 0x1e, R10 ;  /* 0x0000001eff0a0819 */ /* 0x004fc8000001160a */
[----:B------:R-:W-:-:S04]  /*2a30*/  @P0 LOP3.LUT R10, R10, 0x2, RZ, 0xc0, !PT ;  /* 0x000000020a0a0812 */ /* 0x000fc800078ec0ff */
[----:B------:R-:W-:Y:S01]  /*2a40*/  @P0 IADD3 R13, PT, PT, -R10, 0x1, RZ ;  /* 0x000000010a0d0810 */ /* 0x000fe20007ffe1ff */
[----:B------:R-:W-:-:S04]  /*2a50*/  @P0 IMAD.WIDE R10, R3, 0x8, R6 ;  /* 0x00000008030a0825 */ /* 0x000fc800078e0206 */
[----:B------:R0:W-:Y:S04]  /*2a60*/  @P0 STG.E desc[UR6][R4.64], R13 ;  /* 0x0000000d04000986 */ /* 0x0001e8000c101906 */
[----:B------:R-:W2:Y:S01]  /*2a70*/  @P0 LDG.E R10, desc[UR6][R10.64+0x4] ;  /* 0x000004060a0a0981 */ /* 0x000ea2000c1e1900 */
[----:B------:R-:W-:Y:S02]  /*2a80*/  LOP3.LUT R9, R9, 0x1, RZ, 0xc0, !PT ;  /* 0x0000000109097812 */ /* 0x000fe400078ec0ff */
[----:B------:R-:W-:Y:S02]  /*2a90*/  @P0 IADD3 R8, PT, PT, R8, 0x2, RZ ;  /* 0x0000000208080810 */ /* 0x000fe40007ffe0ff */
[----:B------:R-:W-:-:S13]  /*2aa0*/  ISETP.NE.U32.AND P1, PT, R9, 0x1, PT ;  /* 0x000000010900780c */ /* 0x000fda0003f25070 */
[----:B------:R-:W0:Y:S01]  /*2ab0*/  @!P1 LDC.64 R6, c[0x0][0x380] ;  /* 0x0000e000ff069b82 */ /* 0x000e220000000a00 */
[----:B------:R-:W-:Y:S01]  /*2ac0*/  @!P1 IMAD R17, R8, R3, R0 ;  /* 0x0000000308119224 */ /* 0x000fe200078e0200 */
[----:B--2---:R-:W-:-:S04]  /*2ad0*/  @P0 SHF.R.U32.HI R9, RZ, 0x1e, R10 ;  /* 0x0000001eff090819 */ /* 0x004fc8000001160a */
[----:B------:R-:W-:Y:S01]  /*2ae0*/  @P0 LOP3.LUT R12, R9, 0x2, RZ, 0xc0, !PT ;  /* 0x00000002090c0812 */ /* 0x000fe200078ec0ff */
[----:B------:R-:W-:-:S03]  /*2af0*/  @P0 IMAD.WIDE R8, R3, 0x4, R4 ;  /* 0x0000000403080825 */ /* 0x000fc600078e0204 */
[----:B------:R-:W-:Y:S01]  /*2b00*/  @P0 IADD3 R15, PT, PT, -R12, 0x1, RZ ;  /* 0x000000010c0f0810 */ /* 0x000fe20007ffe1ff */
[C---:B0-----:R-:W-:Y:S02]  /*2b10*/  @!P1 IMAD.WIDE R4, R17.reuse, 0x8, R6 ;  /* 0x0000000811049825 */ /* 0x041fe400078e0206 */
[----:B------:R-:W0:Y:S02]  /*2b20*/  @!P1 LDC.64 R6, c[0x0][0x390] ;  /* 0x0000e400ff069b82 */ /* 0x000e240000000a00 */
[----:B------:R3:W-:Y:S04]  /*2b30*/  @P0 STG.E desc[UR6][R8.64], R15 ;  /* 0x0000000f08000986 */ /* 0x0007e8000c101906 */
[----:B------:R-:W2:Y:S01]  /*2b40*/  @!P1 LDG.E R4, desc[UR6][R4.64+0x4] ;  /* 0x0000040604049981 */ /* 0x000ea2000c1e1900 */
[----:B0-----:R-:W-:Y:S01]  /*2b50*/  @!P1 IMAD.WIDE R6, R17, 0x4, R6 ;  /* 0x0000000411069825 */ /* 0x001fe200078e0206 */
[----:B--2---:R-:W-:-:S04]  /*2b60*/  @!P1 SHF.R.U32.HI R10, RZ, 0x1e, R4 ;  /* 0x0000001eff0a9819 */ /* 0x004fc80000011604 */
[----:B------:R-:W-:-:S04]  /*2b70*/  @!P1 LOP3.LUT R10, R10, 0x2, RZ, 0xc0, !PT ;  /* 0x000000020a0a9812 */ /* 0x000fc800078ec0ff */
[----:B------:R-:W-:-:S05]  /*2b80*/  @!P1 IADD3 R11, PT, PT, -R10, 0x1, RZ ;  /* 0x000000010a0b9810 */ /* 0x000fca0007ffe1ff */
[----:B------:R3:W-:Y:S02]  /*2b90*/  @!P1 STG.E desc[UR6][R6.64], R11 ;  /* 0x0000000b06009986 */ /* 0x0007e4000c101906 */
.L_x_49:
[----:B------:R-:W-:Y:S05]  /*2ba0*/  BSYNC.RECONVERGENT B0 ;  /* 0x0000000000007941 */ /* 0x000fea0003800200 */
.L_x_48:
[----:B------:R-:W4:Y:S02]  /*2bb0*/  LDCU UR4, c[0x0][0x3e0] ;  /* 0x00007c00ff0477ac */ /* 0x000f240008000800 */
[----:B----4-:R-:W-:-:S04]  /*2bc0*/  ISETP.GE.AND P0, PT, R2, UR4, PT ;  /* 0x0000000402007c0c */ /* 0x010fc8000bf06270 */
[----:B------:R-:W-:-:S13]  /*2bd0*/  ISETP.GE.OR P0, PT, R0, R3, P0 ;  /* 0x000000030000720c */ /* 0x000fda0000706670 */
[----:B------:R-:W-:Y:S05]  /*2be0*/  @P0 EXIT ;  /* 0x000000000000094d */ /* 0x000fea0003800000 */
[----:B01----:R-:W0:Y:S01]  /*2bf0*/  LDC.64 R4, c[0x0][0x380] ;  /* 0x0000e000ff047b82 */ /* 0x003e220000000a00 */
[----:B---3--:R-:W-:-:S04]  /*2c00*/  IMAD R7, R2, R3, R0 ;  /* 0x0000000302077224 */ /* 0x008fc800078e0200 */
[----:B0-----:R-:W-:-:S03]  /*2c10*/  IMAD.WIDE R2, R7, 0x8, R4 ;  /* 0x0000000807027825 */ /* 0x001fc600078e0204 */
[----:B------:R-:W0:Y:S03]  /*2c20*/  LDC.64 R4, c[0x0][0x388] ;  /* 0x0000e200ff047b82 */ /* 0x000e260000000a00 */
[----:B------:R-:W3:Y:S01]  /*2c30*/  LDG.E R2, desc[UR6][R2.64+0x4] ;  /* 0x0000040602027981 */ /* 0x000ee2000c1e1900 */
[----:B0-----:R-:W-:Y:S01]  /*2c40*/  IMAD.WIDE R4, R7, 0x4, R4 ;  /* 0x0000000407047825 */ /* 0x001fe200078e0204 */
[----:B---3--:R-:W-:-:S04]  /*2c50*/  SHF.R.U32.HI R0, RZ, 0x1e, R2 ;  /* 0x0000001eff007819 */ /* 0x008fc80000011602 */
[----:B------:R-:W-:-:S04]  /*2c60*/  LOP3.LUT R0, R0, 0x2, RZ, 0xc0, !PT ;  /* 0x0000000200007812 */ /* 0x000fc800078ec0ff */
[----:B------:R-:W-:-:S05]  /*2c70*/  IADD3 R7, PT, PT, -R0, 0x1, RZ ;  /* 0x0000000100077810 */ /* 0x000fca0007ffe1ff */
[----:B------:R-:W-:Y:S01]  /*2c80*/  STG.E desc[UR6][R4.64], R7 ;  /* 0x0000000704007986 */ /* 0x000fe2000c101906 */
[----:B------:R-:W-:Y:S05]  /*2c90*/  EXIT ;  /* 0x000000000000794d */ /* 0x000fea0003800000 */
.L_x_78:
        /* <DEDUP_REMOVED lines=14> */
.L_x_233:


//--------------------- .text._Z16tsp_spin_averagePiPdiii --------------------------
	.section	.text._Z16tsp_spin_averagePiPdiii,"ax",@progbits
	.align	128
        .global         _Z16tsp_spin_averagePiPdiii
        .type           _Z16tsp_spin_averagePiPdiii,@function
        .size           _Z16tsp_spin_averagePiPdiii,(.L_x_224 - _Z16tsp_spin_averagePiPdiii)
        .other          _Z16tsp_spin_averagePiPdiii,@"STO_CUDA_ENTRY STV_DEFAULT"
_Z16tsp_spin_averagePiPdiii:
.text._Z16tsp_spin_averagePiPdiii:
[----:B------:R-:W-:Y:S01]  /*0000*/  LDC R1, c[0x0][0x37c] ;  /* 0x0000df00ff017b82 */ /* 0x000fe20000000800 */
[----:B------:R-:W0:Y:S07]  /*0010*/  S2R R5, SR_TID.Y ;  /* 0x0000000000057919 */ /* 0x000e2e0000002200 */
[----:B------:R-:W1:Y:S01]  /*0020*/  LDC R2, c[0x0][0x360] ;  /* 0x0000d800ff027b82 */ /* 0x000e620000000800 */
[----:B------:R-:W2:Y:S01]  /*0030*/  LDCU UR6, c[0x0][0x398] ;  /* 0x00007300ff0677ac */ /* 0x000ea20008000800 */
[----:B------:R-:W1:Y:S06]  /*0040*/  S2R R3, SR_TID.X ;  /* 0x0000000000037919 */ /* 0x000e6c0000002100 */
[----:B------:R-:W0:Y:S08]  /*0050*/  S2UR UR5, SR_CTAID.Y ;  /* 0x00000000000579c3 */ /* 0x000e300000002600 */
[----:B------:R-:W0:Y:S08]  /*0060*/  LDC R0, c[0x0][0x364] ;  /* 0x0000d900ff007b82 */ /* 0x000e300000000800 */
[----:B------:R-:W1:Y:S01]  /*0070*/  S2UR UR4, SR_CTAID.X ;  /* 0x00000000000479c3 */ /* 0x000e620000002500 */
[----:B0-----:R-:W-:-:S05]  /*0080*/  IMAD R0, R0, UR5, R5 ;  /* 0x0000000500007c24 */ /* 0x001fca000f8e0205 */
[----:B--2---:R-:W-:Y:S01]  /*0090*/  ISETP.GE.AND P0, PT, R0, UR6, PT ;  /* 0x0000000600007c0c */ /* 0x004fe2000bf06270 */
[----:B-1----:R-:W-:-:S05]  /*00a0*/  IMAD R2, R2, UR4, R3 ;  /* 0x0000000402027c24 */ /* 0x002fca000f8e0203 */
[----:B------:R-:W-:-:S13]  /*00b0*/  ISETP.GT.OR P0, PT, R2, RZ, P0 ;  /* 0x000000ff0200720c */ /* 0x000fda0000704670 */
[----:B------:R-:W-:Y:S05]  /*00c0*/  @P0 EXIT ;  /* 0x000000000000094d */ /* 0x000fea0003800000 */
[----:B------:R-:W0:Y:S01]  /*00d0*/  LDCU UR7, c[0x0][0x394] ;  /* 0x00007280ff0777ac */ /* 0x000e220008000800 */
[----:B------:R-:W-:Y:S01]  /*00e0*/  CS2R R14, SRZ ;  /* 0x00000000000e7805 */ /* 0x000fe2000001ff00 */
[----:B------:R-:W1:Y:S01]  /*00f0*/  LDCU.64 UR8, c[0x0][0x358] ;  /* 0x00006b00ff0877ac */ /* 0x000e620008000a00 */
[----:B0-----:R-:W-:-:S09]  /*0100*/  UISETP.GE.AND UP0, UPT, UR7, 0x1, UPT ;  /* 0x000000010700788c */ /* 0x001fd2000bf06270 */
[----:B-1----:R-:W-:Y:S05]  /*0110*/  BRA.U !UP0, `(.L_x_79) ;  /* 0x0000000908487547 */ /* 0x002fea000b800000 */
[----:B------:R-:W-:Y:S02]  /*0120*/  UISETP.GE.U32.AND UP1, UPT, UR7, 0x10, UPT ;  /* 0x000000100700788c */ /* 0x000fe4000bf26070 */
[----:B------:R-:W-:Y:S01]  /*0130*/  IMAD R2, R0, UR7, RZ ;  /* 0x0000000700027c24 */ /* 0x000fe2000f8e02ff */
[----:B------:R-:W-:Y:S01]  /*0140*/  ULOP3.LUT UR5, UR7, 0xf, URZ, 0xc0, !UPT ;  /* 0x0000000f07057892 */ /* 0x000fe2000f8ec0ff */
[----:B------:R-:W-:Y:S01]  /*0150*/  CS2R R14, SRZ ;  /* 0x00000000000e7805 */ /* 0x000fe2000001ff00 */
[----:B------:R-:W-:Y:S02]  /*0160*/  UMOV UR4, URZ ;  /* 0x000000ff00047c82 */ /* 0x000fe40008000000 */
[----:B------:R-:W-:Y:S02]  /*0170*/  UISETP.NE.AND UP0, UPT, UR5, URZ, UPT ;  /* 0x000000ff0500728c */ /* 0x000fe4000bf05270 */
[----:B------:R-:W-:Y:S09]  /*0180*/  BRA.U !UP1, `(.L_x_80) ;  /* 0x0000000109f07547 */ /* 0x000ff2000b800000 */
[----:B------:R-:W0:Y:S01]  /*0190*/  LDC.64 R4, c[0x0][0x380] ;  /* 0x0000e000ff047b82 */ /* 0x000e220000000a00 */
[----:B------:R-:W-:Y:S01]  /*01a0*/  ULOP3.LUT UR4, UR7, 0x7ffffff0, URZ, 0xc0, !UPT ;  /* 0x7ffffff007047892 */ /* 0x000fe2000f8ec0ff */
[----:B------:R-:W-:-:S03]  /*01b0*/  CS2R R14, SRZ ;  /* 0x00000000000e7805 */ /* 0x000fc6000001ff00 */
[----:B------:R-:W-:Y:S01]  /*01c0*/  UIADD3 UR6, UPT, UPT, -UR4, URZ, URZ ;  /* 0x000000ff04067290 */ /* 0x000fe2000fffe1ff */
[----:B0-----:R-:W-:-:S03]  /*01d0*/  IMAD.WIDE.U32 R4, R2, 0x4, R4 ;  /* 0x0000000402047825 */ /* 0x001fc600078e0004 */
[----:B------:R-:W-:-:S05]  /*01e0*/  IADD3 R12, P0, PT, R4, 0x20, RZ ;  /* 0x00000020040c7810 */ /* 0x000fca0007f1e0ff */
[----:B------:R-:W-:-:S08]  /*01f0*/  IMAD.X R13, RZ, RZ, R5, P0 ;  /* 0x000000ffff0d7224 */ /* 0x000fd000000e0605 */
.L_x_81:
[----:B------:R-:W2:Y:S04]  /*0200*/  LDG.E R24, desc[UR8][R12.64+-0x20] ;  /* 0xffffe0080c187981 */ /* 0x000ea8000c1e1900 */
[----:B------:R-:W3:Y:S04]  /*0210*/  LDG.E R25, desc[UR8][R12.64+-0x1c] ;  /* 0xffffe4080c197981 */ /* 0x000ee8000c1e1900 */
[----:B------:R-:W4:Y:S04]  /*0220*/  LDG.E R26, desc[UR8][R12.64+-0x18] ;  /* 0xffffe8080c1a7981 */ /* 0x000f28000c1e1900 */
[----:B------:R-:W5:Y:S04]  /*0230*/  LDG.E R23, desc[UR8][R12.64+-0x14] ;  /* 0xffffec080c177981 */ /* 0x000f68000c1e1900 */
        /* <DEDUP_REMOVED lines=11> */
[----:B------:R0:W5:Y:S01]  /*02f0*/  LDG.E R22, desc[UR8][R12.64+0x1c] ;  /* 0x00001c080c167981 */ /* 0x000162000c1e1900 */
[----:B------:R-:W-:-:S04]  /*0300*/  UIADD3 UR6, UPT, UPT, UR6, 0x10, URZ ;  /* 0x0000001006067890 */ /* 0x000fc8000fffe0ff */
[----:B------:R-:W-:Y:S01]  /*0310*/  UISETP.NE.AND UP1, UPT, UR6, URZ, UPT ;  /* 0x000000ff0600728c */ /* 0x000fe2000bf25270 */
[----:B0-----:R-:W-:-:S05]  /*0320*/  IADD3 R12, P0, PT, R12, 0x40, RZ ;  /* 0x000000400c0c7810 */ /* 0x001fca0007f1e0ff */
[----:B------:R-:W-:Y:S01]  /*0330*/  IMAD.X R13, RZ, RZ, R13, P0 ;  /* 0x000000ffff0d7224 */ /* 0x000fe200000e060d */
[----:B--2---:R-:W0:Y:S08]  /*0340*/  I2F.F64 R18, R24 ;  /* 0x0000001800127312 */ /* 0x004e300000201c00 */
[----:B---3--:R-:W1:Y:S01]  /*0350*/  I2F.F64 R16, R25 ;  /* 0x0000001900107312 */ /* 0x008e620000201c00 */
[----:B0-----:R-:W-:-:S07]  /*0360*/  DADD R18, R18, R14 ;  /* 0x0000000012127229 */ /* 0x001fce000000000e */
[----:B----4-:R-:W0:Y:S01]  /*0370*/  I2F.F64 R14, R26 ;  /* 0x0000001a000e7312 */ /* 0x010e220000201c00 */
[----:B-1----:R-:W-:-:S07]  /*0380*/  DADD R16, R18, R16 ;  /* 0x0000000012107229 */ /* 0x002fce0000000010 */
[----:B-----5:R-:W1:Y:S01]  /*0390*/  I2F.F64 R18, R23 ;  /* 0x0000001700127312 */ /* 0x020e620000201c00 */
[----:B0-----:R-:W-:-:S07]  /*03a0*/  DADD R14, R16, R14 ;  /* 0x00000000100e7229 */ /* 0x001fce000000000e */
[----:B------:R-:W0:Y:S01]  /*03b0*/  I2F.F64 R16, R3 ;  /* 0x0000000300107312 */ /* 0x000e220000201c00 */
[----:B-1----:R-:W-:-:S07]  /*03c0*/  DADD R14, R14, R18 ;  /* 0x000000000e0e7229 */ /* 0x002fce0000000012 */
[----:B------:R-:W1:Y:S01]  /*03d0*/  I2F.F64 R18, R4 ;  /* 0x0000000400127312 */ /* 0x000e620000201c00 */
[----:B0-----:R-:W-:-:S07]  /*03e0*/  DADD R14, R14, R16 ;  /* 0x000000000e0e7229 */ /* 0x001fce0000000010 */
[----:B------:R-:W0:Y:S01]  /*03f0*/  I2F.F64 R16, R5 ;  /* 0x0000000500107312 */ /* 0x000e220000201c00 */
[----:B-1----:R-:W-:-:S07]  /*0400*/  DADD R14, R14, R18 ;  /* 0x000000000e0e7229 */ /* 0x002fce0000000012 */
[----:B------:R-:W1:Y:S01]  /*0410*/  I2F.F64 R18, R6 ;  /* 0x0000000600127312 */ /* 0x000e620000201c00 */
[----:B0-----:R-:W-:-:S07]  /*0420*/  DADD R16, R14, R16 ;  /* 0x000000000e107229 */ /* 0x001fce0000000010 */
[----:B------:R-:W-:Y:S01]  /*0430*/  I2F.F64 R4, R11 ;  /* 0x0000000b00047312 */ /* 0x000fe20000201c00 */
[----:B-1----:R-:W-:-:S07]  /*0440*/  DADD R16, R16, R18 ;  /* 0x0000000010107229 */ /* 0x002fce0000000012 */
[----:B------:R-:W0:Y:S08]  /*0450*/  I2F.F64 R14, R7 ;  /* 0x00000007000e7312 */ /* 0x000e300000201c00 */
        /* <DEDUP_REMOVED lines=9> */
[----:B------:R-:W0:Y:S01]  /*04f0*/  I2F.F64 R16, R20 ;  /* 0x0000001400107312 */ /* 0x000e220000201c00 */
[----:B------:R-:W-:-:S08]  /*0500*/  DADD R4, R14, R4 ;  /* 0x000000000e047229 */ /* 0x000fd00000000004 */
[----:B0-----:R-:W-:-:S08]  /*0510*/  DADD R4, R4, R16 ;  /* 0x0000000004047229 */ /* 0x001fd00000000010 */
[----:B------:R-:W-:-:S08]  /*0520*/  DADD R4, R4, R6 ;  /* 0x0000000004047229 */ /* 0x000fd00000000006 */
[----:B------:R-:W-:Y:S01]  /*0530*/  DADD R14, R4, R22 ;  /* 0x00000000040e7229 */ /* 0x000fe20000000016 */
[----:B------:R-:W-:Y:S10]  /*0540*/  BRA.U UP1, `(.L_x_81) ;  /* 0xfffffffd012c7547 */ /* 0x000ff4000b83ffff */
.L_x_80:
[----:B------:R-:W-:Y:S05]  /*0550*/  BRA.U !UP0, `(.L_x_79) ;  /* 0x0000000508387547 */ /* 0x000fea000b800000 */
[----:B------:R-:W-:Y:S02]  /*0560*/  UISETP.GE.U32.AND UP0, UPT, UR5, 0x8, UPT ;  /* 0x000000080500788c */ /* 0x000fe4000bf06070 */
[----:B------:R-:W-:-:S04]  /*0570*/  ULOP3.LUT UR6, UR7, 0x7, URZ, 0xc0, !UPT ;  /* 0x0000000707067892 */ /* 0x000fc8000f8ec0ff */
[----:B------:R-:W-:-:S03]  /*0580*/  UISETP.NE.AND UP1, UPT, UR6, URZ, UPT ;  /* 0x000000ff0600728c */ /* 0x000fc6000bf25270 */
[----:B------:R-:W-:Y:S08]  /*0590*/  BRA.U !UP0, `(.L_x_82) ;  /* 0x0000000108847547 */ /* 0x000ff0000b800000 */
[----:B------:R-:W0:Y:S01]  /*05a0*/  LDC.64 R6, c[0x0][0x380] ;  /* 0x0000e000ff067b82 */ /* 0x000e220000000a00 */
[----:B------:R-:W1:Y:S01]  /*05b0*/  LDCU.64 UR10, c[0x0][0x380] ;  /* 0x00007000ff0a77ac */ /* 0x000e620008000a00 */
[C---:B------:R-:W-:Y:S01]  /*05c0*/  VIADD R3, R2.reuse, UR4 ;  /* 0x0000000402037c36 */ /* 0x040fe20008000000 */
[----:B------:R-:W-:-:S03]  /*05d0*/  IADD3 R4, P0, PT, R2, UR4, RZ ;  /* 0x0000000402047c10 */ /* 0x000fc6000ff1e0ff */
[----:B0-----:R-:W-:-:S04]  /*05e0*/  IMAD.WIDE.U32 R6, R3, 0x4, R6 ;  /* 0x0000000403067825 */ /* 0x001fc800078e0006 */
[----:B------:R-:W-:Y:S01]  /*05f0*/  IMAD.X R3, RZ, RZ, RZ, P0 ;  /* 0x000000ffff037224 */ /* 0x000fe200000e06ff */
[C---:B-1----:R-:W-:Y:S01]  /*0600*/  LEA R10, P0, R4.reuse, UR10, 0x2 ;  /* 0x0000000a040a7c11 */ /* 0x042fe2000f8010ff */
[----:B------:R-:W2:Y:S03]  /*0610*/  LDG.E R16, desc[UR8][R6.64] ;  /* 0x0000000806107981 */ /* 0x000ea6000c1e1900 */
[----:B------:R-:W-:-:S05]  /*0620*/  LEA.HI.X R11, R4, UR11, R3, 0x2, P0 ;  /* 0x0000000b040b7c11 */ /* 0x000fca00080f1403 */
[----:B------:R-:W3:Y:S04]  /*0630*/  LDG.E R17, desc[UR8][R10.64+0x4] ;  /* 0x000004080a117981 */ /* 0x000ee8000c1e1900 */
[----:B------:R-:W4:Y:S04]  /*0640*/  LDG.E R18, desc[UR8][R10.64+0x8] ;  /* 0x000008080a127981 */ /* 0x000f28000c1e1900 */
[----:B------:R-:W5:Y:S04]  /*0650*/  LDG.E R19, desc[UR8][R10.64+0xc] ;  /* 0x00000c080a137981 */ /* 0x000f68000c1e1900 */
[----:B------:R-:W5:Y:S04]  /*0660*/  LDG.E R20, desc[UR8][R10.64+0x10] ;  /* 0x000010080a147981 */ /* 0x000f68000c1e1900 */
[----:B------:R-:W5:Y:S04]  /*0670*/  LDG.E R5, desc[UR8][R10.64+0x14] ;  /* 0x000014080a057981 */ /* 0x000f68000c1e1900 */
[----:B------:R-:W5:Y:S04]  /*0680*/  LDG.E R3, desc[UR8][R10.64+0x18] ;  /* 0x000018080a037981 */ /* 0x000f68000c1e1900 */
[----:B------:R-:W5:Y:S01]  /*0690*/  LDG.E R4, desc[UR8][R10.64+0x1c] ;  /* 0x00001c080a047981 */ /* 0x000f62000c1e1900 */
[----:B------:R-:W-:Y:S01]  /*06a0*/  UIADD3 UR4, UPT, UPT, UR4, 0x8, URZ ;  /* 0x0000000804047890 */ /* 0x000fe2000fffe0ff */
        /* <DEDUP_REMOVED lines=9> */
[----:B------:R-:W-:Y:S01]  /*0740*/  I2F.F64 R14, R4 ;  /* 0x00000004000e7312 */ /* 0x000fe20000201c00 */
[----:B0-----:R-:W-:-:S07]  /*0750*/  DADD R6, R6, R8 ;  /* 0x0000000006067229 */ /* 0x001fce0000000008 */
[----:B------:R-:W0:Y:S08]  /*0760*/  I2F.F64 R12, R5 ;  /* 0x00000005000c7312 */ /* 0x000e300000201c00 */
[----:B------:R-:W1:Y:S01]  /*0770*/  I2F.F64 R8, R3 ;  /* 0x0000000300087312 */ /* 0x000e620000201c00 */
[----:B0-----:R-:W-:-:S08]  /*0780*/  DADD R6, R6, R12 ;  /* 0x0000000006067229 */ /* 0x001fd0000000000c */
[----:B-1----:R-:W-:-:S08]  /*0790*/  DADD R6, R6, R8 ;  /* 0x0000000006067229 */ /* 0x002fd00000000008 */
[----:B------:R-:W-:-:S11]  /*07a0*/  DADD R14, R6, R14 ;  /* 0x00000000060e7229 */ /* 0x000fd6000000000e */
.L_x_82:
        /* <DEDUP_REMOVED lines=24> */
[----:B0-----:R-:W-:-:S08]  /*0930*/  DADD R6, R6, R12 ;  /* 0x0000000006067229 */ /* 0x001fd0000000000c */
[----:B-1----:R-:W-:-:S11]  /*0940*/  DADD R14, R6, R14 ;  /* 0x00000000060e7229 */ /* 0x002fd6000000000e */
.L_x_83:
[----:B------:R-:W-:Y:S05]  /*0950*/  BRA.U !UP1, `(.L_x_79) ;  /* 0x0000000109387547 */ /* 0x000fea000b800000 */
[----:B------:R-:W0:Y:S01]  /*0960*/  LDC.64 R4, c[0x0][0x380] ;  /* 0x0000e000ff047b82 */ /* 0x000e220000000a00 */
[----:B------:R-:W-:Y:S01]  /*0970*/  VIADD R3, R2, UR4 ;  /* 0x0000000402037c36 */ /* 0x000fe20008000000 */
[----:B------:R-:W-:-:S03]  /*0980*/  UIADD3 UR5, UPT, UPT, -UR5, URZ, URZ ;  /* 0x000000ff05057290 */ /* 0x000fc6000fffe1ff */
[----:B0-----:R-:W-:-:S04]  /*0990*/  IMAD.WIDE.U32 R2, R3, 0x4, R4 ;  /* 0x0000000403027825 */ /* 0x001fc800078e0004 */
[----:B------:R-:W-:Y:S02]  /*09a0*/  IMAD.MOV.U32 R4, RZ, RZ, R2 ;  /* 0x000000ffff047224 */ /* 0x000fe400078e0002 */
[----:B------:R-:W-:-:S07]  /*09b0*/  IMAD.MOV.U32 R5, RZ, RZ, R3 ;  /* 0x000000ffff057224 */ /* 0x000fce00078e0003 */
.L_x_84:
[----:B------:R0:W2:Y:S01]  /*09c0*/  LDG.E R2, desc[UR8][R4.64] ;  /* 0x0000000804027981 */ /* 0x0000a2000c1e1900 */
[----:B------:R-:W-:-:S04]  /*09d0*/  UIADD3 UR5, UPT, UPT, UR5, 0x1, URZ ;  /* 0x0000000105057890 */ /* 0x000fc8000fffe0ff */
[----:B------:R-:W-:Y:S01]  /*09e0*/  UISETP.NE.AND UP0, UPT, UR5, URZ, UPT ;  /* 0x000000ff0500728c */ /* 0x000fe2000bf05270 */
[----:B0-----:R-:W-:-:S05]  /*09f0*/  IADD3 R4, P0, PT, R4, 0x4, RZ ;  /* 0x0000000404047810 */ /* 0x001fca0007f1e0ff */
[----:B------:R-:W-:Y:S01]  /*0a00*/  IMAD.X R5, RZ, RZ, R5, P0 ;  /* 0x000000ffff057224 */ /* 0x000fe200000e0605 */
[----:B--2---:R-:W0:Y:S02]  /*0a10*/  I2F.F64 R2, R2 ;  /* 0x0000000200027312 */ /* 0x004e240000201c00 */
[----:B0-----:R-:W-:Y:S01]  /*0a20*/  DADD R14, R2, R14 ;  /* 0x00000000020e7229 */ /* 0x001fe2000000000e */
[----:B------:R-:W-:Y:S10]  /*0a30*/  BRA.U UP0, `(.L_x_84) ;  /* 0xfffffffd00e07547 */ /* 0x000ff4000b83ffff */
.L_x_79:
[----:B------:R-:W0:Y:S01]  /*0a40*/  I2F.F64 R6, UR7 ;  /* 0x0000000700067d12 */ /* 0x000e220008201c00 */
[----:B------:R-:W-:Y:S01]  /*0a50*/  IMAD.MOV.U32 R2, RZ, RZ, 0x1 ;  /* 0x00000001ff027424 */ /* 0x000fe200078e00ff */
[----:B------:R-:W-:Y:S01]  /*0a60*/  FSETP.GEU.AND P1, PT, |R15|, 6.5827683646048100446e-37, PT ;  /* 0x036000000f00780b */ /* 0x000fe20003f2e200 */
[----:B------:R-:W-:Y:S05]  /*0a70*/  BSSY.RECONVERGENT B0, `(.L_x_85) ;  /* 0x0000011000007945 */ /* 0x000fea0003800200 */
[----:B0-----:R-:W0:Y:S02]  /*0a80*/  MUFU.RCP64H R3, R7 ;  /* 0x0000000700037308 */ /* 0x001e240000001800 */
        /* <DEDUP_REMOVED lines=14> */
[----:B------:R-:W-:Y:S05]  /*0b70*/  CALL.REL.NOINC `($__internal_3_$__cuda_sm20_div_rn_f64_full) ;  /* 0x0000000000147944 */ /* 0x000fea0003c00000 */
.L_x_86:
[----:B------:R-:W-:Y:S05]  /*0b80*/  BSYNC.RECONVERGENT B0 ;  /* 0x0000000000007941 */ /* 0x000fea0003800200 */
.L_x_85:
[----:B------:R-:W0:Y:S02]  /*0b90*/  LDC.64 R4, c[0x0][0x388] ;  /* 0x0000e200ff047b82 */ /* 0x000e240000000a00 */
[----:B0-----:R-:W-:-:S05]  /*0ba0*/  IMAD.WIDE.U32 R4, R0, 0x8, R4 ;  /* 0x0000000800047825 */ /* 0x001fca00078e0004 */
[----:B------:R-:W-:Y:S01]  /*0bb0*/  STG.E.64 desc[UR8][R4.64], R2 ;  /* 0x0000000204007986 */ /* 0x000fe2000c101b08 */
[----:B------:R-:W-:Y:S05]  /*0bc0*/  EXIT ;  /* 0x000000000000794d */ /* 0x000fea0003800000 */
        .weak           $__internal_3_$__cuda_sm20_div_rn_f64_full
        .type           $__internal_3_$__cuda_sm20_div_rn_f64_full,@function
        .size           $__internal_3_$__cuda_sm20_div_rn_f64_full,(.L_x_224 - $__internal_3_$__cuda_sm20_div_rn_f64_full)
$__internal_3_$__cuda_sm20_div_rn_f64_full:
[C---:B------:R-:W-:Y:S01]  /*0bd0*/  FSETP.GEU.AND P0, PT, |R7|.reuse, 1.469367938527859385e-39, PT ;  /* 0x001000000700780b */ /* 0x040fe20003f0e200 */
[----:B------:R-:W-:Y:S01]  /*0be0*/  IMAD.MOV.U32 R16, RZ, RZ, 0x1 ;  /* 0x00000001ff107424 */ /* 0x000fe200078e00ff */
[----:B------:R-:W-:Y:S01]  /*0bf0*/  LOP3.LUT R2, R7, 0x800fffff, RZ, 0xc0, !PT ;  /* 0x800fffff07027812 */ /* 0x000fe200078ec0ff */
[----:B------:R-:W-:Y:S01]  /*0c00*/  BSSY.RECONVERGENT B1, `(.L_x_87) ;  /* 0x0000055000017945 */ /* 0x000fe20003800200 */
[C---:B------:R-:W-:Y:S02]  /*0c10*/  FSETP.GEU.AND P2, PT, |R5|.reuse, 1.469367938527859385e-39, PT ;  /* 0x001000000500780b */ /* 0x040fe40003f4e200 */
[----:B------:R-:W-:Y:S01]  /*0c20*/  LOP3.LUT R3, R2, 0x3ff00000, RZ, 0xfc, !PT ;  /* 0x3ff0000002037812 */ /* 0x000fe200078efcff */
[----:B------:R-:W-:Y:S01]  /*0c30*/  IMAD.MOV.U32 R2, RZ, RZ, R6 ;  /* 0x000000ffff027224 */ /* 0x000fe200078e0006 */
[----:B------:R-:W-:Y:S02]  /*0c40*/  LOP3.LUT R11, R5, 0x7ff00000, RZ, 0xc0, !PT ;  /* 0x7ff00000050b7812 */ /* 0x000fe400078ec0ff */
[----:B------:R-:W-:-:S03]  /*0c50*/  LOP3.LUT R14, R7, 0x7ff00000, RZ, 0xc0, !PT ;  /* 0x7ff00000070e7812 */ /* 0x000fc600078ec0ff */
[----:B------:R-:W-:Y:S01]  /*0c60*/  @!P0 DMUL R2, R6, 8.98846567431157953865e+307 ;  /* 0x7fe0000006028828 */ /* 0x000fe20000000000 */
[----:B------:R-:W-:-:S03]  /*0c70*/  ISETP.GE.U32.AND P1, PT, R11, R14, PT ;  /* 0x0000000e0b00720c */ /* 0x000fc60003f26070 */
[----:B------:R-:W-:Y:S01]  /*0c80*/  @!P2 LOP3.LUT R12, R7, 0x7ff00000, RZ, 0xc0, !PT ;  /* 0x7ff00000070ca812 */ /* 0x000fe200078ec0ff */
[----:B------:R-:W-:Y:S01]  /*0c90*/  @!P2 IMAD.MOV.U32 R18, RZ, RZ, RZ ;  /* 0x000000ffff12a224 */ /* 0x000fe200078e00ff */
[----:B------:R-:W0:Y:S02]  /*0ca0*/  MUFU.RCP64H R17, R3 ;  /* 0x0000000300117308 */ /* 0x000e240000001800 */
[----:B------:R-:W-:Y:S01]  /*0cb0*/  @!P2 ISETP.GE.U32.AND P3, PT, R11, R12, PT ;  /* 0x0000000c0b00a20c */ /* 0x000fe20003f66070 */
[----:B------:R-:W-:-:S05]  /*0cc0*/  IMAD.MOV.U32 R12, RZ, RZ, 0x1ca00000 ;  /* 0x1ca00000ff0c7424 */ /* 0x000fca00078e00ff */
[----:B------:R-:W-:-:S04]  /*0cd0*/  @!P2 SEL R13, R12, 0x63400000, !P3 ;  /* 0x634000000c0da807 */ /* 0x000fc80005800000 */
[----:B------:R-:W-:-:S04]  /*0ce0*/  @!P2 LOP3.LUT R13, R13, 0x80000000, R5, 0xf8, !PT ;  /* 0x800000000d0da812 */ /* 0x000fc800078ef805 */
[----:B------:R-:W-:Y:S01]  /*0cf0*/  @!P2 LOP3.LUT R19, R13, 0x100000, RZ, 0xfc, !PT ;  /* 0x001000000d13a812 */ /* 0x000fe200078efcff */
[----:B0-----:R-:W-:-:S08]  /*0d00*/  DFMA R8, R16, -R2, 1 ;  /* 0x3ff000001008742b */ /* 0x001fd00000000802 */
[----:B------:R-:W-:-:S08]  /*0d10*/  DFMA R8, R8, R8, R8 ;  /* 0x000000080808722b */ /* 0x000fd00000000008 */
[----:B------:R-:W-:Y:S01]  /*0d20*/  DFMA R16, R16, R8, R16 ;  /* 0x000000081010722b */ /* 0x000fe20000000010 */
[----:B------:R-:W-:Y:S01]  /*0d30*/  SEL R9, R12, 0x63400000, !P1 ;  /* 0x634000000c097807 */ /* 0x000fe20004800000 */
[----:B------:R-:W-:-:S03]  /*0d40*/  IMAD.MOV.U32 R8, RZ, RZ, R4 ;  /* 0x000000ffff087224 */ /* 0x000fc600078e0004 */
[----:B------:R-:W-:-:S03]  /*0d50*/  LOP3.LUT R9, R9, 0x800fffff, R5, 0xf8, !PT ;  /* 0x800fffff09097812 */ /* 0x000fc600078ef805 */
[----:B------:R-:W-:-:S03]  /*0d60*/  DFMA R20, R16, -R2, 1 ;  /* 0x3ff000001014742b */ /* 0x000fc60000000802 */
[----:B------:R-:W-:-:S05]  /*0d70*/  @!P2 DFMA R8, R8, 2, -R18 ;  /* 0x400000000808a82b */ /* 0x000fca0000000812 */
[----:B------:R-:W-:Y:S01]  /*0d80*/  DFMA R16, R16, R20, R16 ;  /* 0x000000141010722b */ /* 0x000fe20000000010 */
[----:B------:R-:W-:Y:S02]  /*0d90*/  IMAD.MOV.U32 R21, RZ, RZ, R11 ;  /* 0x000000ffff157224 */ /* 0x000fe400078e000b */
[----:B------:R-:W-:Y:S01]  /*0da0*/  IMAD.MOV.U32 R20, RZ, RZ, R14 ;  /* 0x000000ffff147224 */ /* 0x000fe200078e000e */
[----:B------:R-:W-:Y:S02]  /*0db0*/  @!P0 LOP3.LUT R20, R3, 0x7ff00000, RZ, 0xc0, !PT ;  /* 0x7ff0000003148812 */ /* 0x000fe400078ec0ff */
[----:B------:R-:W-:Y:S02]  /*0dc0*/  @!P2 LOP3.LUT R21, R9, 0x7ff00000, RZ, 0xc0, !PT ;  /* 0x7ff000000915a812 */ /* 0x000fe400078ec0ff */
[----:B------:R-:W-:Y:S01]  /*0dd0*/  DMUL R18, R16, R8 ;  /* 0x0000000810127228 */ /* 0x000fe20000000000 */
[----:B------:R-:W-:Y:S02]  /*0de0*/  VIADD R22, R20, 0xffffffff ;  /* 0xffffffff14167836 */ /* 0x000fe40000000000 */
[----:B------:R-:W-:-:S05]  /*0df0*/  VIADD R13, R21, 0xffffffff ;  /* 0xffffffff150d7836 */ /* 0x000fca0000000000 */
[----:B------:R-:W-:Y:S01]  /*0e00*/  DFMA R14, R18, -R2, R8 ;  /* 0x80000002120e722b */ /* 0x000fe20000000008 */
[----:B------:R-:W-:-:S04]  /*0e10*/  ISETP.GT.U32.AND P0, PT, R13, 0x7feffffe, PT ;  /* 0x7feffffe0d00780c */ /* 0x000fc80003f04070 */
[----:B------:R-:W-:-:S03]  /*0e20*/  ISETP.GT.U32.OR P0, PT, R22, 0x7feffffe, P0 ;  /* 0x7feffffe1600780c */ /* 0x000fc60000704470 */
[----:B------:R-:W-:-:S10]  /*0e30*/  DFMA R14, R16, R14, R18 ;  /* 0x0000000e100e722b */ /* 0x000fd40000000012 */
        /* <DEDUP_REMOVED lines=28> */
.L_x_88:
        /* <DEDUP_REMOVED lines=16> */
.L_x_91:
[----:B------:R-:W-:Y:S01]  /*1100*/  LOP3.LUT R13, R7, 0x80000, RZ, 0xfc, !PT ;  /* 0x00080000070d7812 */ /* 0x000fe200078efcff */
[----:B------:R-:W-:Y:S01]  /*1110*/  IMAD.MOV.U32 R12, RZ, RZ, R6 ;  /* 0x000000ffff0c7224 */ /* 0x000fe200078e0006 */
[----:B------:R-:W-:Y:S06]  /*1120*/  BRA `(.L_x_89) ;  /* 0x0000000000087947 */ /* 0x000fec0003800000 */
.L_x_90:
[----:B------:R-:W-:Y:S01]  /*1130*/  LOP3.LUT R13, R5, 0x80000, RZ, 0xfc, !PT ;  /* 0x00080000050d7812 */ /* 0x000fe200078efcff */
[----:B------:R-:W-:-:S07]  /*1140*/  IMAD.MOV.U32 R12, RZ, RZ, R4 ;  /* 0x000000ffff0c7224 */ /* 0x000fce00078e0004 */
.L_x_89:
[----:B------:R-:W-:Y:S05]  /*1150*/  BSYNC.RECONVERGENT B1 ;  /* 0x0000000000017941 */ /* 0x000fea0003800200 */
.L_x_87:
[----:B------:R-:W-:Y:S02]  /*1160*/  IMAD.MOV.U32 R11, RZ, RZ, 0x0 ;  /* 0x00000000ff0b7424 */ /* 0x000fe400078e00ff */
[----:B------:R-:W-:Y:S02]  /*1170*/  IMAD.MOV.U32 R2, RZ, RZ, R12 ;  /* 0x000000ffff027224 */ /* 0x000fe400078e000c */
[----:B------:R-:W-:Y:S01]  /*1180*/  IMAD.MOV.U32 R3, RZ, RZ, R13 ;  /* 0x000000ffff037224 */ /* 0x000fe200078e000d */
[----:B------:R-:W-:Y:S06]  /*1190*/  RET.REL.NODEC R10 `(_Z16tsp_spin_averagePiPdiii) ;  /* 0xffffffec0a987950 */ /* 0x000fec0003c3ffff */
.L_x_92:
        /* <DEDUP_REMOVED lines=14> */
.L_x_224:


//--------------------- .text._Z20TSP_distances_EUC_2DPdS_S_i --------------------------
	.section	.text._Z20TSP_distances_EUC_2DPdS_S_i,"ax",@progbits
	.align	128
        .global         _Z20TSP_distances_EUC_2DPdS_S_i
        .type           _Z20TSP_distances_EUC_2DPdS_S_i,@function
        .size           _Z20TSP_distances_EUC_2DPdS_S_i,(.L_x_225 - _Z20TSP_distances_EUC_2DPdS_S_i)
        .other          _Z20TSP_distances_EUC_2DPdS_S_i,@"STO_CUDA_ENTRY STV_DEFAULT"
_Z20TSP_distances_EUC_2DPdS_S_i:
.text._Z20TSP_distances_EUC_2DPdS_S_i:
        /* <DEDUP_REMOVED lines=11> */
[----:B------:R-:W-:-:S13]  /*00b0*/  ISETP.GE.OR P0, PT, R3, R2, P0 ;  /* 0x000000020300720c */ /* 0x000fda0000706670 */
[----:B------:R-:W-:Y:S05]  /*00c0*/  @P0 EXIT ;  /* 0x000000000000094d */ /* 0x000fea0003800000 */
[----:B------:R-:W0:Y:S01]  /*00d0*/  LDC.64 R12, c[0x0][0x390] ;  /* 0x0000e400ff0c7b82 */ /* 0x000e220000000a00 */
[----:B------:R-:W1:Y:S07]  /*00e0*/  LDCU.64 UR4, c[0x0][0x358] ;  /* 0x00006b00ff0477ac */ /* 0x000e6e0008000a00 */
[----:B------:R-:W2:Y:S01]  /*00f0*/  LDC.64 R8, c[0x0][0x388] ;  /* 0x0000e200ff087b82 */ /* 0x000ea20000000a00 */
[----:B0-----:R-:W-:-:S04]  /*0100*/  IMAD.WIDE R10, R3, 0x8, R12 ;  /* 0x00000008030a7825 */ /* 0x001fc800078e020c */
[C---:B------:R-:W-:Y:S02]  /*0110*/  IMAD.WIDE.U32 R12, R2.reuse, 0x8, R12 ;  /* 0x00000008020c7825 */ /* 0x040fe400078e000c */
[----:B-1----:R-:W3:Y:S02]  /*0120*/  LDG.E.64 R10, desc[UR4][R10.64] ;  /* 0x000000040a0a7981 */ /* 0x002ee4000c1e1b00 */
[--C-:B--2---:R-:W-:Y:S02]  /*0130*/  IMAD.WIDE R6, R3, 0x8, R8.reuse ;  /* 0x0000000803067825 */ /* 0x104fe400078e0208 */
[----:B------:R-:W3:Y:S02]  /*0140*/  LDG.E.64 R12, desc[UR4][R12.64] ;  /* 0x000000040c0c7981 */ /* 0x000ee4000c1e1b00 */
[----:B------:R-:W-:Y:S02]  /*0150*/  IMAD.WIDE.U32 R8, R2, 0x8, R8 ;  /* 0x0000000802087825 */ /* 0x000fe400078e0008 */
[----:B------:R-:W2:Y:S04]  /*0160*/  LDG.E.64 R6, desc[UR4][R6.64] ;  /* 0x0000000406067981 */ /* 0x000ea8000c1e1b00 */
[----:B------:R-:W2:Y:S01]  /*0170*/  LDG.E.64 R8, desc[UR4][R8.64] ;  /* 0x0000000408087981 */ /* 0x000ea2000c1e1b00 */
[----:B------:R-:W-:Y:S01]  /*0180*/  BSSY.RECONVERGENT B0, `(.L_x_93) ;  /* 0x0000007000007945 */ /* 0x000fe20003800200 */
[----:B------:R-:W-:Y:S01]  /*0190*/  MOV R0, 0x1f0 ;  /* 0x000001f000007802 */ /* 0x000fe20000000f00 */
[----:B---3--:R-:W-:-:S02]  /*01a0*/  DADD R14, R10, -R12 ;  /* 0x000000000a0e7229 */ /* 0x008fc4000000080c */
[----:B--2---:R-:W-:-:S06]  /*01b0*/  DADD R4, R6, -R8 ;  /* 0x0000000006047229 */ /* 0x004fcc0000000808 */
[----:B------:R-:W-:-:S08]  /*01c0*/  DMUL R14, R14, R14 ;  /* 0x0000000e0e0e7228 */ /* 0x000fd00000000000 */
[----:B------:R-:W-:-:S11]  /*01d0*/  DFMA R4, R4, R4, R14 ;  /* 0x000000040404722b */ /* 0x000fd6000000000e */
[----:B------:R-:W-:Y:S05]  /*01e0*/  CALL.REL.NOINC `($_Z20TSP_distances_EUC_2DPdS_S_i$__internal_accurate_pow) ;  /* 0x00000000008c7944 */ /* 0x000fea0003c00000 */
[----:B------:R-:W-:Y:S05]  /*01f0*/  BSYNC.RECONVERGENT B0 ;  /* 0x0000000000007941 */ /* 0x000fea0003800200 */
.L_x_93:
[C---:B------:R-:W-:Y:S01]  /*0200*/  DADD R6, R4.reuse, 0.5 ;  /* 0x3fe0000004067429 */ /* 0x040fe20000000000 */
[----:B------:R-:W-:Y:S01]  /*0210*/  ISETP.GE.AND P2, PT, R5, RZ, PT ;  /* 0x000000ff0500720c */ /* 0x000fe20003f46270 */
[C---:B------:R-:W-:Y:S01]  /*0220*/  DSETP.NEU.AND P0, PT, R4.reuse, RZ, PT ;  /* 0x000000ff0400722a */ /* 0x040fe20003f0d000 */
[----:B------:R-:W-:Y:S02]  /*0230*/  BSSY.RECONVERGENT B0, `(.L_x_94) ;  /* 0x000000f000007945 */ /* 0x000fe40003800200 */
[----:B------:R-:W-:Y:S02]  /*0240*/  FSEL R8, R8, RZ, P2 ;  /* 0x000000ff08087208 */ /* 0x000fe40001000000 */
[----:B------:R-:W-:Y:S01]  /*0250*/  FSEL R12, R12, -QNAN , P2 ;  /* 0xfff800000c0c7808 */ /* 0x000fe20001000000 */
[----:B------:R-:W-:Y:S02]  /*0260*/  DSETP.NEU.AND P2, PT, R4, 1, PT ;  /* 0x3ff000000400742a */ /* 0x000fe40003f4d000 */
[----:B------:R-:W-:-:S02]  /*0270*/  LOP3.LUT R6, R7, 0x7ff00000, RZ, 0xc0, !PT ;  /* 0x7ff0000007067812 */ /* 0x000fc400078ec0ff */
[----:B------:R-:W-:Y:S02]  /*0280*/  FSEL R7, R12, RZ, P0 ;  /* 0x000000ff0c077208 */ /* 0x000fe40000000000 */
[----:B------:R-:W-:Y:S02]  /*0290*/  ISETP.NE.AND P1, PT, R6, 0x7ff00000, PT ;  /* 0x7ff000000600780c */ /* 0x000fe40003f25270 */
[----:B------:R-:W-:-:S11]  /*02a0*/  FSEL R6, R8, RZ, P0 ;  /* 0x000000ff08067208 */ /* 0x000fd60000000000 */
[----:B------:R-:W-:Y:S05]  /*02b0*/  @P1 BRA `(.L_x_95) ;  /* 0x0000000000181947 */ /* 0x000fea0003800000 */
[----:B------:R-:W-:-:S14]  /*02c0*/  DSETP.NAN.AND P0, PT, R4, R4, PT ;  /* 0x000000040400722a */ /* 0x000fdc0003f08000 */
[----:B------:R-:W-:Y:S01]  /*02d0*/  @P0 DADD R6, R4, 0.5 ;  /* 0x3fe0000004060429 */ /* 0x000fe20000000000 */
[----:B------:R-:W-:Y:S10]  /*02e0*/  @P0 BRA `(.L_x_95) ;  /* 0x00000000000c0947 */ /* 0x000ff40003800000 */
[----:B------:R-:W-:-:S14]  /*02f0*/  DSETP.NEU.AND P0, PT, |R4|, +INF , PT ;  /* 0x7ff000000400742a */ /* 0x000fdc0003f0d200 */
[----:B------:R-:W-:Y:S02]  /*0300*/  @!P0 IMAD.MOV.U32 R6, RZ, RZ, 0x0 ;  /* 0x00000000ff068424 */ /* 0x000fe400078e00ff */
[----:B------:R-:W-:-:S07]  /*0310*/  @!P0 IMAD.MOV.U32 R7, RZ, RZ, 0x7ff00000 ;  /* 0x7ff00000ff078424 */ /* 0x000fce00078e00ff */
.L_x_95:
[----:B------:R-:W-:Y:S05]  /*0320*/  BSYNC.RECONVERGENT B0 ;  /* 0x0000000000007941 */ /* 0x000fea0003800200 */
.L_x_94:
[----:B------:R-:W-:Y:S01]  /*0330*/  FSEL R6, R6, RZ, P2 ;  /* 0x000000ff06067208 */ /* 0x000fe20001000000 */
[----:B------:R-:W-:Y:S01]  /*0340*/  VIADD R0, R3, 0x2 ;  /* 0x0000000203007836 */ /* 0x000fe20000000000 */
[----:B------:R-:W-:Y:S01]  /*0350*/  FSEL R7, R7, 1.875, P2 ;  /* 0x3ff0000007077808 */ /* 0x000fe20001000000 */
[----:B------:R-:W0:Y:S01]  /*0360*/  LDC.64 R8, c[0x0][0x380] ;  /* 0x0000e000ff087b82 */ /* 0x000e220000000a00 */
[----:B------:R-:W1:Y:S01]  /*0370*/  LDCU UR6, c[0x0][0x398] ;  /* 0x00007300ff0677ac */ /* 0x000e620008000800 */
[----:B------:R-:W-:Y:S01]  /*0380*/  IMAD R0, R3, R0, R0 ;  /* 0x0000000003007224 */ /* 0x000fe200078e0200 */
[----:B------:R-:W2:Y:S04]  /*0390*/  F2I.F64.TRUNC R4, R6 ;  /* 0x0000000600047311 */ /* 0x000ea8000030d100 */
[----:B------:R-:W-:-:S04]  /*03a0*/  LEA.HI R0, R0, R0, RZ, 0x1 ;  /* 0x0000000000007211 */ /* 0x000fc800078f08ff */
[----:B------:R-:W-:-:S05]  /*03b0*/  SHF.R.S32.HI R11, RZ, 0x1, R0 ;  /* 0x00000001ff0b7819 */ /* 0x000fca0000011400 */
[----:B------:R-:W-:Y:S01]  /*03c0*/  IMAD.IADD R2, R2, 0x1, -R11 ;  /* 0x0000000102027824 */ /* 0x000fe200078e0a0b */
[----:B--2---:R-:W2:Y:S03]  /*03d0*/  I2F.F64 R4, R4 ;  /* 0x0000000400047312 */ /* 0x004ea60000201c00 */
[----:B-1----:R-:W-:-:S04]  /*03e0*/  IMAD R3, R3, UR6, R2 ;  /* 0x0000000603037c24 */ /* 0x002fc8000f8e0202 */
[----:B0-----:R-:W-:-:S05]  /*03f0*/  IMAD.WIDE R2, R3, 0x8, R8 ;  /* 0x0000000803027825 */ /* 0x001fca00078e0208 */
[----:B--2---:R-:W-:Y:S01]  /*0400*/  STG.E.64 desc[UR4][R2.64], R4 ;  /* 0x0000000402007986 */ /* 0x004fe2000c101b04 */
[----:B------:R-:W-:Y:S05]  /*0410*/  EXIT ;  /* 0x000000000000794d */ /* 0x000fea0003800000 */
        .type           $_Z20TSP_distances_EUC_2DPdS_S_i$__internal_accurate_pow,@function
        .size           $_Z20TSP_distances_EUC_2DPdS_S_i$__internal_accurate_pow,(.L_x_225 - $_Z20TSP_distances_EUC_2DPdS_S_i$__internal_accurate_pow)
$_Z20TSP_distances_EUC_2DPdS_S_i$__internal_accurate_pow:
[----:B------:R-:W-:Y:S01]  /*0420*/  DADD R6, -RZ, |R4| ;  /* 0x00000000ff067229 */ /* 0x000fe20000000504 */
[----:B------:R-:W-:Y:S01]  /*0430*/  MOV R20, RZ ;  /* 0x000000ff00147202 */ /* 0x000fe20000000f00 */
[----:B------:R-:W-:Y:S01]  /*0440*/  IMAD.MOV.U32 R18, RZ, RZ, 0x41ad3b5a ;  /* 0x41ad3b5aff127424 */ /* 0x000fe200078e00ff */
[----:B------:R-:W-:Y:S01]  /*0450*/  UMOV UR6, 0x7d2cafe2 ;  /* 0x7d2cafe200067882 */ /* 0x000fe20000000000 */
[----:B------:R-:W-:Y:S01]  /*0460*/  IMAD.MOV.U32 R19, RZ, RZ, 0x3ed0f5d2 ;  /* 0x3ed0f5d2ff137424 */ /* 0x000fe200078e00ff */
[----:B------:R-:W-:Y:S01]  /*0470*/  UMOV UR7, 0x3eb0f5ff ;  /* 0x3eb0f5ff00077882 */ /* 0x000fe20000000000 */
[----:B------:R-:W-:Y:S01]  /*0480*/  UMOV UR8, 0x3b39803f ;  /* 0x3b39803f00087882 */ /* 0x000fe20000000000 */
[----:B------:R-:W-:-:S03]  /*0490*/  UMOV UR9, 0x3c7abc9e ;  /* 0x3c7abc9e00097882 */ /* 0x000fc60000000000 */
[----:B------:R-:W-:Y:S01]  /*04a0*/  ISETP.GT.U32.AND P0, PT, R7, 0xfffff, PT ;  /* 0x000fffff0700780c */ /* 0x000fe20003f04070 */
[----:B------:R-:W-:-:S12]  /*04b0*/  IMAD.MOV.U32 R10, RZ, RZ, R7 ;  /* 0x000000ffff0a7224 */ /* 0x000fd800078e0007 */
[----:B------:R-:W-:-:S10]  /*04c0*/  @!P0 DMUL R8, R6, 1.80143985094819840000e+16 ;  /* 0x4350000006088828 */ /* 0x000fd40000000000 */
[----:B------:R-:W-:Y:S01]  /*04d0*/  @!P0 MOV R10, R9 ;  /* 0x00000009000a8202 */ /* 0x000fe20000000f00 */
[----:B------:R-:W-:-:S03]  /*04e0*/  @!P0 IMAD.MOV.U32 R6, RZ, RZ, R8 ;  /* 0x000000ffff068224 */ /* 0x000fc600078e0008 */
[----:B------:R-:W-:Y:S01]  /*04f0*/  LOP3.LUT R10, R10, 0x800fffff, RZ, 0xc0, !PT ;  /* 0x800fffff0a0a7812 */ /* 0x000fe200078ec0ff */
[----:B------:R-:W-:Y:S01]  /*0500*/  IMAD.MOV.U32 R14, RZ, RZ, R6 ;  /* 0x000000ffff0e7224 */ /* 0x000fe200078e0006 */
[----:B------:R-:W-:Y:S02]  /*0510*/  SHF.R.U32.HI R6, RZ, 0x14, R7 ;  /* 0x00000014ff067819 */ /* 0x000fe40000011607 */
[----:B------:R-:W-:Y:S02]  /*0520*/  LOP3.LUT R15, R10, 0x3ff00000, RZ, 0xfc, !PT ;  /* 0x3ff000000a0f7812 */ /* 0x000fe400078efcff */
[----:B------:R-:W-:Y:S02]  /*0530*/  @!P0 LEA.HI R6, R9, 0xffffffca, RZ, 0xc ;  /* 0xffffffca09068811 */ /* 0x000fe400078f60ff */
[----:B------:R-:W-:Y:S02]  /*0540*/  ISETP.GE.U32.AND P1, PT, R15, 0x3ff6a09f, PT ;  /* 0x3ff6a09f0f00780c */ /* 0x000fe40003f26070 */
[----:B------:R-:W-:-:S11]  /*0550*/  IADD3 R7, PT, PT, R6, -0x3ff, RZ ;  /* 0xfffffc0106077810 */ /* 0x000fd60007ffe0ff */
[----:B------:R-:W-:Y:S02]  /*0560*/  @P1 VIADD R11, R15, 0xfff00000 ;  /* 0xfff000000f0b1836 */ /* 0x000fe40000000000 */
[----:B------:R-:W-:Y:S02]  /*0570*/  @P1 VIADD R7, R6, 0xfffffc02 ;  /* 0xfffffc0206071836 */ /* 0x000fe40000000000 */
[----:B------:R-:W-:-:S03]  /*0580*/  @P1 IMAD.MOV.U32 R15, RZ, RZ, R11 ;  /* 0x000000ffff0f1224 */ /* 0x000fc600078e000b */
[----:B------:R-:W-:Y:S01]  /*0590*/  LOP3.LUT R6, R7, 0x80000000, RZ, 0x3c, !PT ;  /* 0x8000000007067812 */ /* 0x000fe200078e3cff */
[----:B------:R-:W-:Y:S02]  /*05a0*/  IMAD.MOV.U32 R7, RZ, RZ, 0x43300000 ;  /* 0x43300000ff077424 */ /* 0x000fe400078e00ff */
        /* <DEDUP_REMOVED lines=8> */
[-C--:B------:R-:W-:Y:S02]  /*0630*/  DMUL R16, R10, R10.reuse ;  /* 0x0000000a0a107228 */ /* 0x080fe40000000000 */
[----:B------:R-:W-:Y:S02]  /*0640*/  DADD R22, R14, -R10 ;  /* 0x000000000e167229 */ /* 0x000fe4000000080a */
[----:B------:R-:W-:-:S04]  /*0650*/  DMUL R26, R10, R10 ;  /* 0x0000000a0a1a7228 */ /* 0x000fc80000000000 */
[----:B------:R-:W-:Y:S01]  /*0660*/  DFMA R12, R16, UR6, R18 ;  /* 0x00000006100c7c2b */ /* 0x000fe20008000012 */
        /* <DEDUP_REMOVED lines=10> */
[----:B------:R-:W-:Y:S02]  /*0710*/  DMUL R14, R20, R14 ;  /* 0x0000000e140e7228 */ /* 0x000fe40000000000 */
[----:B------:R-:W-:-:S03]  /*0720*/  DFMA R20, R10, R10, -R26 ;  /* 0x0000000a0a14722b */ /* 0x000fc6000000081a */
        /* <DEDUP_REMOVED lines=19> */
[C---:B------:R-:W-:Y:S01]  /*0860*/  DFMA R24, R10.reuse, R26, -R16 ;  /* 0x0000001a0a18722b */ /* 0x040fe20000000810 */
[----:B------:R-:W-:Y:S01]  /*0870*/  UMOV UR7, 0x43300000 ;  /* 0x4330000000077882 */ /* 0x000fe20000000000 */
[----:B------:R-:W-:-:S04]  /*0880*/  DFMA R20, R10, R22, R20 ;  /* 0x000000160a14722b */ /* 0x000fc80000000014 */
[----:B------:R-:W-:Y:S02]  /*0890*/  DADD R22, R12, R18 ;  /* 0x000000000c167229 */ /* 0x000fe40000000012 */
[----:B------:R-:W-:-:S06]  /*08a0*/  DFMA R24, R14, R26, R24 ;  /* 0x0000001a0e18722b */ /* 0x000fcc0000000018 */
[----:B------:R-:W-:Y:S02]  /*08b0*/  DMUL R26, R22, R16 ;  /* 0x00000010161a7228 */ /* 0x000fe40000000000 */
[----:B------:R-:W-:Y:S02]  /*08c0*/  DFMA R20, R10, R20, R24 ;  /* 0x000000140a14722b */ /* 0x000fe40000000018 */
[----:B------:R-:W-:-:S04]  /*08d0*/  DADD R24, R12, -R22 ;  /* 0x000000000c187229 */ /* 0x000fc80000000816 */
[----:B------:R-:W-:-:S04]  /*08e0*/  DFMA R12, R22, R16, -R26 ;  /* 0x00000010160c722b */ /* 0x000fc8000000081a */
[----:B------:R-:W-:-:S04]  /*08f0*/  DADD R24, R18, R24 ;  /* 0x0000000012187229 */ /* 0x000fc80000000018 */
        /* <DEDUP_REMOVED lines=8> */
[----:B------:R-:W-:-:S08]  /*0980*/  DADD R10, R26, R10 ;  /* 0x000000001a0a7229 */ /* 0x000fd0000000000a */
[----:B------:R-:W-:Y:S02]  /*0990*/  DADD R10, R14, R10 ;  /* 0x000000000e0a7229 */ /* 0x000fe4000000000a */
[----:B------:R-:W-:Y:S01]  /*09a0*/  DADD R14, R6, -UR6 ;  /* 0x80000006060e7e29 */ /* 0x000fe20008000000 */
[----:B------:R-:W-:Y:S01]  /*09b0*/  UMOV UR6, 0xfefa39ef ;  /* 0xfefa39ef00067882 */ /* 0x000fe20000000000 */
[----:B------:R-:W-:-:S04]  /*09c0*/  UMOV UR7, 0x3fe62e42 ;  /* 0x3fe62e4200077882 */ /* 0x000fc80000000000 */
[----:B------:R-:W-:-:S08]  /*09d0*/  DADD R8, R12, R10 ;  /* 0x000000000c087229 */ /* 0x000fd0000000000a */
[--C-:B------:R-:W-:Y:S02]  /*09e0*/  DFMA R6, R14, UR6, R8.reuse ;  /* 0x000000060e067c2b */ /* 0x100fe40008000008 */
[----:B------:R-:W-:-:S06]  /*09f0*/  DADD R12, R12, -R8 ;  /* 0x000000000c0c7229 */ /* 0x000fcc0000000808 */
[----:B------:R-:W-:Y:S02]  /*0a00*/  DFMA R16, R14, -UR6, R6 ;  /* 0x800000060e107c2b */ /* 0x000fe40008000006 */
[----:B------:R-:W-:-:S06]  /*0a10*/  DADD R12, R10, R12 ;  /* 0x000000000a0c7229 */ /* 0x000fcc000000000c */
[----:B------:R-:W-:-:S08]  /*0a20*/  DADD R16, -R8, R16 ;  /* 0x0000000008107229 */ /* 0x000fd00000000110 */
[----:B------:R-:W-:-:S08]  /*0a30*/  DADD R12, R12, -R16 ;  /* 0x000000000c0c7229 */ /* 0x000fd00000000810 */
[----:B------:R-:W-:-:S08]  /*0a40*/  DFMA R12, R14, UR8, R12 ;  /* 0x000000080e0c7c2b */ /* 0x000fd0000800000c */
[----:B------:R-:W-:-:S08]  /*0a50*/  DADD R8, R6, R12 ;  /* 0x0000000006087229 */ /* 0x000fd0000000000c */
[----:B------:R-:W-:Y:S02]  /*0a60*/  DADD R10, R6, -R8 ;  /* 0x00000000060a7229 */ /* 0x000fe40000000808 */
[----:B------:R-:W-:-:S06]  /*0a70*/  DMUL R6, R8, 0.5 ;  /* 0x3fe0000008067828 */ /* 0x000fcc0000000000 */
[----:B------:R-:W-:Y:S02]  /*0a80*/  DADD R12, R12, R10 ;  /* 0x000000000c0c7229 */ /* 0x000fe4000000000a */
[----:B------:R-:W-:Y:S01]  /*0a90*/  DFMA R8, R8, 0.5, -R6 ;  /* 0x3fe000000808782b */ /* 0x000fe20000000806 */
[----:B------:R-:W-:Y:S02]  /*0aa0*/  IMAD.MOV.U32 R10, RZ, RZ, 0x652b82fe ;  /* 0x652b82feff0a7424 */ /* 0x000fe400078e00ff */
[----:B------:R-:W-:-:S05]  /*0ab0*/  IMAD.MOV.U32 R11, RZ, RZ, 0x3ff71547 ;  /* 0x3ff71547ff0b7424 */ /* 0x000fca00078e00ff */
[----:B------:R-:W-:-:S08]  /*0ac0*/  DFMA R12, R12, 0.5, R8 ;  /* 0x3fe000000c0c782b */ /* 0x000fd00000000008 */
        /* <DEDUP_REMOVED lines=11> */
[----:B------:R-:W-:Y:S01]  /*0b80*/  MOV R16, 0xfca213ea ;  /* 0xfca213ea00107802 */ /* 0x000fe20000000f00 */
[----:B------:R-:W-:Y:S01]  /*0b90*/  IMAD.MOV.U32 R17, RZ, RZ, 0x3e928af3 ;  /* 0x3e928af3ff117424 */ /* 0x000fe200078e00ff */
[----:B------:R-:W-:-:S05]  /*0ba0*/  UMOV UR7, 0x3e5ade15 ;  /* 0x3e5ade1500077882 */ /* 0x000fca0000000000 */
        /* <DEDUP_REMOVED lines=34> */
[----:B------:R-:W-:-:S04]  /*0dd0*/  @!P1 LEA.HI R6, R10, R10, RZ, 0x1 ;  /* 0x0000000a0a069211 */ /* 0x000fc800078f08ff */
[----:B------:R-:W-:Y:S02]  /*0de0*/  @!P1 SHF.R.S32.HI R9, RZ, 0x1, R6 ;  /* 0x00000001ff099819 */ /* 0x000fe40000011406 */
[----:B------:R-:W-:Y:S02]  /*0df0*/  FSEL R6, R16, RZ, P0 ;  /* 0x000000ff10067208 */ /* 0x000fe40000000000 */
[----:B------:R-:W-:Y:S01]  /*0e00*/  @!P1 LEA R15, R9, R15, 0x14 ;  /* 0x0000000f090f9211 */ /* 0x000fe200078ea0ff */
[----:B------:R-:W-:-:S05]  /*0e10*/  @!P1 IMAD.IADD R8, R10, 0x1, -R9 ;  /* 0x000000010a089824 */ /* 0x000fca00078e0a09 */
[----:B------:R-:W-:Y:S01]  /*0e20*/  @!P1 LEA R9, R8, 0x3ff00000, 0x14 ;  /* 0x3ff0000008099811 */ /* 0x000fe200078ea0ff */
[----:B------:R-:W-:-:S06]  /*0e30*/  @!P1 IMAD.MOV.U32 R8, RZ, RZ, RZ ;  /* 0x000000ffff089224 */ /* 0x000fcc00078e00ff */
[----:B------:R-:W-:-:S11]  /*0e40*/  @!P1 DMUL R6, R14, R8 ;  /* 0x000000080e069228 */ /* 0x000fd60000000000 */
.L_x_96:
[----:B------:R-:W-:Y:S02]  /*0e50*/  DFMA R12, R12, R6, R6 ;  /* 0x000000060c0c722b */ /* 0x000fe40000000006 */
[----:B------:R-:W-:-:S08]  /*0e60*/  DSETP.NEU.AND P0, PT, |R6|, +INF , PT ;  /* 0x7ff000000600742a */ /* 0x000fd00003f0d200 */
[----:B------:R-:W-:Y:S01]  /*0e70*/  FSEL R8, R6, R12, !P0 ;  /* 0x0000000c06087208 */ /* 0x000fe20004000000 */
[----:B------:R-:W-:Y:S01]  /*0e80*/  IMAD.MOV.U32 R6, RZ, RZ, R0 ;  /* 0x000000ffff067224 */ /* 0x000fe200078e0000 */
[----:B------:R-:W-:Y:S01]  /*0e90*/  FSEL R12, R7, R13, !P0 ;  /* 0x0000000d070c7208 */ /* 0x000fe20004000000 */
[----:B------:R-:W-:-:S04]  /*0ea0*/  IMAD.MOV.U32 R7, RZ, RZ, 0x0 ;  /* 0x00000000ff077424 */ /* 0x000fc800078e00ff */
[----:B------:R-:W-:Y:S05]  /*0eb0*/  RET.REL.NODEC R6 `(_Z20TSP_distances_EUC_2DPdS_S_i) ;  /* 0xfffffff006507950 */ /* 0x000fea0003c3ffff */
.L_x_97:
        /* <DEDUP_REMOVED lines=12> */
.L_x_225:


//--------------------- .text._Z17TSP_distances_GEOPdS_S_i --------------------------
	.section	.text._Z17TSP_distances_GEOPdS_S_i,"ax",@progbits
	.align	128
        .global         _Z17TSP_distances_GEOPdS_S_i
        .type           _Z17TSP_distances_GEOPdS_S_i,@function
        .size           _Z17TSP_distances_GEOPdS_S_i,(.L_x_226 - _Z17TSP_distances_GEOPdS_S_i)
        .other          _Z17TSP_distances_GEOPdS_S_i,@"STO_CUDA_ENTRY STV_DEFAULT"
_Z17TSP_distances_GEOPdS_S_i:
.text._Z17TSP_distances_GEOPdS_S_i:
[----:B------:R-:W0:Y:S01]  /*0000*/  LDC R1, c[0x0][0x37c] ;  /* 0x0000df00ff017b82 */ /* 0x000e220000000800 */
[----:B------:R-:W1:Y:S07]  /*0010*/  S2R R2, SR_TID.Y ;  /* 0x0000000000027919 */ /* 0x000e6e0000002200 */
[----:B------:R-:W2:Y:S01]  /*0020*/  LDC R0, c[0x0][0x360] ;  /* 0x0000d800ff007b82 */ /* 0x000ea20000000800 */
[----:B------:R-:W3:Y:S01]  /*0030*/  LDCU UR6, c[0x0][0x398] ;  /* 0x00007300ff0677ac */ /* 0x000ee20008000800 */
[----:B0-----:R-:W-:Y:S01]  /*0040*/  VIADD R1, R1, 0xffffffd8 ;  /* 0xffffffd801017836 */ /* 0x001fe20000000000 */
[----:B------:R-:W2:Y:S05]  /*0050*/  S2R R5, SR_TID.X ;  /* 0x0000000000057919 */ /* 0x000eaa0000002100 */
[----:B------:R-:W1:Y:S08]  /*0060*/  S2UR UR5, SR_CTAID.Y ;  /* 0x00000000000579c3 */ /* 0x000e700000002600 */
[----:B------:R-:W1:Y:S08]  /*0070*/  LDC R3, c[0x0][0x364] ;  /* 0x0000d900ff037b82 */ /* 0x000e700000000800 */
[----:B------:R-:W2:Y:S01]  /*0080*/  S2UR UR4, SR_CTAID.X ;  /* 0x00000000000479c3 */ /* 0x000ea20000002500 */
[----:B-1----:R-:W-:-:S05]  /*0090*/  IMAD R3, R3, UR5, R2 ;  /* 0x0000000503037c24 */ /* 0x002fca000f8e0202 */
[----:B---3--:R-:W-:Y:S01]  /*00a0*/  ISETP.GE.AND P0, PT, R3, UR6, PT ;  /* 0x0000000603007c0c */ /* 0x008fe2000bf06270 */
[----:B--2---:R-:W-:-:S05]  /*00b0*/  IMAD R0, R0, UR4, R5 ;  /* 0x0000000400007c24 */ /* 0x004fca000f8e0205 */
[----:B------:R-:W-:-:S13]  /*00c0*/  ISETP.GE.OR P0, PT, R0, R3, P0 ;  /* 0x000000030000720c */ /* 0x000fda0000706670 */
[----:B------:R-:W-:Y:S05]  /*00d0*/  @P0 EXIT ;  /* 0x000000000000094d */ /* 0x000fea0003800000 */
[----:B------:R-:W0:Y:S01]  /*00e0*/  LDC.64 R6, c[0x0][0x390] ;  /* 0x0000e400ff067b82 */ /* 0x000e220000000a00 */
[----:B------:R-:W1:Y:S01]  /*00f0*/  LDCU.64 UR4, c[0x0][0x358] ;  /* 0x00006b00ff0477ac */ /* 0x000e620008000a00 */
[----:B0-----:R-:W-:-:S04]  /*0100*/  IMAD.WIDE R4, R0, 0x8, R6 ;  /* 0x0000000800047825 */ /* 0x001fc800078e0206 */
[----:B------:R-:W-:Y:S02]  /*0110*/  IMAD.WIDE.U32 R6, R3, 0x8, R6 ;  /* 0x0000000803067825 */ /* 0x000fe400078e0006 */
[----:B-1----:R-:W2:Y:S04]  /*0120*/  LDG.E.64 R4, desc[UR4][R4.64] ;  /* 0x0000000404047981 */ /* 0x002ea8000c1e1b00 */
[----:B------:R-:W2:Y:S01]  /*0130*/  LDG.E.64 R6, desc[UR4][R6.64] ;  /* 0x0000000406067981 */ /* 0x000ea2000c1e1b00 */
[----:B------:R-:W-:Y:S01]  /*0140*/  BSSY.RECONVERGENT B0, `(.L_x_98) ;  /* 0x000001f000007945 */ /* 0x000fe20003800200 */
[----:B--2---:R-:W-:-:S08]  /*0150*/  DADD R22, R4, -R6 ;  /* 0x0000000004167229 */ /* 0x004fd00000000806 */
[----:B------:R-:W-:-:S14]  /*0160*/  DSETP.NEU.AND P0, PT, |R22|, +INF , PT ;  /* 0x7ff000001600742a */ /* 0x000fdc0003f0d200 */
[----:B------:R-:W-:Y:S01]  /*0170*/  @!P0 DMUL R20, RZ, R22 ;  /* 0x00000016ff148228 */ /* 0x000fe20000000000 */
[----:B------:R-:W-:Y:S01]  /*0180*/  @!P0 IMAD.MOV.U32 R2, RZ, RZ, 0x1 ;  /* 0x00000001ff028424 */ /* 0x000fe200078e00ff */
[----:B------:R-:W-:Y:S09]  /*0190*/  @!P0 BRA `(.L_x_99) ;  /* 0x0000000000648947 */ /* 0x000ff20003800000 */
[----:B------:R-:W-:Y:S01]  /*01a0*/  UMOV UR6, 0x6dc9c883 ;  /* 0x6dc9c88300067882 */ /* 0x000fe20000000000 */
[----:B------:R-:W-:Y:S01]  /*01b0*/  UMOV UR7, 0x3fe45f30 ;  /* 0x3fe45f3000077882 */ /* 0x000fe20000000000 */
[C---:B------:R-:W-:Y:S01]  /*01c0*/  DSETP.GE.AND P0, PT, |R22|.reuse, 2.14748364800000000000e+09, PT ;  /* 0x41e000001600742a */ /* 0x040fe20003f06200 */
[----:B------:R-:W-:Y:S01]  /*01d0*/  BSSY.RECONVERGENT B1, `(.L_x_100) ;  /* 0x0000014000017945 */ /* 0x000fe20003800200 */
[----:B------:R-:W-:Y:S01]  /*01e0*/  DMUL R4, R22, UR6 ;  /* 0x0000000616047c28 */ /* 0x000fe20008000000 */
[----:B------:R-:W-:Y:S01]  /*01f0*/  UMOV UR6, 0x54442d18 ;  /* 0x54442d1800067882 */ /* 0x000fe20000000000 */
[----:B------:R-:W-:-:S04]  /*0200*/  UMOV UR7, 0x3ff921fb ;  /* 0x3ff921fb00077882 */ /* 0x000fc80000000000 */
[----:B------:R-:W0:Y:S08]  /*0210*/  F2I.F64 R2, R4 ;  /* 0x0000000400027311 */ /* 0x000e300000301100 */
[----:B0-----:R-:W0:Y:S02]  /*0220*/  I2F.F64 R20, R2 ;  /* 0x0000000200147312 */ /* 0x001e240000201c00 */
[----:B0-----:R-:W-:Y:S01]  /*0230*/  DFMA R6, R20, -UR6, R22 ;  /* 0x8000000614067c2b */ /* 0x001fe20008000016 */
[----:B------:R-:W-:Y:S01]  /*0240*/  UMOV UR6, 0x33145c00 ;  /* 0x33145c0000067882 */ /* 0x000fe20000000000 */
[----:B------:R-:W-:-:S06]  /*0250*/  UMOV UR7, 0x3c91a626 ;  /* 0x3c91a62600077882 */ /* 0x000fcc0000000000 */
[----:B------:R-:W-:Y:S01]  /*0260*/  DFMA R6, R20, -UR6, R6 ;  /* 0x8000000614067c2b */ /* 0x000fe20008000006 */
[----:B------:R-:W-:Y:S01]  /*0270*/  UMOV UR6, 0x252049c0 ;  /* 0x252049c000067882 */ /* 0x000fe20000000000 */
[----:B------:R-:W-:-:S06]  /*0280*/  UMOV UR7, 0x397b839a ;  /* 0x397b839a00077882 */ /* 0x000fcc0000000000 */
[----:B------:R-:W-:Y:S01]  /*0290*/  DFMA R20, R20, -UR6, R6 ;  /* 0x8000000614147c2b */ /* 0x000fe20008000006 */
[----:B------:R-:W-:Y:S10]  /*02a0*/  @!P0 BRA `(.L_x_101) ;  /* 0x0000000000188947 */ /* 0x000ff40003800000 */
[----:B------:R-:W-:Y:S01]  /*02b0*/  IMAD.MOV.U32 R2, RZ, RZ, R22 ;  /* 0x000000ffff027224 */ /* 0x000fe200078e0016 */
[----:B------:R-:W-:-:S07]  /*02c0*/  MOV R22, 0x2e0 ;  /* 0x000002e000167802 */ /* 0x000fce0000000f00 */
[----:B------:R-:W-:Y:S05]  /*02d0*/  CALL.REL.NOINC `($_Z17TSP_distances_GEOPdS_S_i$__internal_trig_reduction_slowpathd) ;  /* 0x0000001000e07944 */ /* 0x000fea0003c00000 */
[----:B------:R-:W-:Y:S02]  /*02e0*/  IMAD.MOV.U32 R2, RZ, RZ, R8 ;  /* 0x000000ffff027224 */ /* 0x000fe400078e0008 */
[----:B------:R-:W-:Y:S02]  /*02f0*/  IMAD.MOV.U32 R20, RZ, RZ, R18 ;  /* 0x000000ffff147224 */ /* 0x000fe400078e0012 */
[----:B------:R-:W-:-:S07]  /*0300*/  IMAD.MOV.U32 R21, RZ, RZ, R19 ;  /* 0x000000ffff157224 */ /* 0x000fce00078e0013 */
.L_x_101:
[----:B------:R-:W-:Y:S05]  /*0310*/  BSYNC.RECONVERGENT B1 ;  /* 0x0000000000017941 */ /* 0x000fea0003800200 */
.L_x_100:
[----:B------:R-:W-:-:S07]  /*0320*/  VIADD R2, R2, 0x1 ;  /* 0x0000000102027836 */ /* 0x000fce0000000000 */
.L_x_99:
[----:B------:R-:W-:Y:S05]  /*0330*/  BSYNC.RECONVERGENT B0 ;  /* 0x0000000000007941 */ /* 0x000fea0003800200 */
.L_x_98:
[----:B------:R-:W0:Y:S01]  /*0340*/  LDCU.64 UR6, c[0x4][0x8] ;  /* 0x01000100ff0677ac */ /* 0x000e220008000a00 */
[----:B------:R-:W-:-:S05]  /*0350*/  IMAD.SHL.U32 R4, R2, 0x40, RZ ;  /* 0x0000004002047824 */ /* 0x000fca00078e00ff */
[----:B------:R-:W-:-:S04]  /*0360*/  LOP3.LUT R4, R4, 0x40, RZ, 0xc0, !PT ;  /* 0x0000004004047812 */ /* 0x000fc800078ec0ff */
[----:B0-----:R-:W-:Y:S02]  /*0370*/  IADD3 R26, P0, PT, R4, UR6, RZ ;  /* 0x00000006041a7c10 */ /* 0x001fe4000ff1e0ff */
[----:B------:R-:W0:Y:S03]  /*0380*/  LDC.64 R4, c[0x0][0x388] ;  /* 0x0000e200ff047b82 */ /* 0x000e260000000a00 */
[----:B------:R-:W-:-:S05]  /*0390*/  IMAD.X R27, RZ, RZ, UR7, P0 ;  /* 0x00000007ff1b7e24 */ /* 0x000fca00080e06ff */
[----:B------:R-:W2:Y:S04]  /*03a0*/  LDG.E.128.CONSTANT R8, desc[UR4][R26.64] ;  /* 0x000000041a087981 */ /* 0x000ea8000c1e9d00 */
[----:B------:R-:W3:Y:S04]  /*03b0*/  LDG.E.128.CONSTANT R12, desc[UR4][R26.64+0x10] ;  /* 0x000010041a0c7981 */ /* 0x000ee8000c1e9d00 */
[----:B------:R-:W4:Y:S01]  /*03c0*/  LDG.E.128.CONSTANT R16, desc[UR4][R26.64+0x20] ;  /* 0x000020041a107981 */ /* 0x000f22000c1e9d00 */
[----:B0-----:R-:W-:-:S04]  /*03d0*/  IMAD.WIDE R6, R0, 0x8, R4 ;  /* 0x0000000800067825 */ /* 0x001fc800078e0204 */
[----:B------:R-:W-:Y:S02]  /*03e0*/  IMAD.WIDE.U32 R4, R3, 0x8, R4 ;  /* 0x0000000803047825 */ /* 0x000fe400078e0004 */
[----:B------:R-:W5:Y:S04]  /*03f0*/  LDG.E.64 R6, desc[UR4][R6.64] ;  /* 0x0000000406067981 */ /* 0x000f68000c1e1b00 */
[----:B------:R-:W5:Y:S01]  /*0400*/  LDG.E.64 R4, desc[UR4][R4.64] ;  /* 0x0000000404047981 */ /* 0x000f62000c1e1b00 */
[----:B------:R-:W-:Y:S01]  /*0410*/  LOP3.LUT R22, R2, 0x1, RZ, 0xc0, !PT ;  /* 0x0000000102167812 */ /* 0x000fe200078ec0ff */
[----:B------:R-:W-:Y:S01]  /*0420*/  IMAD.MOV.U32 R24, RZ, RZ, 0x20fd8164 ;  /* 0x20fd8164ff187424 */ /* 0x000fe200078e00ff */
[----:B------:R-:W-:Y:S01]  /*0430*/  BSSY.RECONVERGENT B0, `(.L_x_102) ;  /* 0x0000033000007945 */ /* 0x000fe20003800200 */
[----:B------:R-:W-:Y:S01]  /*0440*/  IMAD.MOV.U32 R25, RZ, RZ, 0x3da8ff83 ;  /* 0x3da8ff83ff197424 */ /* 0x000fe200078e00ff */
[----:B------:R-:W-:Y:S01]  /*0450*/  ISETP.NE.U32.AND P0, PT, R22, 0x1, PT ;  /* 0x000000011600780c */ /* 0x000fe20003f05070 */
[----:B------:R-:W-:-:S03]  /*0460*/  DMUL R22, R20, R20 ;  /* 0x0000001414167228 */ /* 0x000fc60000000000 */
[----:B------:R-:W-:Y:S02]  /*0470*/  FSEL R24, R24, -8.06006814911005101289e+34, !P0 ;  /* 0xf9785eba18187808 */ /* 0x000fe40004000000 */
[----:B------:R-:W-:-:S06]  /*0480*/  FSEL R25, -R25, 0.11223486810922622681, !P0 ;  /* 0x3de5db6519197808 */ /* 0x000fcc0004000100 */
[----:B--2---:R-:W-:-:S08]  /*0490*/  DFMA R8, R22, R24, R8 ;  /* 0x000000181608722b */ /* 0x004fd00000000008 */
[----:B------:R-:W-:-:S08]  /*04a0*/  DFMA R8, R22, R8, R10 ;  /* 0x000000081608722b */ /* 0x000fd0000000000a */
[----:B---3--:R-:W-:-:S08]  /*04b0*/  DFMA R8, R22, R8, R12 ;  /* 0x000000081608722b */ /* 0x008fd0000000000c */
[----:B------:R-:W-:-:S08]  /*04c0*/  DFMA R8, R22, R8, R14 ;  /* 0x000000081608722b */ /* 0x000fd0000000000e */
[----:B----4-:R-:W-:-:S08]  /*04d0*/  DFMA R8, R22, R8, R16 ;  /* 0x000000081608722b */ /* 0x010fd00000000010 */
[----:B------:R-:W-:-:S08]  /*04e0*/  DFMA R8, R22, R8, R18 ;  /* 0x000000081608722b */ /* 0x000fd00000000012 */
[----:B------:R-:W-:Y:S02]  /*04f0*/  DFMA R20, R8, R20, R20 ;  /* 0x000000140814722b */ /* 0x000fe40000000014 */
[----:B------:R-:W-:Y:S02]  /*0500*/  DFMA R22, R22, R8, 1 ;  /* 0x3ff000001616742b */ /* 0x000fe40000000008 */
[----:B-----5:R-:W-:-:S08]  /*0510*/  DADD R8, R6, -R4 ;  /* 0x0000000006087229 */ /* 0x020fd00000000804 */
[----:B------:R-:W-:Y:S01]  /*0520*/  FSEL R12, R22, R20, !P0 ;  /* 0x00000014160c7208 */ /* 0x000fe20004000000 */
[----:B------:R-:W-:Y:S01]  /*0530*/  DSETP.NEU.AND P1, PT, |R8|, +INF , PT ;  /* 0x7ff000000800742a */ /* 0x000fe20003f2d200 */
[----:B------:R-:W-:Y:S02]  /*0540*/  FSEL R13, R23, R21, !P0 ;  /* 0x00000015170d7208 */ /* 0x000fe40004000000 */
[----:B------:R-:W-:-:S04]  /*0550*/  LOP3.LUT P0, RZ, R2, 0x2, RZ, 0xc0, !PT ;  /* 0x0000000202ff7812 */ /* 0x000fc8000780c0ff */
[----:B------:R-:W-:-:S07]  /*0560*/  DADD R10, RZ, -R12 ;  /* 0x00000000ff0a7229 */ /* 0x000fce000000080c */
[----:B------:R-:W-:Y:S01]  /*0570*/  @!P1 DMUL R22, RZ, R8 ;  /* 0x00000008ff169228 */ /* 0x000fe20000000000 */
[----:B------:R-:W-:Y:S02]  /*0580*/  @!P1 IMAD.MOV.U32 R2, RZ, RZ, 0x1 ;  /* 0x00000001ff029424 */ /* 0x000fe400078e00ff */
[----:B------:R-:W-:Y:S02]  /*0590*/  FSEL R20, R12, R10, !P0 ;  /* 0x0000000a0c147208 */ /* 0x000fe40004000000 */
[----:B------:R-:W-:Y:S01]  /*05a0*/  FSEL R21, R13, R11, !P0 ;  /* 0x0000000b0d157208 */ /* 0x000fe20004000000 */
[----:B------:R-:W-:Y:S06]  /*05b0*/  @!P1 BRA `(.L_x_103) ;  /* 0x0000000000689947 */ /* 0x000fec0003800000 */
        /* <DEDUP_REMOVED lines=18> */
[----:B------:R-:W-:Y:S01]  /*06e0*/  MOV R22, 0x710 ;  /* 0x0000071000167802 */ /* 0x000fe20000000f00 */
[----:B------:R-:W-:-:S07]  /*06f0*/  IMAD.MOV.U32 R23, RZ, RZ, R9 ;  /* 0x000000ffff177224 */ /* 0x000fce00078e0009 */
[----:B------:R-:W-:Y:S05]  /*0700*/  CALL.REL.NOINC `($_Z17TSP_distances_GEOPdS_S_i$__internal_trig_reduction_slowpathd) ;  /* 0x0000000c00d47944 */ /* 0x000fea0003c00000 */
[----:B------:R-:W-:Y:S02]  /*0710*/  IMAD.MOV.U32 R2, RZ, RZ, R8 ;  /* 0x000000ffff027224 */ /* 0x000fe400078e0008 */
[----:B------:R-:W-:Y:S02]  /*0720*/  IMAD.MOV.U32 R22, RZ, RZ, R18 ;  /* 0x000000ffff167224 */ /* 0x000fe400078e0012 */
[----:B------:R-:W-:-:S07]  /*0730*/  IMAD.MOV.U32 R23, RZ, RZ, R19 ;  /* 0x000000ffff177224 */ /* 0x000fce00078e0013 */
.L_x_105:
[----:B------:R-:W-:Y:S05]  /*0740*/  BSYNC.RECONVERGENT B1 ;  /* 0x0000000000017941 */ /* 0x000fea0003800200 */
.L_x_104:
[----:B------:R-:W-:-:S07]  /*0750*/  VIADD R2, R2, 0x1 ;  /* 0x0000000102027836 */ /* 0x000fce0000000000 */
.L_x_103:
[----:B------:R-:W-:Y:S05]  /*0760*/  BSYNC.RECONVERGENT B0 ;  /* 0x0000000000007941 */ /* 0x000fea0003800200 */
.L_x_102:
[----:B------:R-:W0:Y:S01]  /*0770*/  LDCU.64 UR6, c[0x4][0x8] ;  /* 0x01000100ff0677ac */ /* 0x000e220008000a00 */
[----:B------:R-:W-:-:S05]  /*0780*/  IMAD.SHL.U32 R8, R2, 0x40, RZ ;  /* 0x0000004002087824 */ /* 0x000fca00078e00ff */
[----:B------:R-:W-:-:S04]  /*0790*/  LOP3.LUT R8, R8, 0x40, RZ, 0xc0, !PT ;  /* 0x0000004008087812 */ /* 0x000fc800078ec0ff */
[----:B0-----:R-:W-:-:S05]  /*07a0*/  IADD3 R28, P0, PT, R8, UR6, RZ ;  /* 0x00000006081c7c10 */ /* 0x001fca000ff1e0ff */
[----:B------:R-:W-:-:S05]  /*07b0*/  IMAD.X R29, RZ, RZ, UR7, P0 ;  /* 0x00000007ff1d7e24 */ /* 0x000fca00080e06ff */
[----:B------:R-:W2:Y:S04]  /*07c0*/  LDG.E.128.CONSTANT R8, desc[UR4][R28.64] ;  /* 0x000000041c087981 */ /* 0x000ea8000c1e9d00 */
[----:B------:R-:W3:Y:S04]  /*07d0*/  LDG.E.128.CONSTANT R12, desc[UR4][R28.64+0x10] ;  /* 0x000010041c0c7981 */ /* 0x000ee8000c1e9d00 */
[----:B------:R-:W4:Y:S01]  /*07e0*/  LDG.E.128.CONSTANT R16, desc[UR4][R28.64+0x20] ;  /* 0x000020041c107981 */ /* 0x000f22000c1e9d00 */
[----:B------:R-:W-:Y:S01]  /*07f0*/  LOP3.LUT R24, R2, 0x1, RZ, 0xc0, !PT ;  /* 0x0000000102187812 */ /* 0x000fe200078ec0ff */
[----:B------:R-:W-:Y:S01]  /*0800*/  IMAD.MOV.U32 R25, RZ, RZ, 0x3da8ff83 ;  /* 0x3da8ff83ff197424 */ /* 0x000fe200078e00ff */
[----:B------:R-:W-:Y:S01]  /*0810*/  DMUL R26, R22, R22 ;  /* 0x00000016161a7228 */ /* 0x000fe20000000000 */
[----:B------:R-:W-:Y:S01]  /*0820*/  BSSY.RECONVERGENT B0, `(.L_x_106) ;  /* 0x000002f000007945 */ /* 0x000fe20003800200 */
[----:B------:R-:W-:Y:S01]  /*0830*/  ISETP.NE.U32.AND P0, PT, R24, 0x1, PT ;  /* 0x000000011800780c */ /* 0x000fe20003f05070 */
[----:B------:R-:W-:-:S03]  /*0840*/  IMAD.MOV.U32 R24, RZ, RZ, 0x20fd8164 ;  /* 0x20fd8164ff187424 */ /* 0x000fc600078e00ff */
[----:B------:R-:W-:Y:S02]  /*0850*/  FSEL R25, -R25, 0.11223486810922622681, !P0 ;  /* 0x3de5db6519197808 */ /* 0x000fe40004000100 */
[----:B------:R-:W-:-:S06]  /*0860*/  FSEL R24, R24, -8.06006814911005101289e+34, !P0 ;  /* 0xf9785eba18187808 */ /* 0x000fcc0004000000 */
        /* <DEDUP_REMOVED lines=8> */
[----:B------:R-:W-:-:S08]  /*08f0*/  DADD R22, R6, R4 ;  /* 0x0000000006167229 */ /* 0x000fd00000000004 */
[----:B------:R-:W-:Y:S01]  /*0900*/  DSETP.NEU.AND P1, PT, |R22|, +INF , PT ;  /* 0x7ff000001600742a */ /* 0x000fe20003f2d200 */
[----:B------:R-:W-:Y:S02]  /*0910*/  FSEL R6, R8, R10, !P0 ;  /* 0x0000000a08067208 */ /* 0x000fe40004000000 */
[----:B------:R-:W-:Y:S02]  /*0920*/  FSEL R7, R9, R11, !P0 ;  /* 0x0000000b09077208 */ /* 0x000fe40004000000 */
[----:B------:R-:W-:-:S04]  /*0930*/  LOP3.LUT P0, RZ, R2, 0x2, RZ, 0xc0, !PT ;  /* 0x0000000202ff7812 */ /* 0x000fc8000780c0ff */
[----:B------:R-:W-:-:S05]  /*0940*/  DADD R4, RZ, -R6 ;  /* 0x00000000ff047229 */ /* 0x000fca0000000806 */
[----:B------:R-:W-:Y:S01]  /*0950*/  @!P1 DMUL R18, RZ, R22 ;  /* 0x00000016ff129228 */ /* 0x000fe20000000000 */
[----:B------:R-:W-:-:S04]  /*0960*/  @!P1 IMAD.MOV.U32 R2, RZ, RZ, 0x1 ;  /* 0x00000001ff029424 */ /* 0x000fc800078e00ff */
        /* <DEDUP_REMOVED lines=23> */
[----:B------:R-:W-:-:S07]  /*0ae0*/  IMAD.MOV.U32 R2, RZ, RZ, R8 ;  /* 0x000000ffff027224 */ /* 0x000fce00078e0008 */
.L_x_109:
[----:B------:R-:W-:Y:S05]  /*0af0*/  BSYNC.RECONVERGENT B1 ;  /* 0x0000000000017941 */ /* 0x000fea0003800200 */
.L_x_108:
[----:B------:R-:W-:-:S07]  /*0b00*/  VIADD R2, R2, 0x1 ;  /* 0x0000000102027836 */ /* 0x000fce0000000000 */
.L_x_107:
[----:B------:R-:W-:Y:S05]  /*0b10*/  BSYNC.RECONVERGENT B0 ;  /* 0x0000000000007941 */ /* 0x000fea0003800200 */
.L_x_106:
        /* <DEDUP_REMOVED lines=17> */
[----:B------:R-:W-:Y:S02]  /*0c30*/  DFMA R4, R22, R4, R6 ;  /* 0x000000041604722b */ /* 0x000fe40000000006 */
[C---:B------:R-:W-:Y:S02]  /*0c40*/  DADD R6, -R20.reuse, 1 ;  /* 0x3ff0000014067429 */ /* 0x040fe40000000100 */
[----:B------:R-:W-:-:S04]  /*0c50*/  DADD R20, R20, 1 ;  /* 0x3ff0000014147429 */ /* 0x000fc80000000000 */
[----:B---3--:R-:W-:-:S08]  /*0c60*/  DFMA R4, R22, R4, R8 ;  /* 0x000000041604722b */ /* 0x008fd00000000008 */
[----:B------:R-:W-:-:S08]  /*0c70*/  DFMA R4, R22, R4, R10 ;  /* 0x000000041604722b */ /* 0x000fd0000000000a */
[----:B----4-:R-:W-:-:S08]  /*0c80*/  DFMA R4, R22, R4, R12 ;  /* 0x000000041604722b */ /* 0x010fd0000000000c */
[----:B------:R-:W-:-:S08]  /*0c90*/  DFMA R4, R22, R4, R14 ;  /* 0x000000041604722b */ /* 0x000fd0000000000e */
[----:B------:R-:W-:Y:S02]  /*0ca0*/  DFMA R18, R4, R18, R18 ;  /* 0x000000120412722b */ /* 0x000fe40000000012 */
[----:B------:R-:W-:-:S10]  /*0cb0*/  DFMA R4, R22, R4, 1 ;  /* 0x3ff000001604742b */ /* 0x000fd40000000004 */
[----:B------:R-:W-:Y:S02]  /*0cc0*/  FSEL R8, R4, R18, !P0 ;  /* 0x0000001204087208 */ /* 0x000fe40004000000 */
[----:B------:R-:W-:Y:S02]  /*0cd0*/  FSEL R9, R5, R19, !P0 ;  /* 0x0000001305097208 */ /* 0x000fe40004000000 */
[----:B------:R-:W-:-:S04]  /*0ce0*/  LOP3.LUT P0, RZ, R2, 0x2, RZ, 0xc0, !PT ;  /* 0x0000000202ff7812 */ /* 0x000fc8000780c0ff */
[----:B------:R-:W-:-:S10]  /*0cf0*/  DADD R4, RZ, -R8 ;  /* 0x00000000ff047229 */ /* 0x000fd40000000808 */
[----:B------:R-:W-:Y:S02]  /*0d00*/  FSEL R4, R8, R4, !P0 ;  /* 0x0000000408047208 */ /* 0x000fe40004000000 */
[----:B------:R-:W-:-:S06]  /*0d10*/  FSEL R5, R9, R5, !P0 ;  /* 0x0000000509057208 */ /* 0x000fcc0004000000 */
[----:B------:R-:W-:-:S08]  /*0d20*/  DMUL R6, R6, R4 ;  /* 0x0000000406067228 */ /* 0x000fd00000000000 */
[----:B------:R-:W-:-:S08]  /*0d30*/  DFMA R4, R20, R16, -R6 ;  /* 0x000000101404722b */ /* 0x000fd00000000806 */
[----:B------:R-:W-:-:S08]  /*0d40*/  DMUL R4, R4, 0.5 ;  /* 0x3fe0000004047828 */ /* 0x000fd00000000000 */
[----:B------:R-:W-:-:S10]  /*0d50*/  DADD R6, -RZ, |R4| ;  /* 0x00000000ff067229 */ /* 0x000fd40000000504 */
[----:B------:R-:W-:-:S13]  /*0d60*/  ISETP.GT.AND P0, PT, R7, 0x3fe26665, PT ;  /* 0x3fe266650700780c */ /* 0x000fda0003f04270 */
[----:B------:R-:W-:Y:S05]  /*0d70*/  @P0 BRA `(.L_x_111) ;  /* 0x0000000000d40947 */ /* 0x000fea0003800000 */
[----:B------:R-:W-:Y:S01]  /*0d80*/  DMUL R6, R4, R4 ;  /* 0x0000000404067228 */ /* 0x000fe20000000000 */
[----:B------:R-:W-:Y:S01]  /*0d90*/  IMAD.MOV.U32 R8, RZ, RZ, 0x180754af ;  /* 0x180754afff087424 */ /* 0x000fe200078e00ff */
[----:B------:R-:W-:Y:S01]  /*0da0*/  UMOV UR6, 0xdc1895e9 ;  /* 0xdc1895e900067882 */ /* 0x000fe20000000000 */
[----:B------:R-:W-:Y:S01]  /*0db0*/  IMAD.MOV.U32 R9, RZ, RZ, 0x3fb3823b ;  /* 0x3fb3823bff097424 */ /* 0x000fe200078e00ff */
[----:B------:R-:W-:Y:S01]  /*0dc0*/  UMOV UR7, 0x3fb0066b ;  /* 0x3fb0066b00077882 */ /* 0x000fe20000000000 */
[----:B------:R-:W-:-:S04]  /*0dd0*/  ISETP.GT.AND P0, PT, R5, -0x1, PT ;  /* 0xffffffff0500780c */ /* 0x000fc80003f04270 */
[----:B------:R-:W-:Y:S01]  /*0de0*/  DFMA R8, R6, UR6, -R8 ;  /* 0x0000000606087c2b */ /* 0x000fe20008000808 */
[----:B------:R-:W-:Y:S01]  /*0df0*/  UMOV UR6, 0xcc2f79ae ;  /* 0xcc2f79ae00067882 */ /* 0x000fe20000000000 */
[----:B------:R-:W-:-:S06]  /*0e00*/  UMOV UR7, 0x3fb11e52 ;  /* 0x3fb11e5200077882 */ /* 0x000fcc0000000000 */
[----:B------:R-:W-:Y:S01]  /*0e10*/  DFMA R8, R6, R8, UR6 ;  /* 0x0000000606087e2b */ /* 0x000fe20008000008 */
[----:B------:R-:W-:Y:S01]  /*0e20*/  UMOV UR6, 0x3526861b ;  /* 0x3526861b00067882 */ /* 0x000fe20000000000 */
[----:B------:R-:W-:-:S06]  /*0e30*/  UMOV UR7, 0x3f924eaf ;  /* 0x3f924eaf00077882 */ /* 0x000fcc0000000000 */
[----:B------:R-:W-:Y:S01]  /*0e40*/  DFMA R8, R6, R8, -UR6 ;  /* 0x8000000606087e2b */ /* 0x000fe20008000008 */
        /* <DEDUP_REMOVED lines=29> */
[----:B------:R-:W-:Y:S01]  /*1020*/  DMUL R8, R6, R8 ;  /* 0x0000000806087228 */ /* 0x000fe20000000000 */
[----:B------:R-:W-:Y:S02]  /*1030*/  @P0 IMAD.MOV.U32 R6, RZ, RZ, 0x33145c07 ;  /* 0x33145c07ff060424 */ /* 0x000fe400078e00ff */
[----:B------:R-:W-:-:S05]  /*1040*/  @P0 IMAD.MOV.U32 R7, RZ, RZ, 0x3c91a626 ;  /* 0x3c91a626ff070424 */ /* 0x000fca00078e00ff */
[----:B------:R-:W-:Y:S01]  /*1050*/  DFMA R8, |R4|, R8, |R4| ;  /* 0x000000080408722b */ /* 0x000fe20000000604 */
[----:B------:R-:W-:Y:S02]  /*1060*/  @!P0 IMAD.MOV.U32 R4, RZ, RZ, 0x33145c07 ;  /* 0x33145c07ff048424 */ /* 0x000fe400078e00ff */
[----:B------:R-:W-:-:S05]  /*1070*/  @!P0 IMAD.MOV.U32 R5, RZ, RZ, 0x3c91a626 ;  /* 0x3c91a626ff058424 */ /* 0x000fca00078e00ff */
[C---:B------:R-:W-:Y:S02]  /*1080*/  @P0 DADD R6, R8.reuse, -R6 ;  /* 0x0000000008060229 */ /* 0x040fe40000000806 */
[----:B------:R-:W-:-:S08]  /*1090*/  @!P0 DADD R4, R8, R4 ;  /* 0x0000000008048229 */ /* 0x000fd00000000004 */
[----:B------:R-:W-:Y:S02]  /*10a0*/  @!P0 DADD R4, R4, UR6 ;  /* 0x0000000604048e29 */ /* 0x000fe40008000000 */
[----:B------:R-:W-:Y:S01]  /*10b0*/  @P0 DADD R4, -R6, UR6 ;  /* 0x0000000606040e29 */ /* 0x000fe20008000100 */
[----:B------:R-:W-:Y:S10]  /*10c0*/  BRA `(.L_x_112) ;  /* 0x0000000400207947 */ /* 0x000ff40003800000 */
.L_x_111:
[----:B------:R-:W-:Y:S01]  /*10d0*/  DADD R6, -|R4|, 1 ;  /* 0x3ff0000004067429 */ /* 0x000fe20000000300 */
[----:B------:R-:W-:Y:S01]  /*10e0*/  IMAD.MOV.U32 R8, RZ, RZ, 0x66faac4b ;  /* 0x66faac4bff087424 */ /* 0x000fe200078e00ff */
[----:B------:R-:W-:Y:S01]  /*10f0*/  UMOV UR6, 0x71155f70 ;  /* 0x71155f7000067882 */ /* 0x000fe20000000000 */
[----:B------:R-:W-:Y:S01]  /*1100*/  IMAD.MOV.U32 R9, RZ, RZ, 0x3ebac2fe ;  /* 0x3ebac2feff097424 */ /* 0x000fe200078e00ff */
[----:B------:R-:W-:-:S05]  /*1110*/  UMOV UR7, 0x3ec715b3 ;  /* 0x3ec715b300077882 */ /* 0x000fca0000000000 */
[----:B------:R-:W-:Y:S01]  /*1120*/  DFMA R8, R6, UR6, -R8 ;  /* 0x0000000606087c2b */ /* 0x000fe20008000808 */
[----:B------:R-:W-:Y:S01]  /*1130*/  UMOV UR6, 0x8efcd9b8 ;  /* 0x8efcd9b800067882 */ /* 0x000fe20000000000 */
[----:B------:R-:W-:Y:S01]  /*1140*/  UMOV UR7, 0x3ed9a9b8 ;  /* 0x3ed9a9b800077882 */ /* 0x000fe20000000000 */
[----:B------:R-:W-:-:S05]  /*1150*/  ISETP.GE.AND P0, PT, R7, 0x1, PT ;  /* 0x000000010700780c */ /* 0x000fca0003f06270 */
[----:B------:R-:W-:Y:S01]  /*1160*/  DFMA R8, R6, R8, UR6 ;  /* 0x0000000606087e2b */ /* 0x000fe20008000008 */
[----:B------:R-:W-:Y:S01]  /*1170*/  UMOV UR6, 0xa8a0c4c3 ;  /* 0xa8a0c4c300067882 */ /* 0x000fe20000000000 */
[----:B------:R-:W-:-:S06]  /*1180*/  UMOV UR7, 0x3edd0f40 ;  /* 0x3edd0f4000077882 */ /* 0x000fcc0000000000 */
[----:B------:R-:W-:Y:S01]  /*1190*/  DFMA R10, R6, R8, UR6 ;  /* 0x00000006060a7e2b */ /* 0x000fe20008000008 */
[----:B------:R-:W-:Y:S01]  /*11a0*/  UMOV UR6, 0xfa9e0e1f ;  /* 0xfa9e0e1f00067882 */ /* 0x000fe20000000000 */
[----:B------:R-:W-:Y:S01]  /*11b0*/  UMOV UR7, 0x3ef46d4c ;  /* 0x3ef46d4c00077882 */ /* 0x000fe20000000000 */
[----:B------:R-:W-:Y:S02]  /*11c0*/  VIADD R9, R7, 0xfff00000 ;  /* 0xfff0000007097836 */ /* 0x000fe40000000000 */
[----:B------:R-:W-:-:S03]  /*11d0*/  IMAD.MOV.U32 R8, RZ, RZ, R6 ;  /* 0x000000ffff087224 */ /* 0x000fc600078e0006 */
[----:B------:R-:W-:Y:S01]  /*11e0*/  DFMA R12, R6, R10, UR6 ;  /* 0x00000006060c7e2b */ /* 0x000fe2000800000a */
[----:B------:R-:W-:Y:S01]  /*11f0*/  UMOV UR6, 0x8d1e2422 ;  /* 0x8d1e242200067882 */ /* 0x000fe20000000000 */
[----:B------:R-:W-:Y:S01]  /*1200*/  UMOV UR7, 0x3f079c16 ;  /* 0x3f079c1600077882 */ /* 0x000fe20000000000 */
[----:B------:R-:W0:Y:S01]  /*1210*/  MUFU.RSQ64H R11, R9 ;  /* 0x00000009000b7308 */ /* 0x000e220000001c00 */
[----:B------:R-:W-:-:S04]  /*1220*/  IMAD.MOV.U32 R10, RZ, RZ, RZ ;  /* 0x000000ffff0a7224 */ /* 0x000fc800078e00ff */
[----:B------:R-:W-:Y:S01]  /*1230*/  DFMA R12, R6, R12, UR6 ;  /* 0x00000006060c7e2b */ /* 0x000fe2000800000c */
[----:B------:R-:W-:Y:S01]  /*1240*/  UMOV UR6, 0xc3bca540 ;  /* 0xc3bca54000067882 */ /* 0x000fe20000000000 */
[----:B------:R-:W-:-:S06]  /*1250*/  UMOV UR7, 0x3f1c9a88 ;  /* 0x3f1c9a8800077882 */ /* 0x000fcc0000000000 */
[----:B------:R-:W-:Y:S01]  /*1260*/  DFMA R12, R6, R12, UR6 ;  /* 0x00000006060c7e2b */ /* 0x000fe2000800000c */
[----:B------:R-:W-:Y:S01]  /*1270*/  UMOV UR6, 0x4bd476df ;  /* 0x4bd476df00067882 */ /* 0x000fe20000000000 */
[----:B------:R-:W-:Y:S01]  /*1280*/  UMOV UR7, 0x3f31c4e6 ;  /* 0x3f31c4e600077882 */ /* 0x000fe20000000000 */
[----:B0-----:R-:W-:-:S05]  /*1290*/  DMUL R14, R8, R10 ;  /* 0x0000000a080e7228 */ /* 0x001fca0000000000 */
[----:B------:R-:W-:Y:S01]  /*12a0*/  DFMA R18, R6, R12, UR6 ;  /* 0x0000000606127e2b */ /* 0x000fe2000800000c */
[----:B------:R-:W-:Y:S01]  /*12b0*/  UMOV UR6, 0x60009c8f ;  /* 0x60009c8f00067882 */ /* 0x000fe20000000000 */
[----:B------:R-:W-:Y:S01]  /*12c0*/  UMOV UR7, 0x3f46e8ba ;  /* 0x3f46e8ba00077882 */ /* 0x000fe20000000000 */
[----:B------:R-:W-:Y:S01]  /*12d0*/  VIADD R13, R11, 0xfff00000 ;  /* 0xfff000000b0d7836 */ /* 0x000fe20000000000 */
[----:B------:R-:W-:Y:S01]  /*12e0*/  DFMA R16, R14, -R14, R8 ;  /* 0x8000000e0e10722b */ /* 0x000fe20000000008 */
[----:B------:R-:W-:-:S03]  /*12f0*/  IMAD.MOV.U32 R12, RZ, RZ, RZ ;  /* 0x000000ffff0c7224 */ /* 0x000fc600078e00ff */
[----:B------:R-:W-:Y:S01]  /*1300*/  DFMA R18, R6, R18, UR6 ;  /* 0x0000000606127e2b */ /* 0x000fe20008000012 */
[----:B------:R-:W-:Y:S01]  /*1310*/  UMOV UR6, 0xc62b05a2 ;  /* 0xc62b05a200067882 */ /* 0x000fe20000000000 */
[----:B------:R-:W-:Y:S02]  /*1320*/  UMOV UR7, 0x3f5f1c71 ;  /* 0x3f5f1c7100077882 */ /* 0x000fe40000000000 */
[----:B------:R-:W-:-:S04]  /*1330*/  DFMA R14, R12, R16, R14 ;  /* 0x000000100c0e722b */ /* 0x000fc8000000000e */
[----:B------:R-:W-:Y:S01]  /*1340*/  DFMA R18, R6, R18, UR6 ;  /* 0x0000000606127e2b */ /* 0x000fe20008000012 */
[----:B------:R-:W-:Y:S01]  /*1350*/  UMOV UR6, 0xb6dc9f2c ;  /* 0xb6dc9f2c00067882 */ /* 0x000fe20000000000 */
[----:B------:R-:W-:Y:S02]  /*1360*/  UMOV UR7, 0x3f76db6d ;  /* 0x3f76db6d00077882 */ /* 0x000fe40000000000 */
[-C--:B------:R-:W-:Y:S02]  /*1370*/  DFMA R10, R10, -R14.reuse, 1 ;  /* 0x3ff000000a0a742b */ /* 0x080fe4000000080e */
[----:B------:R-:W-:Y:S02]  /*1380*/  DFMA R8, R14, -R14, R8 ;  /* 0x8000000e0e08722b */ /* 0x000fe40000000008 */
[----:B------:R-:W-:Y:S01]  /*1390*/  DFMA R18, R6, R18, UR6 ;  /* 0x0000000606127e2b */ /* 0x000fe20008000012 */
[----:B------:R-:W-:Y:S01]  /*13a0*/  UMOV UR6, 0x3333329c ;  /* 0x3333329c00067882 */ /* 0x000fe20000000000 */
[----:B------:R-:W-:-:S02]  /*13b0*/  UMOV UR7, 0x3f933333 ;  /* 0x3f93333300077882 */ /* 0x000fc40000000000 */
[----:B------:R-:W-:-:S04]  /*13c0*/  DFMA R10, R12, R10, R12 ;  /* 0x0000000a0c0a722b */ /* 0x000fc8000000000c */
[----:B------:R-:W-:Y:S01]  /*13d0*/  DFMA R18, R6, R18, UR6 ;  /* 0x0000000606127e2b */ /* 0x000fe20008000012 */
[----:B------:R-:W-:Y:S01]  /*13e0*/  UMOV UR6, 0x55555555 ;  /* 0x5555555500067882 */ /* 0x000fe20000000000 */
[----:B------:R-:W-:Y:S02]  /*13f0*/  UMOV UR7, 0x3fb55555 ;  /* 0x3fb5555500077882 */ /* 0x000fe40000000000 */
[----:B------:R-:W-:Y:S02]  /*1400*/  DFMA R8, R10, R8, R14 ;  /* 0x000000080a08722b */ /* 0x000fe4000000000e */
[----:B------:R-:W-:Y:S02]  /*1410*/  DMUL R10, RZ, |R4| ;  /* 0x40000004ff0a7228 */ /* 0x000fe40000000000 */
[----:B------:R-:W-:Y:S01]  /*1420*/  DFMA R18, R6, R18, UR6 ;  /* 0x0000000606127e2b */ /* 0x000fe20008000012 */
[----:B------:R-:W-:Y:S01]  /*1430*/  UMOV UR6, 0x33145c07 ;  /* 0x33145c0700067882 */ /* 0x000fe20000000000 */
[----:B------:R-:W-:-:S04]  /*1440*/  UMOV UR7, 0x3ca1a626 ;  /* 0x3ca1a62600077882 */ /* 0x000fc80000000000 */
[----:B------:R-:W-:Y:S02]  /*1450*/  VIADD R9, R9, 0x100000 ;  /* 0x0010000009097836 */ /* 0x000fe40000000000 */
[----:B------:R-:W-:-:S08]  /*1460*/  DMUL R18, R6, R18 ;  /* 0x0000001206127228 */ /* 0x000fd00000000000 */
[----:B------:R-:W-:-:S10]  /*1470*/  DFMA R18, R8, R18, R8 ;  /* 0x000000120812722b */ /* 0x000fd40000000008 */
[----:B------:R-:W-:Y:S02]  /*1480*/  FSEL R10, R10, R18, !P0 ;  /* 0x000000120a0a7208 */ /* 0x000fe40004000000 */
[----:B------:R-:W-:Y:S02]  /*1490*/  FSEL R11, R11, R19, !P0 ;  /* 0x000000130b0b7208 */ /* 0x000fe40004000000 */
[----:B------:R-:W-:-:S04]  /*14a0*/  ISETP.GE.AND P0, PT, R7, RZ, PT ;  /* 0x000000ff0700720c */ /* 0x000fc80003f06270 */
[----:B------:R-:W-:-:S10]  /*14b0*/  DMUL R8, R10, +INF ;  /* 0x7ff000000a087828 */ /* 0x000fd40000000000 */
[----:B------:R-:W-:Y:S02]  /*14c0*/  FSEL R8, R8, R10, !P0 ;  /* 0x0000000a08087208 */ /* 0x000fe40004000000 */
[----:B------:R-:W-:Y:S02]  /*14d0*/  FSEL R9, R9, R11, !P0 ;  /* 0x0000000b09097208 */ /* 0x000fe40004000000 */
[----:B------:R-:W-:-:S04]  /*14e0*/  ISETP.GE.AND P0, PT, R5, RZ, PT ;  /* 0x000000ff0500720c */ /* 0x000fc80003f06270 */
[----:B------:R-:W-:Y:S01]  /*14f0*/  DADD R6, R8, -UR6 ;  /* 0x8000000608067e29 */ /* 0x000fe20008000000 */
[----:B------:R-:W-:Y:S01]  /*1500*/  UMOV UR6, 0x54442d18 ;  /* 0x54442d1800067882 */ /* 0x000fe20000000000 */
[----:B------:R-:W-:-:S06]  /*1510*/  UMOV UR7, 0x400921fb ;  /* 0x400921fb00077882 */ /* 0x000fcc0000000000 */
[----:B------:R-:W-:-:S10]  /*1520*/  DADD R6, -R6, UR6 ;  /* 0x0000000606067e29 */ /* 0x000fd40008000100 */
[----:B------:R-:W-:Y:S02]  /*1530*/  FSEL R4, R6, R8, !P0 ;  /* 0x0000000806047208 */ /* 0x000fe40004000000 */
[----:B------:R-:W-:-:S07]  /*1540*/  FSEL R5, R7, R9, !P0 ;  /* 0x0000000907057208 */ /* 0x000fce0004000000 */
.L_x_112:
[----:B------:R-:W-:Y:S05]  /*1550*/  BSYNC.RECONVERGENT B0 ;  /* 0x0000000000007941 */ /* 0x000fea0003800200 */
.L_x_110:
[----:B------:R-:W-:Y:S01]  /*1560*/  IMAD.MOV.U32 R6, RZ, RZ, 0x53f7ced9 ;  /* 0x53f7ced9ff067424 */ /* 0x000fe200078e00ff */
[----:B------:R-:W0:Y:S01]  /*1570*/  LDC.64 R8, c[0x0][0x380] ;  /* 0x0000e000ff087b82 */ /* 0x000e220000000a00 */
[----:B------:R-:W-:Y:S01]  /*1580*/  IMAD.MOV.U32 R7, RZ, RZ, 0x40b8ea63 ;  /* 0x40b8ea63ff077424 */ /* 0x000fe200078e00ff */
[----:B------:R-:W1:Y:S05]  /*1590*/  LDCU UR6, c[0x0][0x398] ;  /* 0x00007300ff0677ac */ /* 0x000e6a0008000800 */
[----:B------:R-:W-:Y:S01]  /*15a0*/  DFMA R4, R4, R6, 1 ;  /* 0x3ff000000404742b */ /* 0x000fe20000000006 */
[----:B------:R-:W-:-:S04]  /*15b0*/  VIADD R7, R0, 0x2 ;  /* 0x0000000200077836 */ /* 0x000fc80000000000 */
[----:B------:R-:W-:-:S05]  /*15c0*/  IMAD R7, R0, R7, R7 ;  /* 0x0000000700077224 */ /* 0x000fca00078e0207 */
[----:B------:R-:W2:Y:S01]  /*15d0*/  F2I.F64.TRUNC R4, R4 ;  /* 0x0000000400047311 */ /* 0x000ea2000030d100 */
[----:B------:R-:W-:-:S04]  /*15e0*/  LEA.HI R7, R7, R7, RZ, 0x1 ;  /* 0x0000000707077211 */ /* 0x000fc800078f08ff */
[----:B------:R-:W-:-:S05]  /*15f0*/  SHF.R.S32.HI R2, RZ, 0x1, R7 ;  /* 0x00000001ff027819 */ /* 0x000fca0000011407 */
[----:B------:R-:W-:-:S04]  /*1600*/  IMAD.IADD R3, R3, 0x1, -R2 ;  /* 0x0000000103037824 */ /* 0x000fc800078e0a02 */
[----:B-1----:R-:W-:Y:S01]  /*1610*/  IMAD R3, R0, UR6, R3 ;  /* 0x0000000600037c24 */ /* 0x002fe2000f8e0203 */
[----:B--2---:R-:W1:Y:S03]  /*1620*/  I2F.F64 R6, R4 ;  /* 0x0000000400067312 */ /* 0x004e660000201c00 */
[----:B0-----:R-:W-:-:S05]  /*1630*/  IMAD.WIDE R2, R3, 0x8, R8 ;  /* 0x0000000803027825 */ /* 0x001fca00078e0208 */
[----:B-1----:R-:W-:Y:S01]  /*1640*/  STG.E.64 desc[UR4][R2.64], R6 ;  /* 0x0000000602007986 */ /* 0x002fe2000c101b04 */
[----:B------:R-:W-:Y:S05]  /*1650*/  EXIT ;  /* 0x000000000000794d */ /* 0x000fea0003800000 */
        .type           $_Z17TSP_distances_GEOPdS_S_i$__internal_trig_reduction_slowpathd,@function
        .size           $_Z17TSP_distances_GEOPdS_S_i$__internal_trig_reduction_slowpathd,(.L_x_226 - $_Z17TSP_distances_GEOPdS_S_i$__internal_trig_reduction_slowpathd)
$_Z17TSP_distances_GEOPdS_S_i$__internal_trig_reduction_slowpathd:
[--C-:B------:R-:W-:Y:S01]  /*1660*/  SHF.R.U32.HI R18, RZ, 0x14, R23.reuse ;  /* 0x00000014ff127819 */ /* 0x100fe20000011617 */
[----:B------:R-:W-:Y:S02]  /*1670*/  IMAD.MOV.U32 R19, RZ, RZ, R23 ;  /* 0x000000ffff137224 */ /* 0x000fe400078e0017 */
[----:B------:R-:W-:Y:S01]  /*1680*/  IMAD.MOV.U32 R8, RZ, RZ, RZ ;  /* 0x000000ffff087224 */ /* 0x000fe200078e00ff */
[----:B------:R-:W-:-:S04]  /*1690*/  LOP3.LUT R9, R18, 0x7ff, RZ, 0xc0, !PT ;  /* 0x000007ff12097812 */ /* 0x000fc800078ec0ff */
[----:B------:R-:W-:-:S13]  /*16a0*/  ISETP.NE.AND P0, PT, R9, 0x7ff, PT ;  /* 0x000007ff0900780c */ /* 0x000fda0003f05270 */
[----:B------:R-:W-:Y:S05]  /*16b0*/  @!P0 BRA `(.L_x_113) ;  /* 0x0000000800588947 */ /* 0x000fea0003800000 */
[----:B------:R-:W-:Y:S01]  /*16c0*/  VIADD R8, R9, 0xfffffc00 ;  /* 0xfffffc0009087836 */ /* 0x000fe20000000000 */
[----:B------:R-:W-:Y:S01]  /*16d0*/  BSSY.RECONVERGENT B2, `(.L_x_114) ;  /* 0x0000033000027945 */ /* 0x000fe20003800200 */
[----:B------:R-:W-:-:S03]  /*16e0*/  CS2R R10, SRZ ;  /* 0x00000000000a7805 */ /* 0x000fc6000001ff00 */
[----:B------:R-:W-:Y:S02]  /*16f0*/  SHF.R.U32.HI R14, RZ, 0x6, R8 ;  /* 0x00000006ff0e7819 */ /* 0x000fe40000011608 */
[----:B------:R-:W-:Y:S02]  /*1700*/  ISETP.GE.U32.AND P0, PT, R8, 0x80, PT ;  /* 0x000000800800780c */ /* 0x000fe40003f06070 */
[C---:B------:R-:W-:Y:S02]  /*1710*/  IADD3 R8, PT, PT, -R14.reuse, 0x13, RZ ;  /* 0x000000130e087810 */ /* 0x040fe40007ffe1ff */
[----:B------:R-:W-:Y:S02]  /*1720*/  IADD3 R15, PT, PT, -R14, 0xf, RZ ;  /* 0x0000000f0e0f7810 */ /* 0x000fe40007ffe1ff */
[----:B------:R-:W-:-:S04]  /*1730*/  SEL R12, R8, 0x12, P0 ;  /* 0x00000012080c7807 */ /* 0x000fc80000000000 */
[----:B------:R-:W-:-:S13]  /*1740*/  ISETP.GE.AND P0, PT, R15, R12, PT ;  /* 0x0000000c0f00720c */ /* 0x000fda0003f06270 */
[----:B------:R-:W-:Y:S05]  /*1750*/  @P0 BRA `(.L_x_115) ;  /* 0x0000000000a80947 */ /* 0x000fea0003800000 */
[----:B------:R-:W0:Y:S01]  /*1760*/  LDC.64 R8, c[0x0][0x358] ;  /* 0x0000d600ff087b82 */ /* 0x000e220000000a00 */
[C---:B------:R-:W-:Y:S01]  /*1770*/  SHF.L.U64.HI R25, R2.reuse, 0xb, R19 ;  /* 0x0000000b02197819 */ /* 0x040fe20000010213 */
[----:B------:R-:W-:Y:S01]  /*1780*/  BSSY.RECONVERGENT B3, `(.L_x_116) ;  /* 0x0000022000037945 */ /* 0x000fe20003800200 */
[----:B------:R-:W-:Y:S01]  /*1790*/  IMAD.SHL.U32 R19, R2, 0x800, RZ ;  /* 0x0000080002137824 */ /* 0x000fe200078e00ff */
[----:B------:R-:W-:Y:S01]  /*17a0*/  IADD3 R2, PT, PT, RZ, -R14, -R12 ;  /* 0x8000000eff027210 */ /* 0x000fe20007ffe80c */
[----:B------:R-:W-:Y:S01]  /*17b0*/  IMAD.MOV.U32 R24, RZ, RZ, RZ ;  /* 0x000000ffff187224 */ /* 0x000fe200078e00ff */
[----:B------:R-:W-:Y:S02]  /*17c0*/  CS2R R10, SRZ ;  /* 0x00000000000a7805 */ /* 0x000fe4000001ff00 */
[----:B------:R-:W-:-:S07]  /*17d0*/  LOP3.LUT R25, R25, 0x80000000, RZ, 0xfc, !PT ;  /* 0x8000000019197812 */ /* 0x000fce00078efcff */
.L_x_117:
[----:B------:R-:W1:Y:S01]  /*17e0*/  LDC.64 R12, c[0x4][RZ] ;  /* 0x01000000ff0c7b82 */ /* 0x000e620000000a00 */
[----:B0-----:R-:W-:Y:S02]  /*17f0*/  R2UR UR6, R8 ;  /* 0x00000000080672ca */ /* 0x001fe400000e0000 */
[----:B------:R-:W-:Y:S01]  /*1800*/  R2UR UR7, R9 ;  /* 0x00000000090772ca */ /* 0x000fe200000e0000 */
[----:B-1----:R-:W-:-:S12]  /*1810*/  IMAD.WIDE R12, R15, 0x8, R12 ;  /* 0x000000080f0c7825 */ /* 0x002fd800078e020c */
[----:B------:R-:W2:Y:S01]  /*1820*/  LDG.E.64.CONSTANT R12, desc[UR6][R12.64] ;  /* 0x000000060c0c7981 */ /* 0x000ea2000c1e9b00 */
[----:B------:R-:W-:Y:S02]  /*1830*/  VIADD R2, R2, 0x1 ;  /* 0x0000000102027836 */ /* 0x000fe40000000000 */
[----:B------:R-:W-:Y:S02]  /*1840*/  VIADD R15, R15, 0x1 ;  /* 0x000000010f0f7836 */ /* 0x000fe40000000000 */
[----:B--2---:R-:W-:-:S04]  /*1850*/  IMAD.WIDE.U32 R10, P2, R12, R19, R10 ;  /* 0x000000130c0a7225 */ /* 0x004fc8000784000a */
[----:B------:R-:W-:Y:S02]  /*1860*/  IMAD R27, R12, R25, RZ ;  /* 0x000000190c1b7224 */ /* 0x000fe400078e02ff */
[CC--:B------:R-:W-:Y:S02]  /*1870*/  IMAD R26, R13.reuse, R19.reuse, RZ ;  /* 0x000000130d1a7224 */ /* 0x0c0fe400078e02ff */
[----:B------:R-:W-:Y:S01]  /*1880*/  IMAD.HI.U32 R29, R13, R19, RZ ;  /* 0x000000130d1d7227 */ /* 0x000fe200078e00ff */
[----:B------:R-:W-:-:S03]  /*1890*/  IADD3 R11, P0, PT, R27, R11, RZ ;  /* 0x0000000b1b0b7210 */ /* 0x000fc60007f1e0ff */
[----:B------:R-:W-:Y:S01]  /*18a0*/  IMAD R27, R24, 0x8, R1 ;  /* 0x00000008181b7824 */ /* 0x000fe200078e0201 */
[----:B------:R-:W-:Y:S01]  /*18b0*/  IADD3 R11, P1, PT, R26, R11, RZ ;  /* 0x0000000b1a0b7210 */ /* 0x000fe20007f3e0ff */
[----:B------:R-:W-:-:S04]  /*18c0*/  IMAD.HI.U32 R26, R12, R25, RZ ;  /* 0x000000190c1a7227 */ /* 0x000fc800078e00ff */
[----:B------:R-:W-:Y:S01]  /*18d0*/  IMAD.X R26, RZ, RZ, R26, P2 ;  /* 0x000000ffff1a7224 */ /* 0x000fe200010e061a */
[----:B------:R0:W-:Y:S01]  /*18e0*/  STL.64 [R27], R10 ;  /* 0x0000000a1b007387 */ /* 0x0001e20000100a00 */
[----:B------:R-:W-:-:S03]  /*18f0*/  IMAD.HI.U32 R12, R13, R25, RZ ;  /* 0x000000190d0c7227 */ /* 0x000fc600078e00ff */
[----:B------:R-:W-:Y:S01]  /*1900*/  IADD3.X R26, P0, PT, R29, R26, RZ, P0, !PT ;  /* 0x0000001a1d1a7210 */ /* 0x000fe2000071e4ff */
[----:B------:R-:W-:Y:S02]  /*1910*/  IMAD R13, R13, R25, RZ ;  /* 0x000000190d0d7224 */ /* 0x000fe400078e02ff */
[----:B------:R-:W-:Y:S02]  /*1920*/  VIADD R24, R24, 0x1 ;  /* 0x0000000118187836 */ /* 0x000fe40000000000 */
[----:B------:R-:W-:Y:S01]  /*1930*/  IMAD.X R12, RZ, RZ, R12, P0 ;  /* 0x000000ffff0c7224 */ /* 0x000fe200000e060c */
[----:B------:R-:W-:Y:S02]  /*1940*/  ISETP.NE.AND P0, PT, R2, -0xf, PT ;  /* 0xfffffff10200780c */ /* 0x000fe40003f05270 */
[----:B------:R-:W-:-:S05]  /*1950*/  IADD3.X R26, P1, PT, R13, R26, RZ, P1, !PT ;  /* 0x0000001a0d1a7210 */ /* 0x000fca0000f3e4ff */
[----:B------:R-:W-:Y:S02]  /*1960*/  IMAD.X R13, RZ, RZ, R12, P1 ;  /* 0x000000ffff0d7224 */ /* 0x000fe400008e060c */
[----:B0-----:R-:W-:Y:S02]  /*1970*/  IMAD.MOV.U32 R10, RZ, RZ, R26 ;  /* 0x000000ffff0a7224 */ /* 0x001fe400078e001a */
[----:B------:R-:W-:Y:S02]  /*1980*/  IMAD.MOV.U32 R11, RZ, RZ, R13 ;  /* 0x000000ffff0b7224 */ /* 0x000fe400078e000d */
[----:B------:R-:W-:Y:S05]  /*1990*/  @P0 BRA `(.L_x_117) ;  /* 0xfffffffc00900947 */ /* 0x000fea000383ffff */
[----:B------:R-:W-:Y:S05]  /*19a0*/  BSYNC.RECONVERGENT B3 ;  /* 0x0000000000037941 */ /* 0x000fea0003800200 */
.L_x_116:
[----:B------:R-:W-:Y:S02]  /*19b0*/  LOP3.LUT R2, R18, 0x7ff, RZ, 0xc0, !PT ;  /* 0x000007ff12027812 */ /* 0x000fe400078ec0ff */
[----:B------:R-:W-:-:S03]  /*19c0*/  IADD3 R15, PT, PT, -R14, 0x13, RZ ;  /* 0x000000130e0f7810 */ /* 0x000fc60007ffe1ff */
[----:B------:R-:W-:-:S05]  /*19d0*/  VIADD R2, R2, 0xfffffc00 ;  /* 0xfffffc0002027836 */ /* 0x000fca0000000000 */
[----:B------:R-:W-:-:S04]  /*19e0*/  ISETP.GE.U32.AND P0, PT, R2, 0x80, PT ;  /* 0x000000800200780c */ /* 0x000fc80003f06070 */
[----:B------:R-:W-:-:S09]  /*19f0*/  SEL R15, R15, 0x12, P0 ;  /* 0x000000120f0f7807 */ /* 0x000fd20000000000 */
.L_x_115:
[----:B------:R-:W-:Y:S05]  /*1a00*/  BSYNC.RECONVERGENT B2 ;  /* 0x0000000000027941 */ /* 0x000fea0003800200 */
.L_x_114:
[----:B------:R-:W-:Y:S01]  /*1a10*/  LOP3.LUT P0, R18, R18, 0x3f, RZ, 0xc0, !PT ;  /* 0x0000003f12127812 */ /* 0x000fe2000780c0ff */
[----:B------:R-:W-:-:S04]  /*1a20*/  IMAD.IADD R14, R14, 0x1, R15 ;  /* 0x000000010e0e7824 */ /* 0x000fc800078e020f */
[----:B------:R-:W-:-:S05]  /*1a30*/  IMAD.U32 R26, R14, 0x8, R1 ;  /* 0x000000080e1a7824 */ /* 0x000fca00078e0001 */
[----:B------:R0:W-:Y:S04]  /*1a40*/  STL.64 [R26+-0x78], R10 ;  /* 0xffff880a1a007387 */ /* 0x0001e80000100a00 */
[----:B------:R-:W2:Y:S04]  /*1a50*/  @P0 LDL.64 R24, [R1+0x8] ;  /* 0x0000080001180983 */ /* 0x000ea80000100a00 */
[----:B------:R-:W3:Y:S04]  /*1a60*/  LDL.64 R12, [R1+0x10] ;  /* 0x00001000010c7983 */ /* 0x000ee80000100a00 */
[----:B------:R-:W4:Y:S01]  /*1a70*/  LDL.64 R8, [R1+0x18] ;  /* 0x0000180001087983 */ /* 0x000f220000100a00 */
[----:B------:R-:W-:Y:S01]  /*1a80*/  @P0 LOP3.LUT R2, R18, 0x3f, RZ, 0x3c, !PT ;  /* 0x0000003f12020812 */ /* 0x000fe200078e3cff */
[----:B------:R-:W-:Y:S01]  /*1a90*/  BSSY.RECONVERGENT B2, `(.L_x_118) ;  /* 0x0000034000027945 */ /* 0x000fe20003800200 */
[----:B--2---:R-:W-:-:S02]  /*1aa0*/  @P0 SHF.R.U64 R15, R24, 0x1, R25 ;  /* 0x00000001180f0819 */ /* 0x004fc40000001219 */
[----:B------:R-:W-:Y:S02]  /*1ab0*/  @P0 SHF.R.U32.HI R19, RZ, 0x1, R25 ;  /* 0x00000001ff130819 */ /* 0x000fe40000011619 */
[C---:B---3--:R-:W-:Y:S02]  /*1ac0*/  @P0 SHF.L.U32 R25, R12.reuse, R18, RZ ;  /* 0x000000120c190219 */ /* 0x048fe400000006ff */
[----:B0-----:R-:W-:Y:S02]  /*1ad0*/  @P0 SHF.R.U64 R10, R15, R2, R19 ;  /* 0x000000020f0a0219 */ /* 0x001fe40000001213 */
[--C-:B------:R-:W-:Y:S02]  /*1ae0*/  @P0 SHF.R.U32.HI R29, RZ, 0x1, R13.reuse ;  /* 0x00000001ff1d0819 */ /* 0x100fe4000001160d */
[C-C-:B------:R-:W-:Y:S02]  /*1af0*/  @P0 SHF.R.U64 R27, R12.reuse, 0x1, R13.reuse ;  /* 0x000000010c1b0819 */ /* 0x140fe4000000120d */
[----:B------:R-:W-:-:S02]  /*1b00*/  @P0 SHF.L.U64.HI R14, R12, R18, R13 ;  /* 0x000000120c0e0219 */ /* 0x000fc4000001020d */
[----:B------:R-:W-:Y:S02]  /*1b10*/  @P0 SHF.R.U32.HI R11, RZ, R2, R19 ;  /* 0x00000002ff0b0219 */ /* 0x000fe40000011613 */
[----:B------:R-:W-:Y:S02]  /*1b20*/  @P0 LOP3.LUT R12, R25, R10, RZ, 0xfc, !PT ;  /* 0x0000000a190c0212 */ /* 0x000fe400078efcff */
[----:B----4-:R-:W-:Y:S02]  /*1b30*/  @P0 SHF.L.U32 R15, R8, R18, RZ ;  /* 0x00000012080f0219 */ /* 0x010fe400000006ff */
[----:B------:R-:W-:Y:S01]  /*1b40*/  @P0 SHF.R.U64 R24, R27, R2, R29 ;  /* 0x000000021b180219 */ /* 0x000fe2000000121d */
[----:B------:R-:W-:Y:S01]  /*1b50*/  IMAD.SHL.U32 R10, R12, 0x4, RZ ;  /* 0x000000040c0a7824 */ /* 0x000fe200078e00ff */
[----:B------:R-:W-:Y:S02]  /*1b60*/  @P0 LOP3.LUT R13, R14, R11, RZ, 0xfc, !PT ;  /* 0x0000000b0e0d0212 */ /* 0x000fe400078efcff */
[----:B------:R-:W-:-:S02]  /*1b70*/  @P0 SHF.L.U64.HI R11, R8, R18, R9 ;  /* 0x00000012080b0219 */ /* 0x000fc40000010209 */
[----:B------:R-:W-:Y:S02]  /*1b80*/  @P0 SHF.R.U32.HI R2, RZ, R2, R29 ;  /* 0x00000002ff020219 */ /* 0x000fe4000001161d */
[----:B------:R-:W-:Y:S02]  /*1b90*/  @P0 LOP3.LUT R8, R15, R24, RZ, 0xfc, !PT ;  /* 0x000000180f080212 */ /* 0x000fe400078efcff */
[----:B------:R-:W-:Y:S02]  /*1ba0*/  SHF.L.U64.HI R12, R12, 0x2, R13 ;  /* 0x000000020c0c7819 */ /* 0x000fe4000001020d */
[----:B------:R-:W-:Y:S02]  /*1bb0*/  @P0 LOP3.LUT R9, R11, R2, RZ, 0xfc, !PT ;  /* 0x000000020b090212 */ /* 0x000fe400078efcff */
[----:B------:R-:W-:Y:S02]  /*1bc0*/  SHF.L.W.U32.HI R13, R13, 0x2, R8 ;  /* 0x000000020d0d7819 */ /* 0x000fe40000010e08 */
[----:B------:R-:W-:-:S02]  /*1bd0*/  IADD3 RZ, P0, PT, RZ, -R10, RZ ;  /* 0x8000000affff7210 */ /* 0x000fc40007f1e0ff */
[----:B------:R-:W-:Y:S02]  /*1be0*/  LOP3.LUT R2, RZ, R12, RZ, 0x33, !PT ;  /* 0x0000000cff027212 */ /* 0x000fe400078e33ff */
[----:B------:R-:W-:Y:S02]  /*1bf0*/  SHF.L.W.U32.HI R8, R8, 0x2, R9 ;  /* 0x0000000208087819 */ /* 0x000fe40000010e09 */
[----:B------:R-:W-:Y:S02]  /*1c00*/  LOP3.LUT R14, RZ, R13, RZ, 0x33, !PT ;  /* 0x0000000dff0e7212 */ /* 0x000fe400078e33ff */
[----:B------:R-:W-:Y:S02]  /*1c10*/  IADD3.X R11, P0, PT, RZ, R2, RZ, P0, !PT ;  /* 0x00000002ff0b7210 */ /* 0x000fe4000071e4ff */
[----:B------:R-:W-:Y:S02]  /*1c20*/  LOP3.LUT R2, RZ, R8, RZ, 0x33, !PT ;  /* 0x00000008ff027212 */ /* 0x000fe400078e33ff */
[----:B------:R-:W-:-:S02]  /*1c30*/  IADD3.X R14, P1, PT, RZ, R14, RZ, P0, !PT ;  /* 0x0000000eff0e7210 */ /* 0x000fc4000073e4ff */
[----:B------:R-:W-:-:S03]  /*1c40*/  ISETP.GT.U32.AND P2, PT, R13, -0x1, PT ;  /* 0xffffffff0d00780c */ /* 0x000fc60003f44070 */
[----:B------:R-:W-:Y:S01]  /*1c50*/  IMAD.X R15, RZ, RZ, R2, P1 ;  /* 0x000000ffff0f7224 */ /* 0x000fe200008e0602 */
[----:B------:R-:W-:-:S04]  /*1c60*/  ISETP.GT.AND.EX P0, PT, R8, -0x1, PT, P2 ;  /* 0xffffffff0800780c */ /* 0x000fc80003f04320 */
[----:B------:R-:W-:Y:S02]  /*1c70*/  SEL R2, R8, R15, P0 ;  /* 0x0000000f08027207 */ /* 0x000fe40000000000 */
[----:B------:R-:W-:Y:S02]  /*1c80*/  SEL R19, R13, R14, P0 ;  /* 0x0000000e0d137207 */ /* 0x000fe40000000000 */
[----:B------:R-:W-:Y:S02]  /*1c90*/  ISETP.NE.U32.AND P1, PT, R2, RZ, PT ;  /* 0x000000ff0200720c */ /* 0x000fe40003f25070 */
[----:B------:R-:W-:Y:S02]  /*1ca0*/  SEL R11, R12, R11, P0 ;  /* 0x0000000b0c0b7207 */ /* 0x000fe40000000000 */
[----:B------:R-:W-:Y:S01]  /*1cb0*/  SEL R14, R19, R2, !P1 ;  /* 0x00000002130e7207 */ /* 0x000fe20004800000 */
[----:B------:R-:W-:-:S05]  /*1cc0*/  @!P0 IMAD.MOV R10, RZ, RZ, -R10 ;  /* 0x000000ffff0a8224 */ /* 0x000fca00078e0a0a */
[----:B------:R-:W0:Y:S02]  /*1cd0*/  FLO.U32 R14, R14 ;  /* 0x0000000e000e7300 */ /* 0x000e2400000e0000 */
[C---:B0-----:R-:W-:Y:S02]  /*1ce0*/  IADD3 R15, PT, PT, -R14.reuse, 0x1f, RZ ;  /* 0x0000001f0e0f7810 */ /* 0x041fe40007ffe1ff */
[----:B------:R-:W-:-:S03]  /*1cf0*/  IADD3 R13, PT, PT, -R14, 0x3f, RZ ;  /* 0x0000003f0e0d7810 */ /* 0x000fc60007ffe1ff */
[----:B------:R-:W-:-:S05]  /*1d00*/  @P1 IMAD.MOV R13, RZ, RZ, R15 ;  /* 0x000000ffff0d1224 */ /* 0x000fca00078e020f */
[----:B------:R-:W-:-:S13]  /*1d10*/  ISETP.NE.AND P1, PT, R13, RZ, PT ;  /* 0x000000ff0d00720c */ /* 0x000fda0003f25270 */
[----:B------:R-:W-:Y:S05]  /*1d20*/  @!P1 BRA `(.L_x_119) ;  /* 0x0000000000289947 */ /* 0x000fea0003800000 */
[--C-:B------:R-:W-:Y:S02]  /*1d30*/  SHF.R.U64 R12, R10, 0x1, R11.reuse ;  /* 0x000000010a0c7819 */ /* 0x100fe4000000120b */
[C---:B------:R-:W-:Y:S02]  /*1d40*/  LOP3.LUT R10, R13.reuse, 0x3f, RZ, 0xc0, !PT ;  /* 0x0000003f0d0a7812 */ /* 0x040fe400078ec0ff */
[----:B------:R-:W-:Y:S02]  /*1d50*/  SHF.R.U32.HI R14, RZ, 0x1, R11 ;  /* 0x00000001ff0e7819 */ /* 0x000fe4000001160b */
[----:B------:R-:W-:Y:S02]  /*1d60*/  LOP3.LUT R11, R13, 0x3f, RZ, 0xc, !PT ;  /* 0x0000003f0d0b7812 */ /* 0x000fe400078e0cff */
[CC--:B------:R-:W-:Y:S02]  /*1d70*/  SHF.L.U64.HI R15, R19.reuse, R10.reuse, R2 ;  /* 0x0000000a130f7219 */ /* 0x0c0fe40000010202 */
[----:B------:R-:W-:-:S02]  /*1d80*/  SHF.L.U32 R10, R19, R10, RZ ;  /* 0x0000000a130a7219 */ /* 0x000fc400000006ff */
[-CC-:B------:R-:W-:Y:S02]  /*1d90*/  SHF.R.U64 R19, R12, R11.reuse, R14.reuse ;  /* 0x0000000b0c137219 */ /* 0x180fe4000000120e */
[----:B------:R-:W-:Y:S02]  /*1da0*/  SHF.R.U32.HI R2, RZ, R11, R14 ;  /* 0x0000000bff027219 */ /* 0x000fe4000001160e */
[----:B------:R-:W-:Y:S02]  /*1db0*/  LOP3.LUT R19, R10, R19, RZ, 0xfc, !PT ;  /* 0x000000130a137212 */ /* 0x000fe400078efcff */
[----:B------:R-:W-:-:S07]  /*1dc0*/  LOP3.LUT R2, R15, R2, RZ, 0xfc, !PT ;  /* 0x000000020f027212 */ /* 0x000fce00078efcff */
.L_x_119:
[----:B------:R-:W-:Y:S05]  /*1dd0*/  BSYNC.RECONVERGENT B2 ;  /* 0x0000000000027941 */ /* 0x000fea0003800200 */
.L_x_118:
[----:B------:R-:W-:-:S04]  /*1de0*/  IMAD.WIDE.U32 R14, R19, 0x2168c235, RZ ;  /* 0x2168c235130e7825 */ /* 0x000fc800078e00ff */
[----:B------:R-:W-:Y:S01]  /*1df0*/  IMAD.MOV.U32 R10, RZ, RZ, R15 ;  /* 0x000000ffff0a7224 */ /* 0x000fe200078e000f */
[----:B------:R-:W-:Y:S01]  /*1e00*/  IADD3 RZ, P1, PT, R14, R14, RZ ;  /* 0x0000000e0eff7210 */ /* 0x000fe20007f3e0ff */
[----:B------:R-:W-:Y:S02]  /*1e10*/  IMAD.MOV.U32 R11, RZ, RZ, RZ ;  /* 0x000000ffff0b7224 */ /* 0x000fe400078e00ff */
[----:B------:R-:W-:-:S04]  /*1e20*/  IMAD.HI.U32 R12, R2, -0x36f0255e, RZ ;  /* 0xc90fdaa2020c7827 */ /* 0x000fc800078e00ff */
[----:B------:R-:W-:-:S04]  /*1e30*/  IMAD.WIDE.U32 R10, R19, -0x36f0255e, R10 ;  /* 0xc90fdaa2130a7825 */ /* 0x000fc800078e000a */
[C---:B------:R-:W-:Y:S02]  /*1e40*/  IMAD R15, R2.reuse, -0x36f0255e, RZ ;  /* 0xc90fdaa2020f7824 */ /* 0x040fe400078e02ff */
[----:B------:R-:W-:-:S04]  /*1e50*/  IMAD.WIDE.U32 R10, P2, R2, 0x2168c235, R10 ;  /* 0x2168c235020a7825 */ /* 0x000fc8000784000a */
[----:B------:R-:W-:Y:S01]  /*1e60*/  IMAD.X R2, RZ, RZ, R12, P2 ;  /* 0x000000ffff027224 */ /* 0x000fe200010e060c */
[----:B------:R-:W-:Y:S02]  /*1e70*/  IADD3 R11, P2, PT, R15, R11, RZ ;  /* 0x0000000b0f0b7210 */ /* 0x000fe40007f5e0ff */
[----:B------:R-:W-:Y:S02]  /*1e80*/  IADD3.X RZ, P1, PT, R10, R10, RZ, P1, !PT ;  /* 0x0000000a0aff7210 */ /* 0x000fe40000f3e4ff */
[C---:B------:R-:W-:Y:S01]  /*1e90*/  ISETP.GT.U32.AND P3, PT, R11.reuse, RZ, PT ;  /* 0x000000ff0b00720c */ /* 0x040fe20003f64070 */
[----:B------:R-:W-:Y:S01]  /*1ea0*/  IMAD.X R2, RZ, RZ, R2, P2 ;  /* 0x000000ffff027224 */ /* 0x000fe200010e0602 */
[----:B------:R-:W-:-:S04]  /*1eb0*/  IADD3.X R10, P2, PT, R11, R11, RZ, P1, !PT ;  /* 0x0000000b0b0a7210 */ /* 0x000fc80000f5e4ff */
[C---:B------:R-:W-:Y:S01]  /*1ec0*/  ISETP.GT.AND.EX P1, PT, R2.reuse, RZ, PT, P3 ;  /* 0x000000ff0200720c */ /* 0x040fe20003f24330 */
[----:B------:R-:W-:-:S03]  /*1ed0*/  IMAD.X R15, R2, 0x1, R2, P2 ;  /* 0x00000001020f7824 */ /* 0x000fc600010e0602 */
[----:B------:R-:W-:Y:S02]  /*1ee0*/  SEL R10, R10, R11, P1 ;  /* 0x0000000b0a0a7207 */ /* 0x000fe40000800000 */
[----:B------:R-:W-:Y:S02]  /*1ef0*/  SEL R11, R15, R2, P1 ;  /* 0x000000020f0b7207 */ /* 0x000fe40000800000 */
[----:B------:R-:W-:Y:S02]  /*1f00*/  IADD3 R2, P2, PT, R10, 0x1, RZ ;  /* 0x000000010a027810 */ /* 0x000fe40007f5e0ff */
[----:B------:R-:W-:Y:S02]  /*1f10*/  SEL R10, RZ, 0xffffffff, !P1 ;  /* 0xffffffffff0a7807 */ /* 0x000fe40004800000 */
[----:B------:R-:W-:Y:S01]  /*1f20*/  LOP3.LUT P1, R23, R23, 0x80000000, RZ, 0xc0, !PT ;  /* 0x8000000017177812 */ /* 0x000fe2000782c0ff */
[----:B------:R-:W-:Y:S02]  /*1f30*/  IMAD.X R11, RZ, RZ, R11, P2 ;  /* 0x000000ffff0b7224 */ /* 0x000fe400010e060b */
[----:B------:R-:W-:Y:S01]  /*1f40*/  IMAD.IADD R10, R10, 0x1, -R13 ;  /* 0x000000010a0a7824 */ /* 0x000fe200078e0a0d */
[----:B------:R-:W-:-:S02]  /*1f50*/  SHF.R.U32.HI R13, RZ, 0x1e, R9 ;  /* 0x0000001eff0d7819 */ /* 0x000fc40000011609 */
[----:B------:R-:W-:Y:S01]  /*1f60*/  SHF.R.U64 R2, R2, 0xa, R11 ;  /* 0x0000000a02027819 */ /* 0x000fe2000000120b */
[----:B------:R-:W-:Y:S01]  /*1f70*/  IMAD.SHL.U32 R10, R10, 0x100000, RZ ;  /* 0x001000000a0a7824 */ /* 0x000fe200078e00ff */
[----:B------:R-:W-:Y:S02]  /*1f80*/  LEA.HI R8, R8, R13, RZ, 0x1 ;  /* 0x0000000d08087211 */ /* 0x000fe400078f08ff */
[----:B------:R-:W-:Y:S02]  /*1f90*/  IADD3 R2, P2, PT, R2, 0x1, RZ ;  /* 0x0000000102027810 */ /* 0x000fe40007f5e0ff */
[----:B------:R-:W-:Y:S01]  /*1fa0*/  @!P0 LOP3.LUT R23, R23, 0x80000000, RZ, 0x3c, !PT ;  /* 0x8000000017178812 */ /* 0x000fe200078e3cff */
[----:B------:R-:W-:Y:S01]  /*1fb0*/  @P1 IMAD.MOV R8, RZ, RZ, -R8 ;  /* 0x000000ffff081224 */ /* 0x000fe200078e0a08 */
[----:B------:R-:W-:-:S04]  /*1fc0*/  LEA.HI.X R11, R11, RZ, RZ, 0x16, P2 ;  /* 0x000000ff0b0b7211 */ /* 0x000fc800010fb4ff */
[--C-:B------:R-:W-:Y:S02]  /*1fd0*/  SHF.R.U64 R2, R2, 0x1, R11.reuse ;  /* 0x0000000102027819 */ /* 0x100fe4000000120b */
[----:B------:R-:W-:Y:S02]  /*1fe0*/  SHF.R.U32.HI R9, RZ, 0x1, R11 ;  /* 0x00000001ff097819 */ /* 0x000fe4000001160b */
[----:B------:R-:W-:-:S04]  /*1ff0*/  IADD3 R2, P2, P3, RZ, RZ, R2 ;  /* 0x000000ffff027210 */ /* 0x000fc80007b5e002 */
[----:B------:R-:W-:-:S04]  /*2000*/  IADD3.X R10, PT, PT, R10, 0x3fe00000, R9, P2, P3 ;  /* 0x3fe000000a0a7810 */ /* 0x000fc800017e6409 */
[----:B------:R-:W-:-:S07]  /*2010*/  LOP3.LUT R19, R10, R23, RZ, 0xfc, !PT ;  /* 0x000000170a137212 */ /* 0x000fce00078efcff */
.L_x_113:
[----:B------:R-:W-:Y:S02]  /*2020*/  IMAD.MOV.U32 R23, RZ, RZ, 0x0 ;  /* 0x00000000ff177424 */ /* 0x000fe400078e00ff */
[----:B------:R-:W-:Y:S02]  /*2030*/  IMAD.MOV.U32 R18, RZ, RZ, R2 ;  /* 0x000000ffff127224 */ /* 0x000fe400078e0002 */
[----:B------:R-:W-:Y:S05]  /*2040*/  RET.REL.NODEC R22 `(_Z17TSP_distances_GEOPdS_S_i) ;  /* 0xffffffdc16ec7950 */ /* 0x000fea0003c3ffff */
.L_x_120:
        /* <DEDUP_REMOVED lines=11> */
.L_x_226:


//--------------------- .text._Z11sum_max_cutPdS_dii --------------------------
	.section	.text._Z11sum_max_cutPdS_dii,"ax",@progbits
	.align	128
        .global         _Z11sum_max_cutPdS_dii
        .type           _Z11sum_max_cutPdS_dii,@function
        .size           _Z11sum_max_cutPdS_dii,(.L_x_237 - _Z11sum_max_cutPdS_dii)
        .other          _Z11sum_max_cutPdS_dii,@"STO_CUDA_ENTRY STV_DEFAULT"
_Z11sum_max_cutPdS_dii:
.text._Z11sum_max_cutPdS_dii:
[----:B------:R-:W-:Y:S01]  /*0000*/  LDC R1, c[0x0][0x37c] ;  /* 0x0000df00ff017b82 */ /* 0x000fe20000000800 */
[----:B------:R-:W0:Y:S07]  /*0010*/  S2R R3, SR_TID.X ;  /* 0x0000000000037919 */ /* 0x000e2e0000002100 */
[----:B------:R-:W1:Y:S01]  /*0020*/  S2UR UR4, SR_CTAID.Y ;  /* 0x00000000000479c3 */ /* 0x000e620000002600 */
[----:B------:R-:W2:Y:S07]  /*0030*/  S2R R2, SR_TID.Y ;  /* 0x0000000000027919 */ /* 0x000eae0000002200 */
[----:B------:R-:W0:Y:S08]  /*0040*/  S2UR UR6, SR_CTAID.X ;  /* 0x00000000000679c3 */ /* 0x000e300000002500 */
[----:B------:R-:W0:Y:S01]  /*0050*/  LDC R0, c[0x0][0x360] ;  /* 0x0000d800ff007b82 */ /* 0x000e220000000800 */
[----:B------:R-:W1:Y:S07]  /*0060*/  LDCU UR5, c[0x0][0x364] ;  /* 0x00006c80ff0577ac */ /* 0x000e6e0008000800 */
[----:B------:R-:W3:Y:S01]  /*0070*/  LDC R25, c[0x0][0x398] ;  /* 0x0000e600ff197b82 */ /* 0x000ee20000000800 */
[----:B-1----:R-:W-:Y:S01]  /*0080*/  UIMAD UR4, UR4, UR5, URZ ;  /* 0x00000005040472a4 */ /* 0x002fe2000f8e02ff */
[----:B0-----:R-:W-:-:S05]  /*0090*/  IMAD R0, R0, UR6, R3 ;  /* 0x0000000600007c24 */ /* 0x001fca000f8e0203 */
[----:B--2---:R-:W-:-:S04]  /*00a0*/  LOP3.LUT P0, RZ, R2, UR4, RZ, 0xfc, !PT ;  /* 0x0000000402ff7c12 */ /* 0x004fc8000f80fcff */
[----:B---3--:R-:W-:-:S13]  /*00b0*/  ISETP.GE.OR P0, PT, R0, R25, P0 ;  /* 0x000000190000720c */ /* 0x008fda0000706670 */
[----:B------:R-:W-:Y:S05]  /*00c0*/  @P0 EXIT ;  /* 0x000000000000094d */ /* 0x000fea0003800000 */
[----:B------:R-:W0:Y:S01]  /*00d0*/  LDCU UR5, c[0x0][0x39c] ;  /* 0x00007380ff0577ac */ /* 0x000e220008000800 */
[----:B------:R-:W-:Y:S01]  /*00e0*/  CS2R R10, SRZ ;  /* 0x00000000000a7805 */ /* 0x000fe2000001ff00 */
[----:B------:R-:W1:Y:S01]  /*00f0*/  LDCU.64 UR8, c[0x0][0x358] ;  /* 0x00006b00ff0877ac */ /* 0x000e620008000a00 */
[----:B0-----:R-:W-:-:S09]  /*0100*/  UISETP.GE.AND UP0, UPT, UR5, 0x1, UPT ;  /* 0x000000010500788c */ /* 0x001fd2000bf06270 */
[----:B-1----:R-:W-:Y:S05]  /*0110*/  BRA.U !UP0, `(.L_x_121) ;  /* 0x0000000508f87547 */ /* 0x002fea000b800000 */
[----:B------:R-:W-:Y:S01]  /*0120*/  UISETP.GE.U32.AND UP1, UPT, UR5, 0x10, UPT ;  /* 0x000000100500788c */ /* 0x000fe2000bf26070 */
[----:B------:R-:W-:Y:S01]  /*0130*/  CS2R R10, SRZ ;  /* 0x00000000000a7805 */ /* 0x000fe2000001ff00 */
[----:B------:R-:W-:Y:S01]  /*0140*/  ULOP3.LUT UR6, UR5, 0xf, URZ, 0xc0, !UPT ;  /* 0x0000000f05067892 */ /* 0x000fe2000f8ec0ff */
[----:B------:R-:W-:-:S03]  /*0150*/  UMOV UR4, URZ ;  /* 0x000000ff00047c82 */ /* 0x000fc60008000000 */
[----:B------:R-:W-:-:S03]  /*0160*/  UISETP.NE.AND UP0, UPT, UR6, URZ, UPT ;  /* 0x000000ff0600728c */ /* 0x000fc6000bf05270 */
[----:B------:R-:W-:Y:S08]  /*0170*/  BRA.U !UP1, `(.L_x_122) ;  /* 0x0000000109e47547 */ /* 0x000ff0000b800000 */
[----:B------:R-:W-:Y:S01]  /*0180*/  ULOP3.LUT UR4, UR5, 0x7ffffff0, URZ, 0xc0, !UPT ;  /* 0x7ffffff005047892 */ /* 0x000fe2000f8ec0ff */
[----:B------:R-:W-:Y:S02]  /*0190*/  MOV R24, R0 ;  /* 0x0000000000187202 */ /* 0x000fe40000000f00 */
[----:B------:R-:W-:Y:S01]  /*01a0*/  CS2R R10, SRZ ;  /* 0x00000000000a7805 */ /* 0x000fe2000001ff00 */
[----:B------:R-:W-:-:S12]  /*01b0*/  UIADD3 UR7, UPT, UPT, -UR4, URZ, URZ ;  /* 0x000000ff04077290 */ /* 0x000fd8000fffe1ff */
.L_x_123:
[----:B------:R-:W0:Y:S02]  /*01c0*/  LDC.64 R2, c[0x0][0x380] ;  /* 0x0000e000ff027b82 */ /* 0x000e240000000a00 */
[----:B0-----:R-:W-:-:S05]  /*01d0*/  IMAD.WIDE R2, R24, 0x8, R2 ;  /* 0x0000000818027825 */ /* 0x001fca00078e0202 */
[----:B------:R-:W2:Y:S01]  /*01e0*/  LDG.E.64 R12, desc[UR8][R2.64] ;  /* 0x00000008020c7981 */ /* 0x000ea2000c1e1b00 */
[----:B------:R-:W-:-:S05]  /*01f0*/  IMAD.WIDE R14, R25, 0x8, R2 ;  /* 0x00000008190e7825 */ /* 0x000fca00078e0202 */
[----:B------:R-:W3:Y:S01]  /*0200*/  LDG.E.64 R20, desc[UR8][R14.64] ;  /* 0x000000080e147981 */ /* 0x000ee2000c1e1b00 */
[----:B------:R-:W-:-:S05]  /*0210*/  IMAD.WIDE R22, R25, 0x8, R14 ;  /* 0x0000000819167825 */ /* 0x000fca00078e020e */
[----:B------:R-:W4:Y:S01]  /*0220*/  LDG.E.64 R18, desc[UR8][R22.64] ;  /* 0x0000000816127981 */ /* 0x000f22000c1e1b00 */
[----:B------:R-:W-:-:S05]  /*0230*/  IMAD.WIDE R26, R25, 0x8, R22 ;  /* 0x00000008191a7825 */ /* 0x000fca00078e0216 */
[----:B------:R-:W5:Y:S01]  /*0240*/  LDG.E.64 R8, desc[UR8][R26.64] ;  /* 0x000000081a087981 */ /* 0x000f62000c1e1b00 */
[----:B------:R-:W-:-:S05]  /*0250*/  IMAD.WIDE R28, R25, 0x8, R26 ;  /* 0x00000008191c7825 */ /* 0x000fca00078e021a */
[----:B------:R0:W5:Y:S02]  /*0260*/  LDG.E.64 R6, desc[UR8][R28.64] ;  /* 0x000000081c067981 */ /* 0x000164000c1e1b00 */
[----:B0-----:R-:W-:-:S05]  /*0270*/  IMAD.WIDE R28, R25, 0x8, R28 ;  /* 0x00000008191c7825 */ /* 0x001fca00078e021c */
[----:B------:R-:W5:Y:S01]  /*0280*/  LDG.E.64 R4, desc[UR8][R28.64] ;  /* 0x000000081c047981 */ /* 0x000f62000c1e1b00 */
[----:B------:R-:W-:-:S05]  /*0290*/  IMAD.WIDE R16, R25, 0x8, R28 ;  /* 0x0000000819107825 */ /* 0x000fca00078e021c */
[----:B------:R-:W5:Y:S01]  /*02a0*/  LDG.E.64 R2, desc[UR8][R16.64] ;  /* 0x0000000810027981 */ /* 0x000f62000c1e1b00 */
[----:B------:R-:W-:-:S04]  /*02b0*/  IMAD.WIDE R14, R25, 0x8, R16 ;  /* 0x00000008190e7825 */ /* 0x000fc800078e0210 */
[C---:B------:R-:W-:Y:S01]  /*02c0*/  IMAD.WIDE R22, R25.reuse, 0x8, R14 ;  /* 0x0000000819167825 */ /* 0x040fe200078e020e */
[----:B------:R-:W5:Y:S04]  /*02d0*/  LDG.E.64 R16, desc[UR8][R14.64] ;  /* 0x000000080e107981 */ /* 0x000f68000c1e1b00 */
[----:B------:R0:W5:Y:S02]  /*02e0*/  LDG.E.64 R14, desc[UR8][R22.64] ;  /* 0x00000008160e7981 */ /* 0x000164000c1e1b00 */
[----:B0-----:R-:W-:-:S04]  /*02f0*/  IMAD.WIDE R22, R25, 0x8, R22 ;  /* 0x0000000819167825 */ /* 0x001fc800078e0216 */
[C---:B------:R-:W-:Y:S01]  /*0300*/  IMAD.WIDE R26, R25.reuse, 0x8, R22 ;  /* 0x00000008191a7825 */ /* 0x040fe200078e0216 */
[----:B--2---:R-:W-:Y:S01]  /*0310*/  DADD R10, R12, R10 ;  /* 0x000000000c0a7229 */ /* 0x004fe2000000000a */
[----:B------:R-:W2:Y:S07]  /*0320*/  LDG.E.64 R12, desc[UR8][R22.64] ;  /* 0x00000008160c7981 */ /* 0x000eae000c1e1b00 */
[----:B---3--:R-:W-:Y:S02]  /*0330*/  DADD R20, R10, R20 ;  /* 0x000000000a147229 */ /* 0x008fe40000000014 */
[----:B------:R0:W3:Y:S06]  /*0340*/  LDG.E.64 R10, desc[UR8][R26.64] ;  /* 0x000000081a0a7981 */ /* 0x0000ec000c1e1b00 */
[----:B----4-:R-:W-:Y:S01]  /*0350*/  DADD R18, R20, R18 ;  /* 0x0000000014127229 */ /* 0x010fe20000000012 */
[----:B0-----:R-:W-:-:S05]  /*0360*/  IMAD.WIDE R26, R25, 0x8, R26 ;  /* 0x00000008191a7825 */ /* 0x001fca00078e021a */
[----:B------:R-:W4:Y:S01]  /*0370*/  LDG.E.64 R20, desc[UR8][R26.64] ;  /* 0x000000081a147981 */ /* 0x000f22000c1e1b00 */
[----:B------:R-:W-:Y:S01]  /*0380*/  IMAD.WIDE R22, R25, 0x8, R26 ;  /* 0x0000000819167825 */ /* 0x000fe200078e021a */
[----:B-----5:R-:W-:-:S04]  /*0390*/  DADD R18, R18, R8 ;  /* 0x0000000012127229 */ /* 0x020fc80000000008 */
[----:B------:R-:W5:Y:S01]  /*03a0*/  LDG.E.64 R8, desc[UR8][R22.64] ;  /* 0x0000000816087981 */ /* 0x000f62000c1e1b00 */
[----:B------:R-:W-:-:S03]  /*03b0*/  IMAD.WIDE R28, R25, 0x8, R22 ;  /* 0x00000008191c7825 */ /* 0x000fc600078e0216 */
[----:B------:R-:W-:Y:S02]  /*03c0*/  DADD R18, R18, R6 ;  /* 0x0000000012127229 */ /* 0x000fe40000000006 */
[----:B------:R0:W5:Y:S06]  /*03d0*/  LDG.E.64 R6, desc[UR8][R28.64] ;  /* 0x000000081c067981 */ /* 0x00016c000c1e1b00 */
[----:B------:R-:W-:Y:S01]  /*03e0*/  DADD R18, R18, R4 ;  /* 0x0000000012127229 */ /* 0x000fe20000000004 */
[----:B0-----:R-:W-:-:S05]  /*03f0*/  IMAD.WIDE R28, R25, 0x8, R28 ;  /* 0x00000008191c7825 */ /* 0x001fca00078e021c */
[----:B------:R-:W5:Y:S01]  /*0400*/  LDG.E.64 R4, desc[UR8][R28.64] ;  /* 0x000000081c047981 */ /* 0x000f62000c1e1b00 */
[----:B------:R-:W-:-:S06]  /*0410*/  IMAD.WIDE R26, R25, 0x8, R28 ;  /* 0x00000008191a7825 */ /* 0x000fcc00078e021c */
[----:B------:R-:W5:Y:S01]  /*0420*/  LDG.E.64 R26, desc[UR8][R26.64] ;  /* 0x000000081a1a7981 */ /* 0x000f62000c1e1b00 */
[----:B------:R-:W-:Y:S01]  /*0430*/  DADD R2, R18, R2 ;  /* 0x0000000012027229 */ /* 0x000fe20000000002 */
[----:B------:R-:W-:Y:S01]  /*0440*/  UIADD3 UR7, UPT, UPT, UR7, 0x10, URZ ;  /* 0x0000001007077890 */ /* 0x000fe2000fffe0ff */
[----:B------:R-:W-:-:S03]  /*0450*/  LEA R24, R25, R24, 0x4 ;  /* 0x0000001819187211 */ /* 0x000fc600078e20ff */
[----:B------:R-:W-:-:S03]  /*0460*/  UISETP.NE.AND UP1, UPT, UR7, URZ, UPT ;  /* 0x000000ff0700728c */ /* 0x000fc6000bf25270 */
[----:B------:R-:W-:-:S08]  /*0470*/  DADD R2, R2, R16 ;  /* 0x0000000002027229 */ /* 0x000fd00000000010 */
[----:B------:R-:W-:-:S08]  /*0480*/  DADD R2, R2, R14 ;  /* 0x0000000002027229 */ /* 0x000fd0000000000e */
[----:B--2---:R-:W-:-:S08]  /*0490*/  DADD R2, R2, R12 ;  /* 0x0000000002027229 */ /* 0x004fd0000000000c */
[----:B---3--:R-:W-:-:S08]  /*04a0*/  DADD R2, R2, R10 ;  /* 0x0000000002027229 */ /* 0x008fd0000000000a */
[----:B----4-:R-:W-:-:S08]  /*04b0*/  DADD R2, R2, R20 ;  /* 0x0000000002027229 */ /* 0x010fd00000000014 */
[----:B-----5:R-:W-:-:S08]  /*04c0*/  DADD R2, R2, R8 ;  /* 0x0000000002027229 */ /* 0x020fd00000000008 */
[----:B------:R-:W-:-:S08]  /*04d0*/  DADD R2, R2, R6 ;  /* 0x0000000002027229 */ /* 0x000fd00000000006 */
[----:B------:R-:W-:-:S08]  /*04e0*/  DADD R2, R2, R4 ;  /* 0x0000000002027229 */ /* 0x000fd00000000004 */
[----:B------:R-:W-:Y:S01]  /*04f0*/  DADD R10, R2, R26 ;  /* 0x00000000020a7229 */ /* 0x000fe2000000001a */
[----:B------:R-:W-:Y:S10]  /*0500*/  BRA.U UP1, `(.L_x_123) ;  /* 0xfffffffd012c7547 */ /* 0x000ff4000b83ffff */
.L_x_122:
[----:B------:R-:W-:Y:S05]  /*0510*/  BRA.U !UP0, `(.L_x_121) ;  /* 0x0000000108f87547 */ /* 0x000fea000b800000 */
[----:B------:R-:W-:Y:S02]  /*0520*/  UISETP.GE.U32.AND UP0, UPT, UR6, 0x8, UPT ;  /* 0x000000080600788c */ /* 0x000fe4000bf06070 */
[----:B------:R-:W-:-:S04]  /*0530*/  ULOP3.LUT UR7, UR5, 0x7, URZ, 0xc0, !UPT ;  /* 0x0000000705077892 */ /* 0x000fc8000f8ec0ff */
[----:B------:R-:W-:-:S03]  /*0540*/  UISETP.NE.AND UP1, UPT, UR7, URZ, UPT ;  /* 0x000000ff0700728c */ /* 0x000fc6000bf25270 */
[----:B------:R-:W-:Y:S08]  /*0550*/  BRA.U !UP0, `(.L_x_124) ;  /* 0x00000001086c7547 */ /* 0x000ff0000b800000 */
[----:B------:R-:W0:Y:S01]  /*0560*/  LDC.64 R12, c[0x0][0x380] ;  /* 0x0000e000ff0c7b82 */ /* 0x000e220000000a00 */
[----:B------:R-:W-:-:S04]  /*0570*/  IMAD R3, R25, UR4, R0 ;  /* 0x0000000419037c24 */ /* 0x000fc8000f8e0200 */
        /* <DEDUP_REMOVED lines=14> */
[----:B------:R-:W-:-:S05]  /*0660*/  IMAD.WIDE R20, R25, 0x8, R12 ;  /* 0x0000000819147825 */ /* 0x000fca00078e020c */
[----:B------:R-:W5:Y:S01]  /*0670*/  LDG.E.64 R12, desc[UR8][R20.64] ;  /* 0x00000008140c7981 */ /* 0x000f62000c1e1b00 */
[----:B------:R-:W-:Y:S01]  /*0680*/  UIADD3 UR4, UPT, UPT, UR4, 0x8, URZ ;  /* 0x0000000804047890 */ /* 0x000fe2000fffe0ff */
[----:B--2---:R-:W-:-:S08]  /*0690*/  DADD R2, R10, R2 ;  /* 0x000000000a027229 */ /* 0x004fd00000000002 */
[----:B---3--:R-:W-:-:S08]  /*06a0*/  DADD R2, R2, R4 ;  /* 0x0000000002027229 */ /* 0x008fd00000000004 */
[----:B----4-:R-:W-:-:S08]  /*06b0*/  DADD R2, R2, R6 ;  /* 0x0000000002027229 */ /* 0x010fd00000000006 */
[----:B-----5:R-:W-:-:S08]  /*06c0*/  DADD R2, R2, R8 ;  /* 0x0000000002027229 */ /* 0x020fd00000000008 */
[----:B------:R-:W-:-:S08]  /*06d0*/  DADD R2, R2, R18 ;  /* 0x0000000002027229 */ /* 0x000fd00000000012 */
[----:B------:R-:W-:-:S08]  /*06e0*/  DADD R2, R2, R16 ;  /* 0x0000000002027229 */ /* 0x000fd00000000010 */
[----:B------:R-:W-:-:S08]  /*06f0*/  DADD R2, R2, R14 ;  /* 0x0000000002027229 */ /* 0x000fd0000000000e */
[----:B------:R-:W-:-:S11]  /*0700*/  DADD R10, R2, R12 ;  /* 0x00000000020a7229 */ /* 0x000fd6000000000c */
.L_x_124:
        /* <DEDUP_REMOVED lines=13> */
[----:B------:R-:W-:-:S06]  /*07e0*/  IMAD.WIDE R16, R25, 0x8, R12 ;  /* 0x0000000819107825 */ /* 0x000fcc00078e020c */
[----:B------:R-:W5:Y:S01]  /*07f0*/  LDG.E.64 R16, desc[UR8][R16.64] ;  /* 0x0000000810107981 */ /* 0x000f62000c1e1b00 */
[----:B------:R-:W-:Y:S01]  /*0800*/  UIADD3 UR4, UPT, UPT, UR4, 0x4, URZ ;  /* 0x0000000404047890 */ /* 0x000fe2000fffe0ff */
[----:B--2---:R-:W-:-:S08]  /*0810*/  DADD R4, R10, R4 ;  /* 0x000000000a047229 */ /* 0x004fd00000000004 */
[----:B---3--:R-:W-:-:S08]  /*0820*/  DADD R4, R4, R8 ;  /* 0x0000000004047229 */ /* 0x008fd00000000008 */
[----:B----4-:R-:W-:-:S08]  /*0830*/  DADD R4, R4, R14 ;  /* 0x0000000004047229 */ /* 0x010fd0000000000e */
[----:B-----5:R-:W-:-:S11]  /*0840*/  DADD R10, R4, R16 ;  /* 0x00000000040a7229 */ /* 0x020fd60000000010 */
.L_x_125:
[----:B------:R-:W-:Y:S05]  /*0850*/  BRA.U !UP1, `(.L_x_121) ;  /* 0x0000000109287547 */ /* 0x000fea000b800000 */
[----:B------:R-:W0:Y:S01]  /*0860*/  LDC.64 R4, c[0x0][0x380] ;  /* 0x0000e000ff047b82 */ /* 0x000e220000000a00 */
[----:B------:R-:W-:Y:S01]  /*0870*/  IMAD R6, R25, UR4, R0 ;  /* 0x0000000419067c24 */ /* 0x000fe2000f8e0200 */
[----:B------:R-:W-:-:S12]  /*0880*/  UIADD3 UR5, UPT, UPT, -UR5, URZ, URZ ;  /* 0x000000ff05057290 */ /* 0x000fd8000fffe1ff */
.L_x_126:
[----:B0-----:R-:W-:-:S06]  /*0890*/  IMAD.WIDE R2, R6, 0x8, R4 ;  /* 0x0000000806027825 */ /* 0x001fcc00078e0204 */
[----:B------:R-:W2:Y:S01]  /*08a0*/  LDG.E.64 R2, desc[UR8][R2.64] ;  /* 0x0000000802027981 */ /* 0x000ea2000c1e1b00 */
[----:B------:R-:W-:Y:S01]  /*08b0*/  UIADD3 UR5, UPT, UPT, UR5, 0x1, URZ ;  /* 0x0000000105057890 */ /* 0x000fe2000fffe0ff */
[----:B------:R-:W-:-:S03]  /*08c0*/  IADD3 R6, PT, PT, R6, R25, RZ ;  /* 0x0000001906067210 */ /* 0x000fc60007ffe0ff */
[----:B------:R-:W-:Y:S01]  /*08d0*/  UISETP.NE.AND UP0, UPT, UR5, URZ, UPT ;  /* 0x000000ff0500728c */ /* 0x000fe2000bf05270 */
[----:B--2---:R-:W-:-:S08]  /*08e0*/  DADD R10, R2, R10 ;  /* 0x00000000020a7229 */ /* 0x004fd0000000000a */
[----:B------:R-:W-:Y:S05]  /*08f0*/  BRA.U UP0, `(.L_x_126) ;  /* 0xfffffffd00e47547 */ /* 0x000fea000b83ffff */
.L_x_121:
[----:B------:R-:W0:Y:S01]  /*0900*/  LDCU.64 UR4, c[0x0][0x390] ;  /* 0x00007200ff0477ac */ /* 0x000e220008000a00 */
[----:B------:R-:W1:Y:S01]  /*0910*/  LDC.64 R2, c[0x0][0x388] ;  /* 0x0000e200ff027b82 */ /* 0x000e620000000a00 */
[----:B0-----:R-:W-:Y:S01]  /*0920*/  DADD R10, R10, -UR4 ;  /* 0x800000040a0a7e29 */ /* 0x001fe20008000000 */
[----:B-1----:R-:W-:-:S07]  /*0930*/  IMAD.WIDE R2, R0, 0x8, R2 ;  /* 0x0000000800027825 */ /* 0x002fce00078e0202 */
[----:B------:R-:W-:-:S07]  /*0940*/  DMUL R10, R10, -0.5 ;  /* 0xbfe000000a0a7828 */ /* 0x000fce0000000000 */
[----:B------:R-:W-:Y:S01]  /*0950*/  STG.E.64 desc[UR8][R2.64], R10 ;  /* 0x0000000a02007986 */ /* 0x000fe2000c101b08 */
[----:B------:R-:W-:Y:S05]  /*0960*/  EXIT ;  /* 0x000000000000794d */ /* 0x000fea0003800000 */
.L_x_127:
        /* <DEDUP_REMOVED lines=9> */
.L_x_237:


//--------------------- .text._Z15compute_max_cutPiS_PdS_S0_ii --------------------------
	.section	.text._Z15compute_max_cutPiS_PdS_S0_ii,"ax",@progbits
	.align	128
        .global         _Z15compute_max_cutPiS_PdS_S0_ii
        .type           _Z15compute_max_cutPiS_PdS_S0_ii,@function
        .size           _Z15compute_max_cutPiS_PdS_S0_ii,(.L_x_238 - _Z15compute_max_cutPiS_PdS_S0_ii)
        .other          _Z15compute_max_cutPiS_PdS_S0_ii,@"STO_CUDA_ENTRY STV_DEFAULT"
_Z15compute_max_cutPiS_PdS_S0_ii:
.text._Z15compute_max_cutPiS_PdS_S0_ii:
[----:B------:R-:W-:Y:S01]  /*0000*/  LDC R1, c[0x0][0x37c] ;  /* 0x0000df00ff017b82 */ /* 0x000fe20000000800 */
[----:B------:R-:W0:Y:S07]  /*0010*/  S2R R5, SR_TID.Y ;  /* 0x0000000000057919 */ /* 0x000e2e0000002200 */
[----:B------:R-:W1:Y:S01]  /*0020*/  LDC R3, c[0x0][0x360] ;  /* 0x0000d800ff037b82 */ /* 0x000e620000000800 */
[----:B------:R-:W2:Y:S01]  /*0030*/  LDCU.64 UR6, c[0x0][0x3a8] ;  /* 0x00007500ff0677ac */ /* 0x000ea20008000a00 */
[----:B------:R-:W1:Y:S06]  /*0040*/  S2R R2, SR_TID.X ;  /* 0x0000000000027919 */ /* 0x000e6c0000002100 */
[----:B------:R-:W0:Y:S08]  /*0050*/  S2UR UR5, SR_CTAID.Y ;  /* 0x00000000000579c3 */ /* 0x000e300000002600 */
[----:B------:R-:W0:Y:S08]  /*0060*/  LDC R0, c[0x0][0x364] ;  /* 0x0000d900ff007b82 */ /* 0x000e300000000800 */
[----:B------:R-:W1:Y:S01]  /*0070*/  S2UR UR4, SR_CTAID.X ;  /* 0x00000000000479c3 */ /* 0x000e620000002500 */
[----:B0-----:R-:W-:-:S05]  /*0080*/  IMAD R0, R0, UR5, R5 ;  /* 0x0000000500007c24 */ /* 0x001fca000f8e0205 */
[----:B--2---:R-:W-:Y:S01]  /*0090*/  ISETP.GE.AND P0, PT, R0, UR7, PT ;  /* 0x0000000700007c0c */ /* 0x004fe2000bf06270 */
[----:B-1----:R-:W-:-:S05]  /*00a0*/  IMAD R3, R3, UR4, R2 ;  /* 0x0000000403037c24 */ /* 0x002fca000f8e0202 */
[----:B------:R-:W-:-:S13]  /*00b0*/  ISETP.GE.OR P0, PT, R3, UR6, P0 ;  /* 0x0000000603007c0c */ /* 0x000fda0008706670 */
[----:B------:R-:W-:Y:S05]  /*00c0*/  @P0 EXIT ;  /* 0x000000000000094d */ /* 0x000fea0003800000 */
[----:B------:R-:W0:Y:S01]  /*00d0*/  LDC.64 R4, c[0x0][0x380] ;  /* 0x0000e000ff047b82 */ /* 0x000e220000000a00 */
[----:B------:R-:W1:Y:S01]  /*00e0*/  LDCU.64 UR4, c[0x0][0x358] ;  /* 0x00006b00ff0477ac */ /* 0x000e620008000a00 */
[----:B0-----:R-:W-:-:S05]  /*00f0*/  IMAD.WIDE.U32 R4, R0, 0x4, R4 ;  /* 0x0000000400047825 */ /* 0x001fca00078e0004 */
[----:B-1----:R-:W2:Y:S04]  /*0100*/  LDG.E R2, desc[UR4][R4.64] ;  /* 0x0000000404027981 */ /* 0x002ea8000c1e1900 */
[----:B------:R-:W2:Y:S01]  /*0110*/  LDG.E R7, desc[UR4][R4.64+0x4] ;  /* 0x0000040404077981 */ /* 0x000ea2000c1e1900 */
[----:B------:R-:W-:Y:S01]  /*0120*/  BSSY.RECONVERGENT B0, `(.L_x_128) ;  /* 0x00000a2000007945 */ /* 0x000fe20003800200 */
[----:B------:R-:W-:Y:S02]  /*0130*/  CS2R R22, SRZ ;  /* 0x0000000000167805 */ /* 0x000fe4000001ff00 */
[----:B--2---:R-:W-:-:S13]  /*0140*/  ISETP.GE.AND P0, PT, R2, R7, PT ;  /* 0x000000070200720c */ /* 0x004fda0003f06270 */
[----:B------:R-:W-:Y:S05]  /*0150*/  @P0 BRA `(.L_x_129) ;  /* 0x0000000800780947 */ /* 0x000fea0003800000 */
[CC--:B------:R-:W-:Y:S01]  /*0160*/  IADD3 R5, PT, PT, R7.reuse, -R2.reuse, RZ ;  /* 0x8000000207057210 */ /* 0x0c0fe20007ffe0ff */
[----:B------:R-:W-:Y:S01]  /*0170*/  BSSY.RECONVERGENT B1, `(.L_x_130) ;  /* 0x000004f000017945 */ /* 0x000fe20003800200 */
[----:B------:R-:W-:Y:S02]  /*0180*/  IADD3 R7, PT, PT, -R7, R2, RZ ;  /* 0x0000000207077210 */ /* 0x000fe40007ffe1ff */
[----:B------:R-:W-:Y:S02]  /*0190*/  CS2R R22, SRZ ;  /* 0x0000000000167805 */ /* 0x000fe4000001ff00 */
[----:B------:R-:W-:Y:S02]  /*01a0*/  LOP3.LUT R6, R5, 0x7, RZ, 0xc0, !PT ;  /* 0x0000000705067812 */ /* 0x000fe400078ec0ff */
[----:B------:R-:W-:Y:S02]  /*01b0*/  ISETP.GT.U32.AND P1, PT, R7, -0x8, PT ;  /* 0xfffffff80700780c */ /* 0x000fe40003f24070 */
[----:B------:R-:W-:-:S11]  /*01c0*/  ISETP.NE.AND P0, PT, R6, RZ, PT ;  /* 0x000000ff0600720c */ /* 0x000fd60003f05270 */
[----:B------:R-:W-:Y:S05]  /*01d0*/  @P1 BRA `(.L_x_131) ;  /* 0x0000000400201947 */ /* 0x000fea0003800000 */
[----:B------:R-:W0:Y:S01]  /*01e0*/  LDC.64 R8, c[0x0][0x390] ;  /* 0x0000e400ff087b82 */ /* 0x000e220000000a00 */
[----:B------:R-:W-:Y:S02]  /*01f0*/  LOP3.LUT R4, R5, 0xfffffff8, RZ, 0xc0, !PT ;  /* 0xfffffff805047812 */ /* 0x000fe400078ec0ff */
[----:B------:R-:W-:Y:S02]  /*0200*/  CS2R R22, SRZ ;  /* 0x0000000000167805 */ /* 0x000fe4000001ff00 */
[----:B------:R-:W-:-:S03]  /*0210*/  IADD3 R4, PT, PT, -R4, RZ, RZ ;  /* 0x000000ff04047210 */ /* 0x000fc60007ffe1ff */
[----:B------:R-:W1:Y:S01]  /*0220*/  LDC.64 R10, c[0x0][0x388] ;  /* 0x0000e200ff0a7b82 */ /* 0x000e620000000a00 */
[----:B0-----:R-:W-:-:S04]  /*0230*/  IADD3 R8, P1, PT, R8, 0x20, RZ ;  /* 0x0000002008087810 */ /* 0x001fc80007f3e0ff */
[----:B------:R-:W-:Y:S02]  /*0240*/  IADD3.X R9, PT, PT, RZ, R9, RZ, P1, !PT ;  /* 0x00000009ff097210 */ /* 0x000fe40000ffe4ff */
[----:B-1----:R-:W-:-:S04]  /*0250*/  IADD3 R10, P2, PT, R10, 0x10, RZ ;  /* 0x000000100a0a7810 */ /* 0x002fc80007f5e0ff */
[----:B------:R-:W-:-:S09]  /*0260*/  IADD3.X R11, PT, PT, RZ, R11, RZ, P2, !PT ;  /* 0x0000000bff0b7210 */ /* 0x000fd200017fe4ff */
.L_x_132:
[----:B------:R-:W-:Y:S01]  /*0270*/  IMAD.WIDE R20, R2, 0x4, R10 ;  /* 0x0000000402147825 */ /* 0x000fe200078e020a */
[----:B------:R-:W0:Y:S04]  /*0280*/  LDC.64 R12, c[0x0][0x398] ;  /* 0x0000e600ff0c7b82 */ /* 0x000e280000000a00 */
[----:B------:R-:W2:Y:S04]  /*0290*/  LDG.E R14, desc[UR4][R20.64+-0x10] ;  /* 0xfffff004140e7981 */ /* 0x000ea8000c1e1900 */
[----:B------:R-:W3:Y:S04]  /*02a0*/  LDG.E R16, desc[UR4][R20.64+-0xc] ;  /* 0xfffff40414107981 */ /* 0x000ee8000c1e1900 */
[----:B------:R-:W4:Y:S04]  /*02b0*/  LDG.E R24, desc[UR4][R20.64+-0x8] ;  /* 0xfffff80414187981 */ /* 0x000f28000c1e1900 */
[----:B------:R-:W5:Y:S01]  /*02c0*/  LDG.E R28, desc[UR4][R20.64+-0x4] ;  /* 0xfffffc04141c7981 */ /* 0x000f62000c1e1900 */
[----:B--2---:R-:W-:-:S04]  /*02d0*/  IMAD R15, R14, UR6, R3 ;  /* 0x000000060e0f7c24 */ /* 0x004fc8000f8e0203 */
[----:B0-----:R-:W-:-:S05]  /*02e0*/  IMAD.WIDE R14, R15, 0x4, R12 ;  /* 0x000000040f0e7825 */ /* 0x001fca00078e020c */
[----:B------:R0:W2:Y:S01]  /*02f0*/  LDG.E R25, desc[UR4][R14.64] ;  /* 0x000000040e197981 */ /* 0x0000a2000c1e1900 */
[----:B---3--:R-:W-:Y:S02]  /*0300*/  IMAD R27, R16, UR6, R3 ;  /* 0x00000006101b7c24 */ /* 0x008fe4000f8e0203 */
[----:B0-----:R-:W-:-:S05]  /*0310*/  IMAD.WIDE R14, R2, 0x8, R8 ;  /* 0x00000008020e7825 */ /* 0x001fca00078e0208 */
[----:B------:R-:W3:Y:S01]  /*0320*/  LDG.E.64 R18, desc[UR4][R14.64+-0x20] ;  /* 0xffffe0040e127981 */ /* 0x000ee2000c1e1b00 */
[----:B------:R-:W-:-:S05]  /*0330*/  IMAD.WIDE R26, R27, 0x4, R12 ;  /* 0x000000041b1a7825 */ /* 0x000fca00078e020c */
[----:B------:R-:W5:Y:S04]  /*0340*/  LDG.E R7, desc[UR4][R26.64] ;  /* 0x000000041a077981 */ /* 0x000f68000c1e1900 */
[----:B------:R-:W5:Y:S01]  /*0350*/  LDG.E.64 R26, desc[UR4][R14.64+-0x18] ;  /* 0xffffe8040e1a7981 */ /* 0x000f62000c1e1b00 */
[----:B--2---:R-:W3:Y:S02]  /*0360*/  I2F.F64 R16, R25 ;  /* 0x0000001900107312 */ /* 0x004ee40000201c00 */
[----:B---3--:R-:W-:Y:S01]  /*0370*/  DFMA R18, R18, R16, R22 ;  /* 0x000000101212722b */ /* 0x008fe20000000016 */
[----:B----4-:R-:W-:Y:S02]  /*0380*/  IMAD R23, R24, UR6, R3 ;  /* 0x0000000618177c24 */ /* 0x010fe4000f8e0203 */
[----:B------:R-:W2:Y:S02]  /*0390*/  LDG.E R24, desc[UR4][R20.64] ;  /* 0x0000000414187981 */ /* 0x000ea4000c1e1900 */
[----:B------:R-:W-:Y:S01]  /*03a0*/  IMAD.WIDE R22, R23, 0x4, R12 ;  /* 0x0000000417167825 */ /* 0x000fe200078e020c */
[----:B-----5:R-:W0:Y:S04]  /*03b0*/  I2F.F64 R16, R7 ;  /* 0x0000000700107312 */ /* 0x020e280000201c00 */
[----:B------:R-:W3:Y:S04]  /*03c0*/  LDG.E R29, desc[UR4][R22.64] ;  /* 0x00000004161d7981 */ /* 0x000ee8000c1e1900 */
[----:B------:R-:W4:Y:S01]  /*03d0*/  LDG.E.64 R22, desc[UR4][R14.64+-0x10] ;  /* 0xfffff0040e167981 */ /* 0x000f22000c1e1b00 */
[----:B0-----:R-:W-:Y:S01]  /*03e0*/  DFMA R26, R26, R16, R18 ;  /* 0x000000101a1a722b */ /* 0x001fe20000000012 */
[----:B------:R-:W-:-:S02]  /*03f0*/  IMAD R19, R28, UR6, R3 ;  /* 0x000000061c137c24 */ /* 0x000fc4000f8e0203 */
[----:B------:R-:W5:Y:S02]  /*0400*/  LDG.E R28, desc[UR4][R20.64+0xc] ;  /* 0x00000c04141c7981 */ /* 0x000f64000c1e1900 */
[----:B------:R-:W-:-:S05]  /*0410*/  IMAD.WIDE R18, R19, 0x4, R12 ;  /* 0x0000000413127825 */ /* 0x000fca00078e020c */
[----:B------:R-:W5:Y:S04]  /*0420*/  LDG.E R25, desc[UR4][R18.64] ;  /* 0x0000000412197981 */ /* 0x000f68000c1e1900 */
[----:B------:R-:W5:Y:S01]  /*0430*/  LDG.E.64 R18, desc[UR4][R14.64+-0x8] ;  /* 0xfffff8040e127981 */ /* 0x000f62000c1e1b00 */
[----:B---3--:R-:W4:Y:S02]  /*0440*/  I2F.F64 R16, R29 ;  /* 0x0000001d00107312 */ /* 0x008f240000201c00 */
[----:B----4-:R-:W-:Y:S01]  /*0450*/  DFMA R16, R22, R16, R26 ;  /* 0x000000101610722b */ /* 0x010fe2000000001a */
[----:B--2---:R-:W-:Y:S02]  /*0460*/  IMAD R27, R24, UR6, R3 ;  /* 0x00000006181b7c24 */ /* 0x004fe4000f8e0203 */
[----:B------:R-:W2:Y:S02]  /*0470*/  LDG.E R24, desc[UR4][R20.64+0x4] ;  /* 0x0000040414187981 */ /* 0x000ea4000c1e1900 */
[----:B------:R-:W-:Y:S01]  /*0480*/  IMAD.WIDE R26, R27, 0x4, R12 ;  /* 0x000000041b1a7825 */ /* 0x000fe200078e020c */
[----:B-----5:R-:W0:Y:S04]  /*0490*/  I2F.F64 R22, R25 ;  /* 0x0000001900167312 */ /* 0x020e280000201c00 */
[----:B------:R-:W3:Y:S04]  /*04a0*/  LDG.E R7, desc[UR4][R26.64] ;  /* 0x000000041a077981 */ /* 0x000ee8000c1e1900 */
[----:B------:R-:W4:Y:S01]  /*04b0*/  LDG.E R26, desc[UR4][R20.64+0x8] ;  /* 0x00000804141a7981 */ /* 0x000f22000c1e1900 */
[----:B0-----:R-:W-:-:S03]  /*04c0*/  DFMA R16, R18, R22, R16 ;  /* 0x000000161210722b */ /* 0x001fc60000000010 */
[----:B------:R-:W5:Y:S01]  /*04d0*/  LDG.E.64 R18, desc[UR4][R14.64] ;  /* 0x000000040e127981 */ /* 0x000f62000c1e1b00 */
[----:B------:R-:W-:-:S03]  /*04e0*/  IMAD R28, R28, UR6, R3 ;  /* 0x000000061c1c7c24 */ /* 0x000fc6000f8e0203 */
[----:B------:R-:W5:Y:S01]  /*04f0*/  LDG.E.64 R20, desc[UR4][R14.64+0x10] ;  /* 0x000010040e147981 */ /* 0x000f62000c1e1b00 */
[----:B--2---:R-:W-:-:S04]  /*0500*/  IMAD R23, R24, UR6, R3 ;  /* 0x0000000618177c24 */ /* 0x004fc8000f8e0203 */
[----:B------:R-:W-:Y:S01]  /*0510*/  IMAD.WIDE R22, R23, 0x4, R12 ;  /* 0x0000000417167825 */ /* 0x000fe200078e020c */
[----:B---3--:R-:W5:Y:S04]  /*0520*/  I2F.F64 R24, R7 ;  /* 0x0000000700187312 */ /* 0x008f680000201c00 */
[----:B------:R-:W2:Y:S01]  /*0530*/  LDG.E R29, desc[UR4][R22.64] ;  /* 0x00000004161d7981 */ /* 0x000ea2000c1e1900 */
[----:B----4-:R-:W-:-:S04]  /*0540*/  IMAD R27, R26, UR6, R3 ;  /* 0x000000061a1b7c24 */ /* 0x010fc8000f8e0203 */
[----:B------:R-:W-:-:S04]  /*0550*/  IMAD.WIDE R26, R27, 0x4, R12 ;  /* 0x000000041b1a7825 */ /* 0x000fc800078e020c */
[----:B------:R-:W-:Y:S02]  /*0560*/  IMAD.WIDE R12, R28, 0x4, R12 ;  /* 0x000000041c0c7825 */ /* 0x000fe400078e020c */
[----:B------:R-:W3:Y:S01]  /*0570*/  LDG.E R26, desc[UR4][R26.64] ;  /* 0x000000041a1a7981 */ /* 0x000ee2000c1e1900 */
[----:B-----5:R-:W-:-:S03]  /*0580*/  DFMA R16, R18, R24, R16 ;  /* 0x000000181210722b */ /* 0x020fc60000000010 */
[----:B------:R-:W4:Y:S04]  /*0590*/  LDG.E.64 R18, desc[UR4][R14.64+0x8] ;  /* 0x000008040e127981 */ /* 0x000f28000c1e1b00 */
[----:B------:R-:W5:Y:S04]  /*05a0*/  LDG.E R12, desc[UR4][R12.64] ;  /* 0x000000040c0c7981 */ /* 0x000f68000c1e1900 */
[----:B------:R-:W5:Y:S01]  /*05b0*/  LDG.E.64 R24, desc[UR4][R14.64+0x18] ;  /* 0x000018040e187981 */ /* 0x000f62000c1e1b00 */
[----:B------:R-:W-:-:S04]  /*05c0*/  IADD3 R4, PT, PT, R4, 0x8, RZ ;  /* 0x0000000804047810 */ /* 0x000fc80007ffe0ff */
[----:B------:R-:W-:Y:S02]  /*05d0*/  ISETP.NE.AND P1, PT, R4, RZ, PT ;  /* 0x000000ff0400720c */ /* 0x000fe40003f25270 */
[----:B------:R-:W-:Y:S01]  /*05e0*/  IADD3 R2, PT, PT, R2, 0x8, RZ ;  /* 0x0000000802027810 */ /* 0x000fe20007ffe0ff */
[----:B--2---:R-:W4:Y:S08]  /*05f0*/  I2F.F64 R28, R29 ;  /* 0x0000001d001c7312 */ /* 0x004f300000201c00 */
[----:B---3--:R-:W0:Y:S01]  /*0600*/  I2F.F64 R22, R26 ;  /* 0x0000001a00167312 */ /* 0x008e220000201c00 */
[----:B----4-:R-:W-:-:S07]  /*0610*/  DFMA R16, R18, R28, R16 ;  /* 0x0000001c1210722b */ /* 0x010fce0000000010 */
[----:B-----5:R-:W1:Y:S01]  /*0620*/  I2F.F64 R18, R12 ;  /* 0x0000000c00127312 */ /* 0x020e620000201c00 */
[----:B0-----:R-:W-:-:S08]  /*0630*/  DFMA R22, R20, R22, R16 ;  /* 0x000000161416722b */ /* 0x001fd00000000010 */
[----:B-1----:R-:W-:Y:S01]  /*0640*/  DFMA R22, R24, R18, R22 ;  /* 0x000000121816722b */ /* 0x002fe20000000016 */
[----:B------:R-:W-:Y:S10]  /*0650*/  @P1 BRA `(.L_x_132) ;  /* 0xfffffffc00041947 */ /* 0x000ff4000383ffff */
.L_x_131:
[----:B------:R-:W-:Y:S05]  /*0660*/  BSYNC.RECONVERGENT B1 ;  /* 0x0000000000017941 */ /* 0x000fea0003800200 */
.L_x_130:
[----:B------:R-:W-:Y:S05]  /*0670*/  @!P0 BRA `(.L_x_129) ;  /* 0x0000000400308947 */ /* 0x000fea0003800000 */
[----:B------:R-:W-:Y:S01]  /*0680*/  ISETP.GE.U32.AND P0, PT, R6, 0x4, PT ;  /* 0x000000040600780c */ /* 0x000fe20003f06070 */
[----:B------:R-:W-:Y:S01]  /*0690*/  BSSY.RECONVERGENT B1, `(.L_x_133) ;  /* 0x0000026000017945 */ /* 0x000fe20003800200 */
[----:B------:R-:W-:-:S04]  /*06a0*/  LOP3.LUT R21, R5, 0x3, RZ, 0xc0, !PT ;  /* 0x0000000305157812 */ /* 0x000fc800078ec0ff */
[----:B------:R-:W-:-:S07]  /*06b0*/  ISETP.NE.AND P1, PT, R21, RZ, PT ;  /* 0x000000ff1500720c */ /* 0x000fce0003f25270 */
[----:B------:R-:W-:Y:S06]  /*06c0*/  @!P0 BRA `(.L_x_134) ;  /* 0x0000000000888947 */ /* 0x000fec0003800000 */
[----:B------:R-:W0:Y:S08]  /*06d0*/  LDC.64 R6, c[0x0][0x388] ;  /* 0x0000e200ff067b82 */ /* 0x000e300000000a00 */
[----:B------:R-:W1:Y:S08]  /*06e0*/  LDC.64 R8, c[0x0][0x398] ;  /* 0x0000e600ff087b82 */ /* 0x000e700000000a00 */
[----:B------:R-:W2:Y:S01]  /*06f0*/  LDC.64 R14, c[0x0][0x390] ;  /* 0x0000e400ff0e7b82 */ /* 0x000ea20000000a00 */
[----:B0-----:R-:W-:-:S05]  /*0700*/  IMAD.WIDE R6, R2, 0x4, R6 ;  /* 0x0000000402067825 */ /* 0x001fca00078e0206 */
[----:B------:R-:W3:Y:S04]  /*0710*/  LDG.E R10, desc[UR4][R6.64] ;  /* 0x00000004060a7981 */ /* 0x000ee8000c1e1900 */
[----:B------:R-:W4:Y:S04]  /*0720*/  LDG.E R12, desc[UR4][R6.64+0x4] ;  /* 0x00000404060c7981 */ /* 0x000f28000c1e1900 */
[----:B------:R-:W5:Y:S04]  /*0730*/  LDG.E R20, desc[UR4][R6.64+0x8] ;  /* 0x0000080406147981 */ /* 0x000f68000c1e1900 */
[----:B------:R-:W5:Y:S01]  /*0740*/  LDG.E R4, desc[UR4][R6.64+0xc] ;  /* 0x00000c0406047981 */ /* 0x000f62000c1e1900 */
[----:B--2---:R-:W-:-:S05]  /*0750*/  IMAD.WIDE R14, R2, 0x8, R14 ;  /* 0x00000008020e7825 */ /* 0x004fca00078e020e */
[----:B------:R-:W2:Y:S01]  /*0760*/  LDG.E.64 R6, desc[UR4][R14.64] ;  /* 0x000000040e067981 */ /* 0x000ea2000c1e1b00 */
[----:B---3--:R-:W-:-:S03]  /*0770*/  IMAD R17, R10, UR6, R3 ;  /* 0x000000060a117c24 */ /* 0x008fc6000f8e0203 */
[----:B------:R-:W3:Y:S01]  /*0780*/  LDG.E.64 R10, desc[UR4][R14.64+0x10] ;  /* 0x000010040e0a7981 */ /* 0x000ee2000c1e1b00 */
[----:B-1----:R-:W-:-:S04]  /*0790*/  IMAD.WIDE R16, R17, 0x4, R8 ;  /* 0x0000000411107825 */ /* 0x002fc800078e0208 */
[--C-:B----4-:R-:W-:Y:S02]  /*07a0*/  IMAD R19, R12, UR6, R3.reuse ;  /* 0x000000060c137c24 */ /* 0x110fe4000f8e0203 */
[----:B------:R-:W4:Y:S01]  /*07b0*/  LDG.E R16, desc[UR4][R16.64] ;  /* 0x0000000410107981 */ /* 0x000f22000c1e1900 */
[----:B-----5:R-:W-:Y:S02]  /*07c0*/  IMAD R25, R20, UR6, R3 ;  /* 0x0000000614197c24 */ /* 0x020fe4000f8e0203 */
[--C-:B------:R-:W-:Y:S01]  /*07d0*/  IMAD.WIDE R18, R19, 0x4, R8.reuse ;  /* 0x0000000413127825 */ /* 0x100fe200078e0208 */
[----:B------:R-:W5:Y:S05]  /*07e0*/  LDG.E.64 R12, desc[UR4][R14.64+0x18] ;  /* 0x000018040e0c7981 */ /* 0x000f6a000c1e1b00 */
[----:B------:R-:W2:Y:S01]  /*07f0*/  LDG.E R18, desc[UR4][R18.64] ;  /* 0x0000000412127981 */ /* 0x000ea2000c1e1900 */
[----:B------:R-:W-:-:S04]  /*0800*/  IMAD.WIDE R24, R25, 0x4, R8 ;  /* 0x0000000419187825 */ /* 0x000fc800078e0208 */
[----:B------:R-:W-:Y:S01]  /*0810*/  IMAD R27, R4, UR6, R3 ;  /* 0x00000006041b7c24 */ /* 0x000fe2000f8e0203 */
[----:B------:R-:W3:Y:S03]  /*0820*/  LDG.E R20, desc[UR4][R24.64] ;  /* 0x0000000418147981 */ /* 0x000ee6000c1e1900 */
[----:B------:R-:W-:Y:S02]  /*0830*/  IMAD.WIDE R26, R27, 0x4, R8 ;  /* 0x000000041b1a7825 */ /* 0x000fe400078e0208 */
[----:B------:R-:W5:Y:S04]  /*0840*/  LDG.E.64 R8, desc[UR4][R14.64+0x8] ;  /* 0x000008040e087981 */ /* 0x000f68000c1e1b00 */
[----:B------:R-:W5:Y:S01]  /*0850*/  LDG.E R4, desc[UR4][R26.64] ;  /* 0x000000041a047981 */ /* 0x000f62000c1e1900 */
[----:B------:R-:W-:Y:S01]  /*0860*/  IADD3 R2, PT, PT, R2, 0x4, RZ ;  /* 0x0000000402027810 */ /* 0x000fe20007ffe0ff */
[----:B----4-:R-:W0:Y:S08]  /*0870*/  I2F.F64 R16, R16 ;  /* 0x0000001000107312 */ /* 0x010e300000201c00 */
[----:B--2---:R-:W5:Y:S01]  /*0880*/  I2F.F64 R18, R18 ;  /* 0x0000001200127312 */ /* 0x004f620000201c00 */
[----:B0-----:R-:W-:-:S07]  /*0890*/  DFMA R6, R6, R16, R22 ;  /* 0x000000100606722b */ /* 0x001fce0000000016 */
[----:B---3--:R-:W0:Y:S01]  /*08a0*/  I2F.F64 R22, R20 ;  /* 0x0000001400167312 */ /* 0x008e220000201c00 */
[----:B-----5:R-:W-:-:S07]  /*08b0*/  DFMA R6, R8, R18, R6 ;  /* 0x000000120806722b */ /* 0x020fce0000000006 */
[----:B------:R-:W1:Y:S01]  /*08c0*/  I2F.F64 R8, R4 ;  /* 0x0000000400087312 */ /* 0x000e620000201c00 */
[----:B0-----:R-:W-:-:S08]  /*08d0*/  DFMA R22, R10, R22, R6 ;  /* 0x000000160a16722b */ /* 0x001fd00000000006 */
[----:B-1----:R-:W-:-:S11]  /*08e0*/  DFMA R22, R12, R8, R22 ;  /* 0x000000080c16722b */ /* 0x002fd60000000016 */
.L_x_134:
[----:B------:R-:W-:Y:S05]  /*08f0*/  BSYNC.RECONVERGENT B1 ;  /* 0x0000000000017941 */ /* 0x000fea0003800200 */
.L_x_133:
[----:B------:R-:W-:Y:S05]  /*0900*/  @!P1 BRA `(.L_x_129) ;  /* 0x00000000008c9947 */ /* 0x000fea0003800000 */
[----:B------:R-:W-:Y:S01]  /*0910*/  ISETP.NE.AND P0, PT, R21, 0x1, PT ;  /* 0x000000011500780c */ /* 0x000fe20003f05270 */
[----:B------:R-:W0:Y:S01]  /*0920*/  LDC.64 R10, c[0x0][0x398] ;  /* 0x0000e600ff0a7b82 */ /* 0x000e220000000a00 */
[----:B------:R-:W-:-:S04]  /*0930*/  LOP3.LUT R5, R5, 0x1, RZ, 0xc0, !PT ;  /* 0x0000000105057812 */ /* 0x000fc800078ec0ff */
[----:B------:R-:W-:-:S03]  /*0940*/  ISETP.NE.U32.AND P1, PT, R5, 0x1, PT ;  /* 0x000000010500780c */ /* 0x000fc60003f25070 */
[----:B------:R-:W1:Y:S08]  /*0950*/  LDC.64 R4, c[0x0][0x390] ;  /* 0x0000e400ff047b82 */ /* 0x000e700000000a00 */
[----:B------:R-:W2:Y:S08]  /*0960*/  @P0 LDC.64 R6, c[0x0][0x388] ;  /* 0x0000e200ff060b82 */ /* 0x000eb00000000a00 */
[----:B------:R-:W3:Y:S08]  /*0970*/  @!P1 LDC.64 R14, c[0x0][0x388] ;  /* 0x0000e200ff0e9b82 */ /* 0x000ef00000000a00 */
[----:B------:R-:W4:Y:S01]  /*0980*/  LDC.64 R8, c[0x0][0x398] ;  /* 0x0000e600ff087b82 */ /* 0x000f220000000a00 */
[----:B--2---:R-:W-:-:S05]  /*0990*/  @P0 IMAD.WIDE R16, R2, 0x4, R6 ;  /* 0x0000000402100825 */ /* 0x004fca00078e0206 */
[----:B------:R-:W2:Y:S01]  /*09a0*/  @P0 LDG.E R6, desc[UR4][R16.64] ;  /* 0x0000000410060981 */ /* 0x000ea2000c1e1900 */
[C---:B-1----:R-:W-:Y:S01]  /*09b0*/  @P0 IMAD.WIDE R4, R2.reuse, 0x8, R4 ;  /* 0x0000000802040825 */ /* 0x042fe200078e0204 */
[----:B------:R-:W-:Y:S02]  /*09c0*/  @P0 IADD3 R2, PT, PT, R2, 0x2, RZ ;  /* 0x0000000202020810 */ /* 0x000fe40007ffe0ff */
[----:B------:R-:W5:Y:S03]  /*09d0*/  @P0 LDG.E R18, desc[UR4][R16.64+0x4] ;  /* 0x0000040410120981 */ /* 0x000f66000c1e1900 */
[----:B---3--:R-:W-:-:S06]  /*09e0*/  @!P1 IMAD.WIDE R14, R2, 0x4, R14 ;  /* 0x00000004020e9825 */ /* 0x008fcc00078e020e */
[----:B------:R-:W3:Y:S01]  /*09f0*/  @!P1 LDG.E R14, desc[UR4][R14.64] ;  /* 0x000000040e0e9981 */ /* 0x000ee2000c1e1900 */
[----:B--2---:R-:W-:Y:S02]  /*0a00*/  @P0 IMAD R13, R6, UR6, R3 ;  /* 0x00000006060d0c24 */ /* 0x004fe4000f8e0203 */
[----:B------:R-:W1:Y:S02]  /*0a10*/  LDC.64 R6, c[0x0][0x390] ;  /* 0x0000e400ff067b82 */ /* 0x000e640000000a00 */
[----:B0-----:R-:W-:-:S04]  /*0a20*/  @P0 IMAD.WIDE R12, R13, 0x4, R10 ;  /* 0x000000040d0c0825 */ /* 0x001fc800078e020a */
[----:B-----5:R-:W-:Y:S02]  /*0a30*/  @P0 IMAD R19, R18, UR6, R3 ;  /* 0x0000000612130c24 */ /* 0x020fe4000f8e0203 */
[----:B------:R-:W2:Y:S02]  /*0a40*/  @P0 LDG.E R12, desc[UR4][R12.64] ;  /* 0x000000040c0c0981 */ /* 0x000ea4000c1e1900 */
[----:B------:R-:W-:-:S04]  /*0a50*/  @P0 IMAD.WIDE R18, R19, 0x4, R10 ;  /* 0x0000000413120825 */ /* 0x000fc800078e020a */
[----:B---3--:R-:W-:Y:S02]  /*0a60*/  @!P1 IMAD R11, R14, UR6, R3 ;  /* 0x000000060e0b9c24 */ /* 0x008fe4000f8e0203 */
[----:B------:R-:W3:Y:S02]  /*0a70*/  @P0 LDG.E R18, desc[UR4][R18.64] ;  /* 0x0000000412120981 */ /* 0x000ee4000c1e1900 */
[----:B----4-:R-:W-:Y:S02]  /*0a80*/  @!P1 IMAD.WIDE R14, R11, 0x4, R8 ;  /* 0x000000040b0e9825 */ /* 0x010fe400078e0208 */
[----:B------:R-:W4:Y:S04]  /*0a90*/  @P0 LDG.E.64 R8, desc[UR4][R4.64] ;  /* 0x0000000404080981 */ /* 0x000f28000c1e1b00 */
[----:B------:R-:W5:Y:S01]  /*0aa0*/  @!P1 LDG.E R14, desc[UR4][R14.64] ;  /* 0x000000040e0e9981 */ /* 0x000f62000c1e1900 */
[----:B-1----:R-:W-:-:S03]  /*0ab0*/  @!P1 IMAD.WIDE R6, R2, 0x8, R6 ;  /* 0x0000000802069825 */ /* 0x002fc600078e0206 */
[----:B------:R-:W5:Y:S04]  /*0ac0*/  @P0 LDG.E.64 R10, desc[UR4][R4.64+0x8] ;  /* 0x00000804040a0981 */ /* 0x000f68000c1e1b00 */
[----:B------:R-:W5:Y:S01]  /*0ad0*/  @!P1 LDG.E.64 R6, desc[UR4][R6.64] ;  /* 0x0000000406069981 */ /* 0x000f62000c1e1b00 */
[----:B--2---:R-:W4:Y:S08]  /*0ae0*/  @P0 I2F.F64 R12, R12 ;  /* 0x0000000c000c0312 */ /* 0x004f300000201c00 */
[----:B---3--:R-:W0:Y:S01]  /*0af0*/  @P0 I2F.F64 R20, R18 ;  /* 0x0000001200140312 */ /* 0x008e220000201c00 */
[----:B----4-:R-:W-:-:S07]  /*0b00*/  @P0 DFMA R16, R8, R12, R22 ;  /* 0x0000000c0810022b */ /* 0x010fce0000000016 */
[----:B-----5:R-:W1:Y:S01]  /*0b10*/  @!P1 I2F.F64 R8, R14 ;  /* 0x0000000e00089312 */ /* 0x020e620000201c00 */
[----:B0-----:R-:W-:-:S08]  /*0b20*/  @P0 DFMA R22, R10, R20, R16 ;  /* 0x000000140a16022b */ /* 0x001fd00000000010 */
[----:B-1----:R-:W-:-:S11]  /*0b30*/  @!P1 DFMA R22, R6, R8, R22 ;  /* 0x000000080616922b */ /* 0x002fd60000000016 */
.L_x_129:
[----:B------:R-:W-:Y:S05]  /*0b40*/  BSYNC.RECONVERGENT B0 ;  /* 0x0000000000007941 */ /* 0x000fea0003800200 */
.L_x_128:
[----:B------:R-:W0:Y:S01]  /*0b50*/  LDC.64 R4, c[0x0][0x398] ;  /* 0x0000e600ff047b82 */ /* 0x000e220000000a00 */
[----:B------:R-:W-:-:S07]  /*0b60*/  IMAD R9, R0, UR6, R3 ;  /* 0x0000000600097c24 */ /* 0x000fce000f8e0203 */
[----:B------:R-:W1:Y:S01]  /*0b70*/  LDC.64 R6, c[0x0][0x3a0] ;  /* 0x0000e800ff067b82 */ /* 0x000e620000000a00 */
[----:B0-----:R-:W-:-:S06]  /*0b80*/  IMAD.WIDE R2, R9, 0x4, R4 ;  /* 0x0000000409027825 */ /* 0x001fcc00078e0204 */
[----:B------:R-:W2:Y:S01]  /*0b90*/  LDG.E R2, desc[UR4][R2.64] ;  /* 0x0000000402027981 */ /* 0x000ea2000c1e1900 */
[----:B-1----:R-:W-:Y:S01]  /*0ba0*/  IMAD.WIDE R6, R9, 0x8, R6 ;  /* 0x0000000809067825 */ /* 0x002fe200078e0206 */
[----:B--2---:R-:W0:Y:S02]  /*0bb0*/  I2F.F64 R4, R2 ;  /* 0x0000000200047312 */ /* 0x004e240000201c00 */
[----:B0-----:R-:W-:-:S08]  /*0bc0*/  DMUL R4, R4, R22 ;  /* 0x0000001604047228 */ /* 0x001fd00000000000 */
[----:B------:R-:W-:-:S07]  /*0bd0*/  DMUL R4, R4, 0.5 ;  /* 0x3fe0000004047828 */ /* 0x000fce0000000000 */
[----:B------:R-:W-:Y:S01]  /*0be0*/  STG.E.64 desc[UR4][R6.64], R4 ;  /* 0x0000000406007986 */ /* 0x000fe2000c101b04 */
[----:B------:R-:W-:Y:S05]  /*0bf0*/  EXIT ;  /* 0x000000000000794d */ /* 0x000fea0003800000 */
.L_x_135:
        /* <DEDUP_REMOVED lines=16> */
.L_x_238:


//--------------------- .text._Z38symplectic_kernel_maxcut_shared_memoryPiS_PdS0_S0_ddS_idii --------------------------
	.section	.text._Z38symplectic_kernel_maxcut_shared_memoryPiS_PdS0_S0_ddS_idii,"ax",@progbits
	.align	128
        .global         _Z38symplectic_kernel_maxcut_shared_memoryPiS_PdS0_S0_ddS_idii
        .type           _Z38symplectic_kernel_maxcut_shared_memoryPiS_PdS0_S0_ddS_idii,@function
        .size           _Z38symplectic_kernel_maxcut_shared_memoryPiS_PdS0_S0_ddS_idii,(.L_x_228 - _Z38symplectic_kernel_maxcut_shared_memoryPiS_PdS0_S0_ddS_idii)
        .other          _Z38symplectic_kernel_maxcut_shared_memoryPiS_PdS0_S0_ddS_idii,@"STO_CUDA_ENTRY STV_DEFAULT"
_Z38symplectic_kernel_maxcut_shared_memoryPiS_PdS0_S0_ddS_idii:
.text._Z38symplectic_kernel_maxcut_shared_memoryPiS_PdS0_S0_ddS_idii:
        /* <DEDUP_REMOVED lines=16> */
[----:B------:R-:W-:Y:S01]  /*0100*/  IMAD.MOV.U32 R6, RZ, RZ, 0x1 ;  /* 0x00000001ff067424 */ /* 0x000fe200078e00ff */
[----:B------:R-:W-:Y:S01]  /*0110*/  UMOV UR4, 0x66666666 ;  /* 0x6666666600047882 */ /* 0x000fe20000000000 */
[----:B------:R-:W-:-:S05]  /*0120*/  UMOV UR5, 0x3ff06666 ;  /* 0x3ff0666600057882 */ /* 0x000fca0000000000 */
[----:B-1----:R-:W1:Y:S02]  /*0130*/  MUFU.RCP64H R7, R9 ;  /* 0x0000000900077308 */ /* 0x002e640000001800 */
[----:B-1----:R-:W-:-:S08]  /*0140*/  DFMA R10, -R8, R6, 1 ;  /* 0x3ff00000080a742b */ /* 0x002fd00000000106 */
[----:B------:R-:W-:-:S08]  /*0150*/  DFMA R12, R10, R10, R10 ;  /* 0x0000000a0a0c722b */ /* 0x000fd0000000000a */
[----:B------:R-:W-:-:S08]  /*0160*/  DFMA R12, R6, R12, R6 ;  /* 0x0000000c060c722b */ /* 0x000fd00000000006 */
[----:B------:R-:W-:-:S08]  /*0170*/  DFMA R6, -R8, R12, 1 ;  /* 0x3ff000000806742b */ /* 0x000fd0000000010c */
[----:B0-----:R-:W-:Y:S02]  /*0180*/  DFMA R2, R12, R6, R12 ;  /* 0x000000060c02722b */ /* 0x001fe4000000000c */
[----:B------:R-:W0:Y:S01]  /*0190*/  S2R R7, SR_CTAID.X ;  /* 0x0000000000077919 */ /* 0x000e220000002500 */
[----:B------:R-:W0:Y:S02]  /*01a0*/  S2R R6, SR_TID.X ;  /* 0x0000000000067919 */ /* 0x000e240000002100 */
[----:B0-----:R-:W-:Y:S01]  /*01b0*/  IMAD R7, R7, UR10, R6 ;  /* 0x0000000a07077c24 */ /* 0x001fe2000f8e0206 */
[----:B--2---:R-:W0:Y:S02]  /*01c0*/  I2F.F64 R10, R0 ;  /* 0x00000000000a7312 */ /* 0x004e240000201c00 */
[----:B0-----:R-:W-:-:S08]  /*01d0*/  DMUL R10, R10, UR4 ;  /* 0x000000040a0a7c28 */ /* 0x001fd00008000000 */
[----:B------:R-:W-:Y:S02]  /*01e0*/  DMUL R12, R10, R2 ;  /* 0x000000020a0c7228 */ /* 0x000fe40000000000 */
[----:B------:R-:W-:-:S06]  /*01f0*/  FSETP.GEU.AND P1, PT, |R11|, 6.5827683646048100446e-37, PT ;  /* 0x036000000b00780b */ /* 0x000fcc0003f2e200 */
[----:B------:R-:W-:-:S08]  /*0200*/  DFMA R14, -R8, R12, R10 ;  /* 0x0000000c080e722b */ /* 0x000fd0000000010a */
[----:B------:R-:W-:-:S10]  /*0210*/  DFMA R2, R2, R14, R12 ;  /* 0x0000000e0202722b */ /* 0x000fd4000000000c */
[----:B------:R-:W-:-:S05]  /*0220*/  FFMA R5, RZ, R9, R3 ;  /* 0x00000009ff057223 */ /* 0x000fca0000000003 */
[----:B------:R-:W-:-:S13]  /*0230*/  FSETP.GT.AND P0, PT, |R5|, 1.469367938527859385e-39, PT ;  /* 0x001000000500780b */ /* 0x000fda0003f04200 */
[----:B------:R-:W-:Y:S05]  /*0240*/  @P0 BRA P1, `(.L_x_136) ;  /* 0x0000000000080947 */ /* 0x000fea0000800000 */
[----:B------:R-:W-:-:S07]  /*0250*/  MOV R14, 0x270 ;  /* 0x00000270000e7802 */ /* 0x000fce0000000f00 */
[----:B------:R-:W-:Y:S05]  /*0260*/  CALL.REL.NOINC `($__internal_4_$__cuda_sm20_div_rn_f64_full) ;  /* 0x0000000800407944 */ /* 0x000fea0003c00000 */
.L_x_136:
[----:B------:R-:W-:Y:S01]  /*0270*/  LOP3.LUT P0, RZ, R4, R7, RZ, 0xfc, !PT ;  /* 0x0000000704ff7212 */ /* 0x000fe2000780fcff */
[----:B------:R-:W0:Y:S01]  /*0280*/  LDCU UR4, c[0x0][0x3d0] ;  /* 0x00007a00ff0477ac */ /* 0x000e220008000800 */
[----:B------:R-:W1:Y:S01]  /*0290*/  LDC.64 R8, c[0x0][0x380] ;  /* 0x0000e000ff087b82 */ /* 0x000e620000000a00 */
[----:B------:R-:W-:Y:S10]  /*02a0*/  BSSY.RECONVERGENT B0, `(.L_x_137) ;  /* 0x0000016000007945 */ /* 0x000ff40003800200 */
[----:B------:R-:W2:Y:S01]  /*02b0*/  @!P0 LDC.64 R10, c[0x0][0x3b8] ;  /* 0x0000ee00ff0a8b82 */ /* 0x000ea20000000a00 */
[----:B------:R-:W-:Y:S01]  /*02c0*/  @!P0 VIADD R5, R0, 0x1 ;  /* 0x0000000100058836 */ /* 0x000fe20000000000 */
[----:B0-----:R-:W-:Y:S01]  /*02d0*/  ISETP.GE.AND P1, PT, R7, UR4, PT ;  /* 0x0000000407007c0c */ /* 0x001fe2000bf26270 */
[----:B-1----:R-:W-:-:S03]  /*02e0*/  IMAD.WIDE R8, R4, 0x4, R8 ;  /* 0x0000000404087825 */ /* 0x002fc600078e0208 */
[----:B--2---:R0:W-:Y:S01]  /*02f0*/  @!P0 STG.E desc[UR8][R10.64], R5 ;  /* 0x000000050a008986 */ /* 0x0041e2000c101908 */
[----:B------:R-:W-:-:S08]  /*0300*/  PLOP3.LUT P0, PT, PT, PT, PT, 0x80, 0x8 ;  /* 0x000000000008781c */ /* 0x000fd00003f0f070 */
[----:B------:R-:W-:Y:S05]  /*0310*/  @P1 BRA `(.L_x_138) ;  /* 0x0000000000381947 */ /* 0x000fea0003800000 */
[----:B0-----:R-:W0:Y:S01]  /*0320*/  LDC.64 R10, c[0x0][0x398] ;  /* 0x0000e600ff0a7b82 */ /* 0x001e220000000a00 */
[----:B------:R-:W-:-:S04]  /*0330*/  IMAD R5, R4, UR4, R7 ;  /* 0x0000000404057c24 */ /* 0x000fc8000f8e0207 */
[----:B0-----:R-:W-:-:S05]  /*0340*/  IMAD.WIDE R10, R5, 0x8, R10 ;  /* 0x00000008050a7825 */ /* 0x001fca00078e020a */
[----:B------:R-:W2:Y:S02]  /*0350*/  LDG.E.64 R12, desc[UR8][R10.64] ;  /* 0x000000080a0c7981 */ /* 0x000ea4000c1e1b00 */
[----:B--2---:R-:W-:-:S14]  /*0360*/  DSETP.GT.AND P1, PT, |R12|, 1, PT ;  /* 0x3ff000000c00742a */ /* 0x004fdc0003f24200 */
[----:B------:R-:W-:Y:S01]  /*0370*/  @P1 SHF.R.U32.HI R12, RZ, 0x1e, R13 ;  /* 0x0000001eff0c1819 */ /* 0x000fe2000001160d */
[----:B------:R-:W0:Y:S01]  /*0380*/  @P1 LDC.64 R14, c[0x0][0x3a0] ;  /* 0x0000e800ff0e1b82 */ /* 0x000e220000000a00 */
[----:B------:R-:W-:Y:S02]  /*0390*/  @P1 PLOP3.LUT P0, PT, PT, PT, PT, 0x8, 0x80 ;  /* 0x000000000080181c */ /* 0x000fe40003f0e170 */
[----:B------:R-:W-:-:S04]  /*03a0*/  @P1 LOP3.LUT R12, R12, 0x2, RZ, 0xc0, !PT ;  /* 0x000000020c0c1812 */ /* 0x000fc800078ec0ff */
[----:B------:R-:W-:-:S06]  /*03b0*/  @P1 IADD3 R12, PT, PT, -R12, 0x1, RZ ;  /* 0x000000010c0c1810 */ /* 0x000fcc0007ffe1ff */
[----:B------:R-:W1:Y:S01]  /*03c0*/  @P1 I2F.F64 R12, R12 ;  /* 0x0000000c000c1312 */ /* 0x000e620000201c00 */
[----:B0-----:R-:W-:Y:S01]  /*03d0*/  @P1 IMAD.WIDE R14, R5, 0x8, R14 ;  /* 0x00000008050e1825 */ /* 0x001fe200078e020e */
[----:B-1----:R1:W-:Y:S04]  /*03e0*/  @P1 STG.E.64 desc[UR8][R10.64], R12 ;  /* 0x0000000c0a001986 */ /* 0x0023e8000c101b08 */
[----:B------:R1:W-:Y:S02]  /*03f0*/  @P1 STG.E.64 desc[UR8][R14.64], RZ ;  /* 0x000000ff0e001986 */ /* 0x0003e4000c101b08 */
.L_x_138:
[----:B------:R-:W-:Y:S05]  /*0400*/  BSYNC.RECONVERGENT B0 ;  /* 0x0000000000007941 */ /* 0x000fea0003800200 */
.L_x_137:
[----:B01----:R-:W2:Y:S04]  /*0410*/  LDG.E R10, desc[UR8][R8.64] ;  /* 0x00000008080a7981 */ /* 0x003ea8000c1e1900 */
[----:B------:R-:W2:Y:S01]  /*0420*/  LDG.E R11, desc[UR8][R8.64+0x4] ;  /* 0x00000408080b7981 */ /* 0x000ea2000c1e1900 */
[----:B------:R-:W-:-:S04]  /*0430*/  I2FP.F32.U32 R5, UR10 ;  /* 0x0000000a00057c45 */ /* 0x000fc80008201000 */
[----:B------:R-:W0:Y:S02]  /*0440*/  MUFU.RCP R12, R5 ;  /* 0x00000005000c7308 */ /* 0x000e240000001000 */
[----:B0-----:R-:W-:-:S04]  /*0450*/  FFMA R13, -R5, R12, 1 ;  /* 0x3f800000050d7423 */ /* 0x001fc8000000010c */
        /* <DEDUP_REMOVED lines=9> */
[----:B------:R-:W-:Y:S05]  /*04f0*/  CALL.REL.NOINC `($__internal_5_$__cuda_sm3x_div_rn_noftz_f32_slowpath) ;  /* 0x0000000c000c7944 */ /* 0x000fea0003c00000 */
[----:B------:R-:W-:-:S07]  /*0500*/  IMAD.MOV.U32 R12, RZ, RZ, R0 ;  /* 0x000000ffff0c7224 */ /* 0x000fce00078e0000 */
.L_x_139:
        /* <DEDUP_REMOVED lines=11> */
.L_x_144:
        /* <DEDUP_REMOVED lines=32> */
.L_x_143:
        /* <DEDUP_REMOVED lines=8> */
[----:B------:R-:W-:-:S06]  /*0840*/  UIADD3 UR5, UPT, UPT, UR5, 0x1, URZ ;  /* 0x0000000105057890 */ /* 0x000fcc000fffe0ff */
[----:B------:R-:W-:Y:S01]  /*0850*/  ISETP.NE.AND P1, PT, R15, UR5, PT ;  /* 0x000000050f007c0c */ /* 0x000fe2000bf25270 */
[----:B------:R-:W0:Y:S01]  /*0860*/  LDS R19, [UR7] ;  /* 0x00000007ff137984 */ /* 0x000e220008000800 */
[----:B--2---:R-:W1:Y:S02]  /*0870*/  F2F.F32.F64 R18, R16 ;  /* 0x0000001000127310 */ /* 0x004e640000301000 */
[----:B-1----:R-:W-:-:S04]  /*0880*/  SHF.R.U32.HI R18, RZ, 0x1e, R18 ;  /* 0x0000001eff127819 */ /* 0x002fc80000011612 */
[----:B------:R-:W-:-:S04]  /*0890*/  LOP3.LUT R18, R18, 0x2, RZ, 0xc0, !PT ;  /* 0x0000000212127812 */ /* 0x000fc800078ec0ff */
[----:B------:R-:W-:-:S04]  /*08a0*/  IADD3 R18, PT, PT, -R18, 0x1, RZ ;  /* 0x0000000112127810 */ /* 0x000fc80007ffe1ff */
[----:B------:R-:W-:-:S05]  /*08b0*/  I2FP.F32.S32 R18, R18 ;  /* 0x0000001200127245 */ /* 0x000fca0000201400 */
[----:B0-----:R-:W-:-:S06]  /*08c0*/  FMUL R18, R19, R18 ;  /* 0x0000001213127220 */ /* 0x001fcc0000400000 */
[----:B------:R-:W0:Y:S02]  /*08d0*/  F2F.F64.F32 R18, R18 ;  /* 0x0000001200127310 */ /* 0x000e240000201800 */
[----:B0-----:R-:W-:Y:S01]  /*08e0*/  DADD R8, R8, -R18 ;  /* 0x0000000008087229 */ /* 0x001fe20000000812 */
[----:B------:R-:W-:Y:S10]  /*08f0*/  @P1 BRA `(.L_x_143) ;  /* 0xfffffffc00b01947 */ /* 0x000ff4000383ffff */
.L_x_142:
[----:B-1----:R-:W-:Y:S05]  /*0900*/  BSYNC.RECONVERGENT B0 ;  /* 0x0000000000007941 */ /* 0x002fea0003800200 */
.L_x_141:
[----:B------:R-:W-:Y:S01]  /*0910*/  UIADD3 UR4, UPT, UPT, UR4, 0x1, URZ ;  /* 0x0000000104047890 */ /* 0x000fe2000fffe0ff */
[----:B------:R-:W-:Y:S01]  /*0920*/  BAR.SYNC.DEFER_BLOCKING 0x0 ;  /* 0x0000000000007b1d */ /* 0x000fe20000010000 */
[----:B------:R-:W-:-:S04]  /*0930*/  VIADD R5, R5, -UR10 ;  /* 0x8000000a05057c36 */ /* 0x000fc80008000000 */
[----:B0-----:R-:W-:-:S04]  /*0940*/  I2FP.F32.U32 R13, UR4 ;  /* 0x00000004000d7c45 */ /* 0x001fc80008201000 */
[----:B------:R-:W-:-:S13]  /*0950*/  FSETP.GT.AND P1, PT, R0, R13, PT ;  /* 0x0000000d0000720b */ /* 0x000fda0003f24000 */
[----:B------:R-:W-:Y:S05]  /*0960*/  @P1 BRA `(.L_x_144) ;  /* 0xfffffffc00141947 */ /* 0x000fea000383ffff */
.L_x_140:
[----:B------:R-:W0:Y:S02]  /*0970*/  LDCU UR6, c[0x0][0x3d0] ;  /* 0x00007a00ff0677ac */ /* 0x000e240008000800 */
[----:B0-----:R-:W-:-:S13]  /*0980*/  ISETP.GE.OR P0, PT, R7, UR6, !P0 ;  /* 0x0000000607007c0c */ /* 0x001fda000c706670 */
[----:B------:R-:W-:Y:S05]  /*0990*/  @P0 EXIT ;  /* 0x000000000000094d */ /* 0x000fea0003800000 */
[----:B------:R-:W0:Y:S01]  /*09a0*/  LDC.64 R10, c[0x0][0x3a0] ;  /* 0x0000e800ff0a7b82 */ /* 0x000e220000000a00 */
[----:B------:R-:W-:Y:S01]  /*09b0*/  IMAD R15, R4, UR6, R7 ;  /* 0x00000006040f7c24 */ /* 0x000fe2000f8e0207 */
[----:B------:R-:W1:Y:S06]  /*09c0*/  LDCU.64 UR4, c[0x0][0x3b0] ;  /* 0x00007600ff0477ac */ /* 0x000e6c0008000a00 */
[----:B------:R-:W1:Y:S08]  /*09d0*/  LDC.64 R6, c[0x0][0x3c8] ;  /* 0x0000f200ff067b82 */ /* 0x000e700000000a00 */
[----:B------:R-:W2:Y:S01]  /*09e0*/  LDC.64 R12, c[0x0][0x398] ;  /* 0x0000e600ff0c7b82 */ /* 0x000ea20000000a00 */
[----:B0-----:R-:W-:-:S05]  /*09f0*/  IMAD.WIDE R4, R15, 0x8, R10 ;  /* 0x000000080f047825 */ /* 0x001fca00078e020a */
[----:B------:R-:W3:Y:S01]  /*0a00*/  LDG.E.64 R10, desc[UR8][R4.64] ;  /* 0x00000008040a7981 */ /* 0x000ee2000c1e1b00 */
[----:B-1----:R-:W-:Y:S01]  /*0a10*/  DMUL R6, R6, UR4 ;  /* 0x0000000406067c28 */ /* 0x002fe20008000000 */
[----:B--2---:R-:W-:Y:S01]  /*0a20*/  IMAD.WIDE R12, R15, 0x8, R12 ;  /* 0x000000080f0c7825 */ /* 0x004fe200078e020c */
[----:B------:R-:W-:-:S03]  /*0a30*/  DSETP.MIN.AND P0, P1, R2, 1, PT ;  /* 0x3ff000000200742a */ /* 0x000fc60003900000 */
[----:B------:R-:W-:-:S03]  /*0a40*/  IMAD.MOV.U32 R0, RZ, RZ, R3 ;  /* 0x000000ffff007224 */ /* 0x000fc600078e0003 */
[----:B---3--:R-:W-:-:S07]  /*0a50*/  DFMA R6, R6, R8, R10 ;  /* 0x000000080606722b */ /* 0x008fce000000000a */
[----:B------:R0:W-:Y:S04]  /*0a60*/  STG.E.64 desc[UR8][R4.64], R6 ;  /* 0x0000000604007986 */ /* 0x0001e8000c101b08 */
[----:B------:R-:W2:Y:S01]  /*0a70*/  LDG.E.64 R10, desc[UR8][R12.64] ;  /* 0x000000080c0a7981 */ /* 0x000ea2000c1e1b00 */
[----:B------:R-:W-:Y:S01]  /*0a80*/  IMAD.MOV.U32 R8, RZ, RZ, 0x80000 ;  /* 0x00080000ff087424 */ /* 0x000fe200078e00ff */
[----:B------:R-:W-:Y:S02]  /*0a90*/  FSEL R9, R0, 1.875, P0 ;  /* 0x3ff0000000097808 */ /* 0x000fe40000000000 */
[----:B------:R-:W-:Y:S02]  /*0aa0*/  SEL R2, R2, RZ, P0 ;  /* 0x000000ff02027207 */ /* 0x000fe40000000000 */
[----:B------:R-:W-:-:S05]  /*0ab0*/  @P1 LOP3.LUT R9, R8, 0x3ff00000, RZ, 0xfc, !PT ;  /* 0x3ff0000008091812 */ /* 0x000fca00078efcff */
[----:B------:R-:W-:-:S06]  /*0ac0*/  IMAD.MOV.U32 R3, RZ, RZ, R9 ;  /* 0x000000ffff037224 */ /* 0x000fcc00078e0009 */
[----:B------:R-:W-:-:S08]  /*0ad0*/  DADD R8, R2, 1 ;  /* 0x3ff0000002087429 */ /* 0x000fd00000000000 */
[----:B------:R-:W-:-:S08]  /*0ae0*/  DMUL R8, R8, UR4 ;  /* 0x0000000408087c28 */ /* 0x000fd00008000000 */
[----:B--2---:R-:W-:-:S07]  /*0af0*/  DFMA R8, R6, R8, R10 ;  /* 0x000000080608722b */ /* 0x004fce000000000a */
[----:B------:R-:W-:Y:S04]  /*0b00*/  STG.E.64 desc[UR8][R12.64], R8 ;  /* 0x000000080c007986 */ /* 0x000fe8000c101b08 */
[----:B0-----:R-:W2:Y:S01]  /*0b10*/  LDG.E.64 R6, desc[UR8][R4.64] ;  /* 0x0000000804067981 */ /* 0x001ea2000c1e1b00 */
[----:B------:R-:W-:-:S08]  /*0b20*/  DADD R2, R2, -1 ;  /* 0xbff0000002027429 */ /* 0x000fd00000000000 */
[----:B------:R-:W-:-:S08]  /*0b30*/  DMUL R2, R2, UR4 ;  /* 0x0000000402027c28 */ /* 0x000fd00008000000 */
[----:B--2---:R-:W-:-:S07]  /*0b40*/  DFMA R2, R8, R2, R6 ;  /* 0x000000020802722b */ /* 0x004fce0000000006 */
[----:B------:R-:W-:Y:S01]  /*0b50*/  STG.E.64 desc[UR8][R4.64], R2 ;  /* 0x0000000204007986 */ /* 0x000fe2000c101b08 */
[----:B------:R-:W-:Y:S05]  /*0b60*/  EXIT ;  /* 0x000000000000794d */ /* 0x000fea0003800000 */
        .weak           $__internal_4_$__cuda_sm20_div_rn_f64_full
        .type           $__internal_4_$__cuda_sm20_div_rn_f64_full,@function
        .size           $__internal_4_$__cuda_sm20_div_rn_f64_full,($__internal_5_$__cuda_sm3x_div_rn_noftz_f32_slowpath - $__internal_4_$__cuda_sm20_div_rn_f64_full)
$__internal_4_$__cuda_sm20_div_rn_f64_full:
[C---:B------:R-:W-:Y:S01]  /*0b70*/  FSETP.GEU.AND P0, PT, |R9|.reuse, 1.469367938527859385e-39, PT ;  /* 0x001000000900780b */ /* 0x040fe20003f0e200 */
[----:B------:R-:W-:Y:S01]  /*0b80*/  IMAD.MOV.U32 R16, RZ, RZ, 0x1 ;  /* 0x00000001ff107424 */ /* 0x000fe200078e00ff */
[C---:B------:R-:W-:Y:S01]  /*0b90*/  LOP3.LUT R2, R9.reuse, 0x800fffff, RZ, 0xc0, !PT ;  /* 0x800fffff09027812 */ /* 0x040fe200078ec0ff */
[----:B------:R-:W-:Y:S01]  /*0ba0*/  IMAD.MOV.U32 R15, RZ, RZ, 0x1ca00000 ;  /* 0x1ca00000ff0f7424 */ /* 0x000fe200078e00ff */
[----:B------:R-:W-:Y:S02]  /*0bb0*/  LOP3.LUT R20, R9, 0x7ff00000, RZ, 0xc0, !PT ;  /* 0x7ff0000009147812 */ /* 0x000fe400078ec0ff */
[----:B------:R-:W-:Y:S01]  /*0bc0*/  LOP3.LUT R3, R2, 0x3ff00000, RZ, 0xfc, !PT ;  /* 0x3ff0000002037812 */ /* 0x000fe200078efcff */
[----:B------:R-:W-:Y:S01]  /*0bd0*/  IMAD.MOV.U32 R2, RZ, RZ, R8 ;  /* 0x000000ffff027224 */ /* 0x000fe200078e0008 */
[----:B------:R-:W-:-:S04]  /*0be0*/  LOP3.LUT R5, R11, 0x7ff00000, RZ, 0xc0, !PT ;  /* 0x7ff000000b057812 */ /* 0x000fc800078ec0ff */
[----:B------:R-:W-:Y:S01]  /*0bf0*/  ISETP.GE.U32.AND P1, PT, R5, R20, PT ;  /* 0x000000140500720c */ /* 0x000fe20003f26070 */
[----:B------:R-:W-:Y:S01]  /*0c00*/  @!P0 DMUL R2, R8, 8.98846567431157953865e+307 ;  /* 0x7fe0000008028828 */ /* 0x000fe20000000000 */
[----:B------:R-:W-:-:S05]  /*0c10*/  IMAD.MOV.U32 R22, RZ, RZ, R5 ;  /* 0x000000ffff167224 */ /* 0x000fca00078e0005 */
        /* <DEDUP_REMOVED lines=19> */
.L_x_145:
[----:B------:R-:W-:Y:S01]  /*0d50*/  IMAD.MOV.U32 R23, RZ, RZ, R20 ;  /* 0x000000ffff177224 */ /* 0x000fe200078e0014 */
[----:B------:R-:W-:Y:S01]  /*0d60*/  @!P0 LOP3.LUT R23, R3, 0x7ff00000, RZ, 0xc0, !PT ;  /* 0x7ff0000003178812 */ /* 0x000fe200078ec0ff */
[----:B------:R-:W-:Y:S01]  /*0d70*/  VIADD R24, R22, 0xffffffff ;  /* 0xffffffff16187836 */ /* 0x000fe20000000000 */
[----:B------:R-:W-:-:S03]  /*0d80*/  DMUL R18, R16, R12 ;  /* 0x0000000c10127228 */ /* 0x000fc60000000000 */
[----:B------:R-:W-:Y:S01]  /*0d90*/  VIADD R25, R23, 0xffffffff ;  /* 0xffffffff17197836 */ /* 0x000fe20000000000 */
[----:B------:R-:W-:-:S04]  /*0da0*/  ISETP.GT.U32.AND P0, PT, R24, 0x7feffffe, PT ;  /* 0x7feffffe1800780c */ /* 0x000fc80003f04070 */
[----:B------:R-:W-:Y:S01]  /*0db0*/  ISETP.GT.U32.OR P0, PT, R25, 0x7feffffe, P0 ;  /* 0x7feffffe1900780c */ /* 0x000fe20000704470 */
[----:B------:R-:W-:-:S08]  /*0dc0*/  DFMA R20, R18, -R2, R12 ;  /* 0x800000021214722b */ /* 0x000fd0000000000c */
[----:B------:R-:W-:-:S04]  /*0dd0*/  DFMA R20, R16, R20, R18 ;  /* 0x000000141014722b */ /* 0x000fc80000000012 */
[----:B------:R-:W-:Y:S07]  /*0de0*/  @P0 BRA `(.L_x_146) ;  /* 0x00000000006c0947 */ /* 0x000fee0003800000 */
        /* <DEDUP_REMOVED lines=19> */
[----:B------:R-:W-:Y:S01]  /*0f20*/  IMAD.MOV.U32 R2, RZ, RZ, RZ ;  /* 0x000000ffff027224 */ /* 0x000fe200078e00ff */
[----:B------:R-:W-:-:S05]  /*0f30*/  IADD3 R5, PT, PT, -R5, -0x43300000, RZ ;  /* 0xbcd0000005057810 */ /* 0x000fca0007ffe1ff */
[----:B------:R-:W-:-:S03]  /*0f40*/  DFMA R2, R16, -R2, R20 ;  /* 0x800000021002722b */ /* 0x000fc60000000014 */
[----:B------:R-:W-:-:S07]  /*0f50*/  LOP3.LUT R9, R11, R9, RZ, 0x3c, !PT ;  /* 0x000000090b097212 */ /* 0x000fce00078e3cff */
[----:B------:R-:W-:-:S04]  /*0f60*/  FSETP.NEU.AND P0, PT, |R3|, R5, PT ;  /* 0x000000050300720b */ /* 0x000fc80003f0d200 */
[----:B------:R-:W-:Y:S02]  /*0f70*/  FSEL R16, R10, R16, !P0 ;  /* 0x000000100a107208 */ /* 0x000fe40004000000 */
[----:B------:R-:W-:Y:S01]  /*0f80*/  FSEL R17, R9, R17, !P0 ;  /* 0x0000001109117208 */ /* 0x000fe20004000000 */
[----:B------:R-:W-:Y:S06]  /*0f90*/  BRA `(.L_x_147) ;  /* 0x0000000000547947 */ /* 0x000fec0003800000 */
.L_x_146:
        /* <DEDUP_REMOVED lines=16> */
.L_x_149:
[----:B------:R-:W-:Y:S01]  /*10a0*/  LOP3.LUT R17, R9, 0x80000, RZ, 0xfc, !PT ;  /* 0x0008000009117812 */ /* 0x000fe200078efcff */
[----:B------:R-:W-:Y:S01]  /*10b0*/  IMAD.MOV.U32 R16, RZ, RZ, R8 ;  /* 0x000000ffff107224 */ /* 0x000fe200078e0008 */
[----:B------:R-:W-:Y:S06]  /*10c0*/  BRA `(.L_x_147) ;  /* 0x0000000000087947 */ /* 0x000fec0003800000 */
.L_x_148:
[----:B------:R-:W-:Y:S01]  /*10d0*/  LOP3.LUT R17, R11, 0x80000, RZ, 0xfc, !PT ;  /* 0x000800000b117812 */ /* 0x000fe200078efcff */
[----:B------:R-:W-:-:S07]  /*10e0*/  IMAD.MOV.U32 R16, RZ, RZ, R10 ;  /* 0x000000ffff107224 */ /* 0x000fce00078e000a */
.L_x_147:
[----:B------:R-:W-:Y:S02]  /*10f0*/  IMAD.MOV.U32 R15, RZ, RZ, 0x0 ;  /* 0x00000000ff0f7424 */ /* 0x000fe400078e00ff */
[----:B------:R-:W-:Y:S02]  /*1100*/  IMAD.MOV.U32 R2, RZ, RZ, R16 ;  /* 0x000000ffff027224 */ /* 0x000fe400078e0010 */
[----:B------:R-:W-:Y:S01]  /*1110*/  IMAD.MOV.U32 R3, RZ, RZ, R17 ;  /* 0x000000ffff037224 */ /* 0x000fe200078e0011 */
[----:B------:R-:W-:Y:S06]  /*1120*/  RET.REL.NODEC R14 `(_Z38symplectic_kernel_maxcut_shared_memoryPiS_PdS0_S0_ddS_idii) ;  /* 0xffffffec0eb47950 */ /* 0x000fec0003c3ffff */
        .weak           $__internal_5_$__cuda_sm3x_div_rn_noftz_f32_slowpath
        .type           $__internal_5_$__cuda_sm3x_div_rn_noftz_f32_slowpath,@function
        .size           $__internal_5_$__cuda_sm3x_div_rn_noftz_f32_slowpath,(.L_x_228 - $__internal_5_$__cuda_sm3x_div_rn_noftz_f32_slowpath)
$__internal_5_$__cuda_sm3x_div_rn_noftz_f32_slowpath:
[--C-:B------:R-:W-:Y:S01]  /*1130*/  SHF.R.U32.HI R12, RZ, 0x17, R5.reuse ;  /* 0x00000017ff0c7819 */ /* 0x100fe20000011605 */
[--C-:B------:R-:W-:Y:S01]  /*1140*/  IMAD.MOV.U32 R14, RZ, RZ, R0.reuse ;  /* 0x000000ffff0e7224 */ /* 0x100fe200078e0000 */
[----:B------:R-:W-:Y:S01]  /*1150*/  SHF.R.U32.HI R9, RZ, 0x17, R0 ;  /* 0x00000017ff097819 */ /* 0x000fe20000011600 */
[----:B------:R-:W-:Y:S01]  /*1160*/  IMAD.MOV.U32 R15, RZ, RZ, R5 ;  /* 0x000000ffff0f7224 */ /* 0x000fe200078e0005 */
        /* <DEDUP_REMOVED lines=8> */
[----:B------:R-:W-:Y:S02]  /*11f0*/  FSETP.GTU.FTZ.AND P1, PT, |R0|, +INF , PT ;  /* 0x7f8000000000780b */ /* 0x000fe40003f3c200 */
        /* <DEDUP_REMOVED lines=22> */
.L_x_150:
[----:B------:R-:W-:Y:S01]  /*1360*/  LEA R0, R12, 0xc0800000, 0x17 ;  /* 0xc08000000c007811 */ /* 0x000fe200078eb8ff */
[----:B------:R-:W-:-:S04]  /*1370*/  VIADD R13, R13, 0xffffff81 ;  /* 0xffffff810d0d7836 */ /* 0x000fc80000000000 */
[----:B------:R-:W-:Y:S01]  /*1380*/  IMAD.IADD R15, R15, 0x1, -R0 ;  /* 0x000000010f0f7824 */ /* 0x000fe200078e0a00 */
[C---:B------:R-:W-:Y:S01]  /*1390*/  IADD3 R12, PT, PT, R13.reuse, 0x7f, -R12 ;  /* 0x0000007f0d0c7810 */ /* 0x040fe20007ffe80c */
[----:B------:R-:W-:Y:S02]  /*13a0*/  IMAD R0, R13, -0x800000, R14 ;  /* 0xff8000000d007824 */ /* 0x000fe400078e020e */
[----:B------:R-:W0:Y:S01]  /*13b0*/  MUFU.RCP R5, R15 ;  /* 0x0000000f00057308 */ /* 0x000e220000001000 */
[----:B------:R-:W-:Y:S01]  /*13c0*/  FADD.FTZ R17, -R15, -RZ ;  /* 0x800000ff0f117221 */ /* 0x000fe20000010100 */
[----:B------:R-:W-:-:S03]  /*13d0*/  IMAD.IADD R12, R12, 0x1, R9 ;  /* 0x000000010c0c7824 */ /* 0x000fc600078e0209 */
        /* <DEDUP_REMOVED lines=20> */
[CCC-:B------:R-:W-:Y:S01]  /*1520*/  FFMA.RZ R5, R16.reuse, R14.reuse, R19.reuse ;  /* 0x0000000e10057223 */ /* 0x1c0fe2000000c013 */
[CCC-:B------:R-:W-:Y:S01]  /*1530*/  FFMA.RM R12, R16.reuse, R14.reuse, R19.reuse ;  /* 0x0000000e100c7223 */ /* 0x1c0fe20000004013 */
[C---:B------:R-:W-:Y:S02]  /*1540*/  ISETP.NE.AND P3, PT, R13.reuse, RZ, PT ;  /* 0x000000ff0d00720c */ /* 0x040fe40003f65270 */
[----:B------:R-:W-:Y:S02]  /*1550*/  ISETP.NE.AND P2, PT, R13, RZ, PT ;  /* 0x000000ff0d00720c */ /* 0x000fe40003f45270 */
[----:B------:R-:W-:Y:S01]  /*1560*/  LOP3.LUT R9, R5, 0x7fffff, RZ, 0xc0, !PT ;  /* 0x007fffff05097812 */ /* 0x000fe200078ec0ff */
[----:B------:R-:W-:Y:S01]  /*1570*/  FFMA.RP R5, R16, R14, R19 ;  /* 0x0000000e10057223 */ /* 0x000fe20000008013 */
[----:B------:R-:W-:Y:S02]  /*1580*/  VIADD R14, R13, 0x20 ;  /* 0x000000200d0e7836 */ /* 0x000fe40000000000 */
[----:B------:R-:W-:Y:S01]  /*1590*/  LOP3.LUT R9, R9, 0x800000, RZ, 0xfc, !PT ;  /* 0x0080000009097812 */ /* 0x000fe200078efcff */
[----:B------:R-:W-:Y:S01]  /*15a0*/  IMAD.MOV R13, RZ, RZ, -R13 ;  /* 0x000000ffff0d7224 */ /* 0x000fe200078e0a0d */
[----:B------:R-:W-:-:S02]  /*15b0*/  FSETP.NEU.FTZ.AND P1, PT, R5, R12, PT ;  /* 0x0000000c0500720b */ /* 0x000fc40003f3d000 */
[----:B------:R-:W-:Y:S02]  /*15c0*/  SHF.L.U32 R14, R9, R14, RZ ;  /* 0x0000000e090e7219 */ /* 0x000fe400000006ff */
[----:B------:R-:W-:Y:S02]  /*15d0*/  SEL R12, R13, RZ, P3 ;  /* 0x000000ff0d0c7207 */ /* 0x000fe40001800000 */
[----:B------:R-:W-:Y:S02]  /*15e0*/  ISETP.NE.AND P2, PT, R14, RZ, P2 ;  /* 0x000000ff0e00720c */ /* 0x000fe40001745270 */
[----:B------:R-:W-:Y:S02]  /*15f0*/  SHF.R.U32.HI R12, RZ, R12, R9 ;  /* 0x0000000cff0c7219 */ /* 0x000fe40000011609 */
[----:B------:R-:W-:Y:S02]  /*1600*/  PLOP3.LUT P1, PT, P1, P2, PT, 0xf8, 0x8f ;  /* 0x00000000008f781c */ /* 0x000fe40000f25f70 */
[----:B------:R-:W-:-:S02]  /*1610*/  SHF.R.U32.HI R14, RZ, 0x1, R12 ;  /* 0x00000001ff0e7819 */ /* 0x000fc4000001160c */
[----:B------:R-:W-:-:S04]  /*1620*/  SEL R5, RZ, 0x1, !P1 ;  /* 0x00000001ff057807 */ /* 0x000fc80004800000 */
[----:B------:R-:W-:-:S04]  /*1630*/  LOP3.LUT R5, R5, 0x1, R14, 0xf8, !PT ;  /* 0x0000000105057812 */ /* 0x000fc800078ef80e */
[----:B------:R-:W-:-:S05]  /*1640*/  LOP3.LUT R5, R5, R12, RZ, 0xc0, !PT ;  /* 0x0000000c05057212 */ /* 0x000fca00078ec0ff */
[----:B------:R-:W-:-:S05]  /*1650*/  IMAD.IADD R5, R14, 0x1, R5 ;  /* 0x000000010e057824 */ /* 0x000fca00078e0205 */
[----:B------:R-:W-:Y:S01]  /*1660*/  LOP3.LUT R0, R5, R0, RZ, 0xfc, !PT ;  /* 0x0000000005007212 */ /* 0x000fe200078efcff */
[----:B------:R-:W-:Y:S06]  /*1670*/  BRA `(.L_x_157) ;  /* 0x0000000000347947 */ /* 0x000fec0003800000 */
.L_x_156:
[----:B------:R-:W-:-:S04]  /*1680*/  LOP3.LUT R0, R0, 0x80000000, RZ, 0xc0, !PT ;  /* 0x8000000000007812 */ /* 0x000fc800078ec0ff */
[----:B------:R-:W-:Y:S01]  /*1690*/  LOP3.LUT R0, R0, 0x7f800000, RZ, 0xfc, !PT ;  /* 0x7f80000000007812 */ /* 0x000fe200078efcff */
[----:B------:R-:W-:Y:S06]  /*16a0*/  BRA `(.L_x_157) ;  /* 0x0000000000287947 */ /* 0x000fec0003800000 */
.L_x_155:
[----:B------:R-:W-:Y:S01]  /*16b0*/  IMAD R0, R12, 0x800000, R0 ;  /* 0x008000000c007824 */ /* 0x000fe200078e0200 */
[----:B------:R-:W-:Y:S06]  /*16c0*/  BRA `(.L_x_157) ;  /* 0x0000000000207947 */ /* 0x000fec0003800000 */
.L_x_154:
[----:B------:R-:W-:-:S04]  /*16d0*/  LOP3.LUT R0, R15, 0x80000000, R14, 0x48, !PT ;  /* 0x800000000f007812 */ /* 0x000fc800078e480e */
[----:B------:R-:W-:Y:S01]  /*16e0*/  LOP3.LUT R0, R0, 0x7f800000, RZ, 0xfc, !PT ;  /* 0x7f80000000007812 */ /* 0x000fe200078efcff */
[----:B------:R-:W-:Y:S06]  /*16f0*/  BRA `(.L_x_157) ;  /* 0x0000000000147947 */ /* 0x000fec0003800000 */
.L_x_153:
[----:B------:R-:W-:Y:S01]  /*1700*/  LOP3.LUT R0, R15, 0x80000000, R14, 0x48, !PT ;  /* 0x800000000f007812 */ /* 0x000fe200078e480e */
[----:B------:R-:W-:Y:S06]  /*1710*/  BRA `(.L_x_157) ;  /* 0x00000000000c7947 */ /* 0x000fec0003800000 */
.L_x_152:
[----:B------:R-:W0:Y:S01]  /*1720*/  MUFU.RSQ R0, -QNAN ;  /* 0xffc0000000007908 */ /* 0x000e220000001400 */
[----:B------:R-:W-:Y:S05]  /*1730*/  BRA `(.L_x_157) ;  /* 0x0000000000047947 */ /* 0x000fea0003800000 */
.L_x_151:
[----:B------:R-:W-:-:S07]  /*1740*/  FADD.FTZ R0, R0, R5 ;  /* 0x0000000500007221 */ /* 0x000fce0000010000 */
.L_x_157:
[----:B------:R-:W-:-:S04]  /*1750*/  IMAD.MOV.U32 R9, RZ, RZ, 0x0 ;  /* 0x00000000ff097424 */ /* 0x000fc800078e00ff */
[----:B0-----:R-:W-:Y:S05]  /*1760*/  RET.REL.NODEC R8 `(_Z38symplectic_kernel_maxcut_shared_memoryPiS_PdS0_S0_ddS_idii) ;  /* 0xffffffe808247950 */ /* 0x001fea0003c3ffff */
.L_x_158:
        /* <DEDUP_REMOVED lines=9> */
.L_x_228:


//--------------------- .text._Z24symplectic_kernel_maxcutPiS_PdS0_S0_ddS_idii --------------------------
	.section	.text._Z24symplectic_kernel_maxcutPiS_PdS0_S0_ddS_idii,"ax",@progbits
	.align	128
        .global         _Z24symplectic_kernel_maxcutPiS_PdS0_S0_ddS_idii
        .type           _Z24symplectic_kernel_maxcutPiS_PdS0_S0_ddS_idii,@function
        .size           _Z24symplectic_kernel_maxcutPiS_PdS0_S0_ddS_idii,(.L_x_229 - _Z24symplectic_kernel_maxcutPiS_PdS0_S0_ddS_idii)
        .other          _Z24symplectic_kernel_maxcutPiS_PdS0_S0_ddS_idii,@"STO_CUDA_ENTRY STV_DEFAULT"
_Z24symplectic_kernel_maxcutPiS_PdS0_S0_ddS_idii:
.text._Z24symplectic_kernel_maxcutPiS_PdS0_S0_ddS_idii:
[----:B------:R-:W-:Y:S08]  /*0000*/  LDC R1, c[0x0][0x37c] ;  /* 0x0000df00ff017b82 */ /* 0x000ff00000000800 */
[----:B------:R-:W0:Y:S01]  /*0010*/  LDC.64 R4, c[0x0][0x3b8] ;  /* 0x0000ee00ff047b82 */ /* 0x000e220000000a00 */
[----:B------:R-:W0:Y:S01]  /*0020*/  LDCU.64 UR4, c[0x0][0x358] ;  /* 0x00006b00ff0477ac */ /* 0x000e220008000a00 */
[----:B------:R-:W1:Y:S01]  /*0030*/  LDCU UR6, c[0x0][0x3c0] ;  /* 0x00007800ff0677ac */ /* 0x000e620008000800 */
[----:B0-----:R0:W2:Y:S01]  /*0040*/  LDG.E R4, desc[UR4][R4.64] ;  /* 0x0000000404047981 */ /* 0x0010a2000c1e1900 */
[----:B-1----:R-:W1:Y:S01]  /*0050*/  I2F.F64 R6, UR6 ;  /* 0x0000000600067d12 */ /* 0x002e620008201c00 */
[----:B------:R-:W-:Y:S01]  /*0060*/  IMAD.MOV.U32 R2, RZ, RZ, 0x1 ;  /* 0x00000001ff027424 */ /* 0x000fe200078e00ff */
[----:B------:R-:W-:Y:S01]  /*0070*/  UMOV UR6, 0x66666666 ;  /* 0x6666666600067882 */ /* 0x000fe20000000000 */
[----:B------:R-:W-:Y:S01]  /*0080*/  UMOV UR7, 0x3ff06666 ;  /* 0x3ff0666600077882 */ /* 0x000fe20000000000 */
[----:B------:R-:W3:Y:S01]  /*0090*/  S2R R15, SR_TID.Y ;  /* 0x00000000000f7919 */ /* 0x000ee20000002200 */
[----:B------:R-:W4:Y:S01]  /*00a0*/  LDC R0, c[0x0][0x360] ;  /* 0x0000d800ff007b82 */ /* 0x000f220000000800 */
[----:B0-----:R-:W4:Y:S07]  /*00b0*/  S2R R5, SR_TID.X ;  /* 0x0000000000057919 */ /* 0x001f2e0000002100 */
[----:B------:R-:W3:Y:S01]  /*00c0*/  LDC R14, c[0x0][0x364] ;  /* 0x0000d900ff0e7b82 */ /* 0x000ee20000000800 */
[----:B-1----:R-:W0:Y:S02]  /*00d0*/  MUFU.RCP64H R3, R7 ;  /* 0x0000000700037308 */ /* 0x002e240000001800 */
[----:B0-----:R-:W-:-:S08]  /*00e0*/  DFMA R8, -R6, R2, 1 ;  /* 0x3ff000000608742b */ /* 0x001fd00000000102 */
[----:B------:R-:W-:-:S08]  /*00f0*/  DFMA R10, R8, R8, R8 ;  /* 0x00000008080a722b */ /* 0x000fd00000000008 */
[----:B------:R-:W-:-:S08]  /*0100*/  DFMA R10, R2, R10, R2 ;  /* 0x0000000a020a722b */ /* 0x000fd00000000002 */
[----:B------:R-:W-:-:S08]  /*0110*/  DFMA R2, -R6, R10, 1 ;  /* 0x3ff000000602742b */ /* 0x000fd0000000010a */
[----:B------:R-:W-:Y:S01]  /*0120*/  DFMA R2, R10, R2, R10 ;  /* 0x000000020a02722b */ /* 0x000fe2000000000a */
[----:B--2---:R-:W0:Y:S02]  /*0130*/  I2F.F64 R8, R4 ;  /* 0x0000000400087312 */ /* 0x004e240000201c00 */
[----:B0-----:R-:W-:Y:S01]  /*0140*/  DMUL R8, R8, UR6 ;  /* 0x0000000608087c28 */ /* 0x001fe20008000000 */
[----:B------:R-:W4:Y:S07]  /*0150*/  S2UR UR6, SR_CTAID.X ;  /* 0x00000000000679c3 */ /* 0x000f2e0000002500 */
[----:B------:R-:W-:Y:S01]  /*0160*/  DMUL R10, R8, R2 ;  /* 0x00000002080a7228 */ /* 0x000fe20000000000 */
[----:B------:R-:W3:Y:S01]  /*0170*/  S2UR UR7, SR_CTAID.Y ;  /* 0x00000000000779c3 */ /* 0x000ee20000002600 */
[----:B------:R-:W-:-:S06]  /*0180*/  FSETP.GEU.AND P1, PT, |R9|, 6.5827683646048100446e-37, PT ;  /* 0x036000000900780b */ /* 0x000fcc0003f2e200 */
[----:B------:R-:W-:-:S08]  /*0190*/  DFMA R12, -R6, R10, R8 ;  /* 0x0000000a060c722b */ /* 0x000fd00000000108 */
[----:B------:R-:W-:Y:S01]  /*01a0*/  DFMA R2, R2, R12, R10 ;  /* 0x0000000c0202722b */ /* 0x000fe2000000000a */
[----:B----4-:R-:W-:Y:S02]  /*01b0*/  IMAD R0, R0, UR6, R5 ;  /* 0x0000000600007c24 */ /* 0x010fe4000f8e0205 */
[----:B---3--:R-:W-:-:S07]  /*01c0*/  IMAD R5, R14, UR7, R15 ;  /* 0x000000070e057c24 */ /* 0x008fce000f8e020f */
[----:B------:R-:W-:-:S05]  /*01d0*/  FFMA R10, RZ, R7, R3 ;  /* 0x00000007ff0a7223 */ /* 0x000fca0000000003 */
[----:B------:R-:W-:-:S13]  /*01e0*/  FSETP.GT.AND P0, PT, |R10|, 1.469367938527859385e-39, PT ;  /* 0x001000000a00780b */ /* 0x000fda0003f04200 */
[----:B------:R-:W-:Y:S05]  /*01f0*/  @P0 BRA P1, `(.L_x_159) ;  /* 0x0000000000080947 */ /* 0x000fea0000800000 */
[----:B------:R-:W-:-:S07]  /*0200*/  MOV R12, 0x220 ;  /* 0x00000220000c7802 */ /* 0x000fce0000000f00 */
[----:B------:R-:W-:Y:S05]  /*0210*/  CALL.REL.NOINC `($__internal_6_$__cuda_sm20_div_rn_f64_full) ;  /* 0x0000001000047944 */ /* 0x000fea0003c00000 */
.L_x_159:
[----:B------:R-:W0:Y:S02]  /*0220*/  LDCU.64 UR6, c[0x0][0x3d0] ;  /* 0x00007a00ff0677ac */ /* 0x000e240008000a00 */
[----:B0-----:R-:W-:-:S04]  /*0230*/  ISETP.GE.AND P0, PT, R5, UR7, PT ;  /* 0x0000000705007c0c */ /* 0x001fc8000bf06270 */
[----:B------:R-:W-:-:S13]  /*0240*/  ISETP.GE.OR P0, PT, R0, UR6, P0 ;  /* 0x0000000600007c0c */ /* 0x000fda0008706670 */
[----:B------:R-:W-:Y:S05]  /*0250*/  @P0 EXIT ;  /* 0x000000000000094d */ /* 0x000fea0003800000 */
[C---:B------:R-:W-:Y:S01]  /*0260*/  LOP3.LUT P0, RZ, R5.reuse, R0, RZ, 0xfc, !PT ;  /* 0x0000000005ff7212 */ /* 0x040fe2000780fcff */
[----:B------:R-:W0:Y:S01]  /*0270*/  LDC.64 R10, c[0x0][0x398] ;  /* 0x0000e600ff0a7b82 */ /* 0x000e220000000a00 */
[----:B------:R-:W-:-:S07]  /*0280*/  IMAD R19, R5, UR6, R0 ;  /* 0x0000000605137c24 */ /* 0x000fce000f8e0200 */
[----:B------:R-:W1:Y:S04]  /*0290*/  LDC.64 R14, c[0x0][0x3a0] ;  /* 0x0000e800ff0e7b82 */ /* 0x000e680000000a00 */
[----:B------:R-:W-:-:S04]  /*02a0*/  @!P0 VIADD R17, R4, 0x1 ;  /* 0x0000000104118836 */ /* 0x000fc80000000000 */
[----:B------:R-:W2:Y:S01]  /*02b0*/  @!P0 LDC.64 R8, c[0x0][0x3b8] ;  /* 0x0000ee00ff088b82 */ /* 0x000ea20000000a00 */
[C---:B0-----:R-:W-:Y:S01]  /*02c0*/  IMAD.WIDE R12, R19.reuse, 0x8, R10 ;  /* 0x00000008130c7825 */ /* 0x041fe200078e020a */
[----:B--2---:R0:W-:Y:S04]  /*02d0*/  @!P0 STG.E desc[UR4][R8.64], R17 ;  /* 0x0000001108008986 */ /* 0x0041e8000c101904 */
[----:B------:R-:W2:Y:S01]  /*02e0*/  LDG.E.64 R6, desc[UR4][R12.64] ;  /* 0x000000040c067981 */ /* 0x000ea2000c1e1b00 */
[----:B-1----:R-:W-:Y:S01]  /*02f0*/  IMAD.WIDE R14, R19, 0x8, R14 ;  /* 0x00000008130e7825 */ /* 0x002fe200078e020e */
[----:B------:R-:W-:Y:S01]  /*0300*/  BSSY.RECONVERGENT B1, `(.L_x_160) ;  /* 0x00000df000017945 */ /* 0x000fe20003800200 */
[----:B--2---:R-:W-:-:S14]  /*0310*/  DSETP.GT.AND P0, PT, |R6|, 1, PT ;  /* 0x3ff000000600742a */ /* 0x004fdc0003f04200 */
[----:B------:R-:W-:Y:S02]  /*0320*/  @P0 SHF.R.U32.HI R6, RZ, 0x1e, R7 ;  /* 0x0000001eff060819 */ /* 0x000fe40000011607 */
[----:B0-----:R-:W-:Y:S02]  /*0330*/  @P0 CS2R R8, SRZ ;  /* 0x0000000000080805 */ /* 0x001fe4000001ff00 */
[----:B------:R-:W-:-:S04]  /*0340*/  @P0 LOP3.LUT R6, R6, 0x2, RZ, 0xc0, !PT ;  /* 0x0000000206060812 */ /* 0x000fc800078ec0ff */
[----:B------:R-:W-:-:S06]  /*0350*/  @P0 IADD3 R6, PT, PT, -R6, 0x1, RZ ;  /* 0x0000000106060810 */ /* 0x000fcc0007ffe1ff */
[----:B------:R-:W0:Y:S02]  /*0360*/  @P0 I2F.F64 R6, R6 ;  /* 0x0000000600060312 */ /* 0x000e240000201c00 */
[----:B0-----:R0:W-:Y:S04]  /*0370*/  @P0 STG.E.64 desc[UR4][R12.64], R6 ;  /* 0x000000060c000986 */ /* 0x0011e8000c101b04 */
[----:B------:R0:W-:Y:S01]  /*0380*/  @P0 STG.E.64 desc[UR4][R14.64], RZ ;  /* 0x000000ff0e000986 */ /* 0x0001e2000c101b04 */
[----:B------:R-:W-:Y:S05]  /*0390*/  @P0 BRA `(.L_x_161) ;  /* 0x0000000c00540947 */ /* 0x000fea0003800000 */
[----:B0-----:R-:W0:Y:S02]  /*03a0*/  LDC.64 R6, c[0x0][0x380] ;  /* 0x0000e000ff067b82 */ /* 0x001e240000000a00 */
[----:B0-----:R-:W-:-:S05]  /*03b0*/  IMAD.WIDE.U32 R4, R5, 0x4, R6 ;  /* 0x0000000405047825 */ /* 0x001fca00078e0006 */
[----:B------:R-:W2:Y:S04]  /*03c0*/  LDG.E R6, desc[UR4][R4.64] ;  /* 0x0000000404067981 */ /* 0x000ea8000c1e1900 */
[----:B------:R-:W2:Y:S01]  /*03d0*/  LDG.E R7, desc[UR4][R4.64+0x4] ;  /* 0x0000040404077981 */ /* 0x000ea2000c1e1900 */
[----:B------:R-:W-:Y:S01]  /*03e0*/  BSSY.RECONVERGENT B0, `(.L_x_162) ;  /* 0x00000ca000007945 */ /* 0x000fe20003800200 */
[----:B------:R-:W-:Y:S02]  /*03f0*/  CS2R R8, SRZ ;  /* 0x0000000000087805 */ /* 0x000fe4000001ff00 */
[----:B--2---:R-:W-:-:S13]  /*0400*/  ISETP.GE.AND P0, PT, R6, R7, PT ;  /* 0x000000070600720c */ /* 0x004fda0003f06270 */
[----:B------:R-:W-:Y:S05]  /*0410*/  @P0 BRA `(.L_x_163) ;  /* 0x0000000c00180947 */ /* 0x000fea0003800000 */
[----:B------:R-:W-:Y:S01]  /*0420*/  IMAD.MOV.U32 R4, RZ, RZ, R6 ;  /* 0x000000ffff047224 */ /* 0x000fe200078e0006 */
[----:B------:R-:W-:Y:S01]  /*0430*/  BSSY.RECONVERGENT B2, `(.L_x_164) ;  /* 0x0000061000027945 */ /* 0x000fe20003800200 */
[----:B------:R-:W-:Y:S02]  /*0440*/  CS2R R8, SRZ ;  /* 0x0000000000087805 */ /* 0x000fe4000001ff00 */
[----:B------:R-:W-:Y:S02]  /*0450*/  IMAD.IADD R5, R4, 0x1, -R7 ;  /* 0x0000000104057824 */ /* 0x000fe400078e0a07 */
[----:B------:R-:W-:-:S03]  /*0460*/  IMAD.IADD R6, R7, 0x1, -R4 ;  /* 0x0000000107067824 */ /* 0x000fc600078e0a04 */
[----:B------:R-:W-:-:S13]  /*0470*/  ISETP.GT.U32.AND P0, PT, R5, -0x8, PT ;  /* 0xfffffff80500780c */ /* 0x000fda0003f04070 */
[----:B------:R-:W-:Y:S05]  /*0480*/  @P0 BRA `(.L_x_165) ;  /* 0x00000004006c0947 */ /* 0x000fea0003800000 */
[----:B------:R-:W-:Y:S02]  /*0490*/  LOP3.LUT R5, R6, 0xfffffff8, RZ, 0xc0, !PT ;  /* 0xfffffff806057812 */ /* 0x000fe400078ec0ff */
[----:B------:R-:W-:-:S03]  /*04a0*/  CS2R R8, SRZ ;  /* 0x0000000000087805 */ /* 0x000fc6000001ff00 */
[----:B------:R-:W-:-:S07]  /*04b0*/  IMAD.MOV R5, RZ, RZ, -R5 ;  /* 0x000000ffff057224 */ /* 0x000fce00078e0a05 */
.L_x_166:
[----:B------:R-:W0:Y:S08]  /*04c0*/  LDC.64 R26, c[0x0][0x388] ;  /* 0x0000e200ff1a7b82 */ /* 0x000e300000000a00 */
[----:B------:R-:W1:Y:S01]  /*04d0*/  LDC.64 R22, c[0x0][0x390] ;  /* 0x0000e400ff167b82 */ /* 0x000e620000000a00 */
[----:B0-----:R-:W-:-:S05]  /*04e0*/  IMAD.WIDE R26, R4, 0x4, R26 ;  /* 0x00000004041a7825 */ /* 0x001fca00078e021a */
[----:B------:R-:W2:Y:S04]  /*04f0*/  LDG.E R7, desc[UR4][R26.64] ;  /* 0x000000041a077981 */ /* 0x000ea8000c1e1900 */
[----:B------:R-:W3:Y:S01]  /*0500*/  LDG.E R17, desc[UR4][R26.64+0x4] ;  /* 0x000004041a117981 */ /* 0x000ee2000c1e1900 */
[----:B-1----:R-:W-:-:S05]  /*0510*/  IMAD.WIDE R22, R4, 0x8, R22 ;  /* 0x0000000804167825 */ /* 0x002fca00078e0216 */
[----:B------:R-:W4:Y:S01]  /*0520*/  LDG.E.64 R18, desc[UR4][R22.64] ;  /* 0x0000000416127981 */ /* 0x000f22000c1e1b00 */
[----:B--2---:R-:W-:-:S04]  /*0530*/  IMAD R7, R7, UR6, R0 ;  /* 0x0000000607077c24 */ /* 0x004fc8000f8e0200 */
[----:B------:R-:W-:-:S06]  /*0540*/  IMAD.WIDE R24, R7, 0x8, R10 ;  /* 0x0000000807187825 */ /* 0x000fcc00078e020a */
[----:B------:R-:W2:Y:S01]  /*0550*/  LDG.E R24, desc[UR4][R24.64+0x4] ;  /* 0x0000040418187981 */ /* 0x000ea2000c1e1900 */
[----:B---3--:R-:W-:-:S03]  /*0560*/  IMAD R29, R17, UR6, R0 ;  /* 0x00000006111d7c24 */ /* 0x008fc6000f8e0200 */
[----:B------:R-:W3:Y:S01]  /*0570*/  LDG.E R17, desc[UR4][R26.64+0x8] ;  /* 0x000008041a117981 */ /* 0x000ee2000c1e1900 */
[----:B------:R-:W-:-:S05]  /*0580*/  IMAD.WIDE R28, R29, 0x8, R10 ;  /* 0x000000081d1c7825 */ /* 0x000fca00078e020a */
[----:B------:R-:W5:Y:S01]  /*0590*/  LDG.E R16, desc[UR4][R28.64+0x4] ;  /* 0x000004041c107981 */ /* 0x000f62000c1e1900 */
[----:B--2---:R-:W-:-:S03]  /*05a0*/  SHF.R.U32.HI R7, RZ, 0x1e, R24 ;  /* 0x0000001eff077819 */ /* 0x004fc60000011618 */
[----:B------:R-:W2:Y:S01]  /*05b0*/  LDG.E.64 R24, desc[UR4][R22.64+0x8] ;  /* 0x0000080416187981 */ /* 0x000ea2000c1e1b00 */
[----:B------:R-:W-:-:S04]  /*05c0*/  LOP3.LUT R7, R7, 0x2, RZ, 0xc0, !PT ;  /* 0x0000000207077812 */ /* 0x000fc800078ec0ff */
[----:B------:R-:W-:Y:S02]  /*05d0*/  IADD3 R20, PT, PT, -R7, 0x1, RZ ;  /* 0x0000000107147810 */ /* 0x000fe40007ffe1ff */
[----:B------:R-:W2:Y:S04]  /*05e0*/  LDG.E R7, desc[UR4][R26.64+0xc] ;  /* 0x00000c041a077981 */ /* 0x000ea8000c1e1900 */
[----:B------:R-:W4:Y:S01]  /*05f0*/  I2F.F64 R20, R20 ;  /* 0x0000001400147312 */ /* 0x000f220000201c00 */
[----:B---3--:R-:W-:Y:S01]  /*0600*/  IMAD R17, R17, UR6, R0 ;  /* 0x0000000611117c24 */ /* 0x008fe2000f8e0200 */
[----:B-----5:R-:W-:-:S04]  /*0610*/  SHF.R.U32.HI R16, RZ, 0x1e, R16 ;  /* 0x0000001eff107819 */ /* 0x020fc80000011610 */
[----:B------:R-:W-:Y:S01]  /*0620*/  LOP3.LUT R16, R16, 0x2, RZ, 0xc0, !PT ;  /* 0x0000000210107812 */ /* 0x000fe200078ec0ff */
[----:B----4-:R-:W-:Y:S01]  /*0630*/  DFMA R8, -R18, R20, R8 ;  /* 0x000000141208722b */ /* 0x010fe20000000108 */
[----:B------:R-:W-:Y:S02]  /*0640*/  IMAD.WIDE R18, R17, 0x8, R10 ;  /* 0x0000000811127825 */ /* 0x000fe400078e020a */
[----:B------:R-:W-:Y:S01]  /*0650*/  IADD3 R28, PT, PT, -R16, 0x1, RZ ;  /* 0x00000001101c7810 */ /* 0x000fe20007ffe1ff */
[----:B------:R-:W3:Y:S04]  /*0660*/  LDG.E.64 R20, desc[UR4][R22.64+0x18] ;  /* 0x0000180416147981 */ /* 0x000ee8000c1e1b00 */
[----:B------:R-:W4:Y:S01]  /*0670*/  LDG.E R18, desc[UR4][R18.64+0x4] ;  /* 0x0000040412127981 */ /* 0x000f22000c1e1900 */
[----:B------:R-:W2:Y:S02]  /*0680*/  I2F.F64 R16, R28 ;  /* 0x0000001c00107312 */ /* 0x000ea40000201c00 */
[----:B--2---:R-:W-:Y:S01]  /*0690*/  DFMA R24, -R24, R16, R8 ;  /* 0x000000101818722b */ /* 0x004fe20000000108 */
[----:B------:R-:W2:Y:S01]  /*06a0*/  LDG.E.64 R16, desc[UR4][R22.64+0x10] ;  /* 0x0000100416107981 */ /* 0x000ea2000c1e1b00 */
[----:B------:R-:W-:-:S03]  /*06b0*/  IMAD R9, R7, UR6, R0 ;  /* 0x0000000607097c24 */ /* 0x000fc6000f8e0200 */
[----:B------:R-:W5:Y:S01]  /*06c0*/  LDG.E R7, desc[UR4][R26.64+0x10] ;  /* 0x000010041a077981 */ /* 0x000f62000c1e1900 */
[----:B------:R-:W-:-:S06]  /*06d0*/  IMAD.WIDE R8, R9, 0x8, R10 ;  /* 0x0000000809087825 */ /* 0x000fcc00078e020a */
[----:B------:R-:W3:Y:S01]  /*06e0*/  LDG.E R8, desc[UR4][R8.64+0x4] ;  /* 0x0000040408087981 */ /* 0x000ee2000c1e1900 */
[----:B----4-:R-:W-:-:S04]  /*06f0*/  SHF.R.U32.HI R18, RZ, 0x1e, R18 ;  /* 0x0000001eff127819 */ /* 0x010fc80000011612 */
[----:B------:R-:W-:-:S04]  /*0700*/  LOP3.LUT R18, R18, 0x2, RZ, 0xc0, !PT ;  /* 0x0000000212127812 */ /* 0x000fc800078ec0ff */
[----:B------:R-:W-:-:S06]  /*0710*/  IADD3 R18, PT, PT, -R18, 0x1, RZ ;  /* 0x0000000112127810 */ /* 0x000fcc0007ffe1ff */
[----:B------:R-:W2:Y:S02]  /*0720*/  I2F.F64 R18, R18 ;  /* 0x0000001200127312 */ /* 0x000ea40000201c00 */
[----:B--2---:R-:W-:Y:S01]  /*0730*/  DFMA R16, -R16, R18, R24 ;  /* 0x000000121010722b */ /* 0x004fe20000000118 */
[----:B------:R-:W2:Y:S01]  /*0740*/  LDG.E R25, desc[UR4][R26.64+0x14] ;  /* 0x000014041a197981 */ /* 0x000ea2000c1e1900 */
[----:B-----5:R-:W-:-:S04]  /*0750*/  IMAD R7, R7, UR6, R0 ;  /* 0x0000000607077c24 */ /* 0x020fc8000f8e0200 */
[----:B------:R-:W-:Y:S02]  /*0760*/  IMAD.WIDE R28, R7, 0x8, R10 ;  /* 0x00000008071c7825 */ /* 0x000fe400078e020a */
[----:B------:R-:W4:Y:S01]  /*0770*/  LDG.E R7, desc[UR4][R26.64+0x18] ;  /* 0x000018041a077981 */ /* 0x000f22000c1e1900 */
[----:B---3--:R-:W-:-:S03]  /*0780*/  SHF.R.U32.HI R9, RZ, 0x1e, R8 ;  /* 0x0000001eff097819 */ /* 0x008fc60000011608 */
[----:B------:R-:W3:Y:S01]  /*0790*/  LDG.E R8, desc[UR4][R28.64+0x4] ;  /* 0x000004041c087981 */ /* 0x000ee2000c1e1900 */
[----:B------:R-:W-:-:S03]  /*07a0*/  LOP3.LUT R19, R9, 0x2, RZ, 0xc0, !PT ;  /* 0x0000000209137812 */ /* 0x000fc600078ec0ff */
[----:B------:R-:W5:Y:S01]  /*07b0*/  LDG.E R9, desc[UR4][R26.64+0x1c] ;  /* 0x00001c041a097981 */ /* 0x000f62000c1e1900 */
[----:B------:R-:W-:-:S06]  /*07c0*/  IADD3 R19, PT, PT, -R19, 0x1, RZ ;  /* 0x0000000113137810 */ /* 0x000fcc0007ffe1ff */
[----:B------:R-:W0:Y:S02]  /*07d0*/  I2F.F64 R18, R19 ;  /* 0x0000001300127312 */ /* 0x000e240000201c00 */
[----:B0-----:R-:W-:Y:S01]  /*07e0*/  DFMA R20, -R20, R18, R16 ;  /* 0x000000121414722b */ /* 0x001fe20000000110 */
[----:B------:R-:W5:Y:S01]  /*07f0*/  LDG.E.64 R16, desc[UR4][R22.64+0x20] ;  /* 0x0000200416107981 */ /* 0x000f62000c1e1b00 */
[----:B--2---:R-:W-:-:S04]  /*0800*/  IMAD R25, R25, UR6, R0 ;  /* 0x0000000619197c24 */ /* 0x004fc8000f8e0200 */
[----:B------:R-:W-:-:S04]  /*0810*/  IMAD.WIDE R24, R25, 0x8, R10 ;  /* 0x0000000819187825 */ /* 0x000fc800078e020a */
[----:B----4-:R-:W-:Y:S02]  /*0820*/  IMAD R18, R7, UR6, R0 ;  /* 0x0000000607127c24 */ /* 0x010fe4000f8e0200 */
[----:B------:R-:W2:Y:S01]  /*0830*/  LDG.E R7, desc[UR4][R24.64+0x4] ;  /* 0x0000040418077981 */ /* 0x000ea2000c1e1900 */
[----:B---3--:R-:W-:Y:S01]  /*0840*/  SHF.R.U32.HI R8, RZ, 0x1e, R8 ;  /* 0x0000001eff087819 */ /* 0x008fe20000011608 */
[----:B------:R-:W-:-:S03]  /*0850*/  IMAD.WIDE R28, R18, 0x8, R10 ;  /* 0x00000008121c7825 */ /* 0x000fc600078e020a */
[----:B------:R-:W-:Y:S01]  /*0860*/  LOP3.LUT R18, R8, 0x2, RZ, 0xc0, !PT ;  /* 0x0000000208127812 */ /* 0x000fe200078ec0ff */
[----:B-----5:R-:W-:Y:S01]  /*0870*/  IMAD R9, R9, UR6, R0 ;  /* 0x0000000609097c24 */ /* 0x020fe2000f8e0200 */
[----:B------:R-:W3:Y:S02]  /*0880*/  LDG.E R8, desc[UR4][R28.64+0x4] ;  /* 0x000004041c087981 */ /* 0x000ee4000c1e1900 */
[----:B------:R-:W-:Y:S01]  /*0890*/  IADD3 R18, PT, PT, -R18, 0x1, RZ ;  /* 0x0000000112127810 */ /* 0x000fe20007ffe1ff */
[----:B------:R-:W-:Y:S01]  /*08a0*/  IMAD.WIDE R26, R9, 0x8, R10 ;  /* 0x00000008091a7825 */ /* 0x000fe200078e020a */
[----:B------:R-:W4:Y:S04]  /*08b0*/  LDG.E.64 R24, desc[UR4][R22.64+0x38] ;  /* 0x0000380416187981 */ /* 0x000f28000c1e1b00 */
[----:B------:R-:W0:Y:S01]  /*08c0*/  I2F.F64 R18, R18 ;  /* 0x0000001200127312 */ /* 0x000e220000201c00 */
[----:B------:R-:W5:Y:S01]  /*08d0*/  LDG.E R9, desc[UR4][R26.64+0x4] ;  /* 0x000004041a097981 */ /* 0x000f62000c1e1900 */
[----:B0-----:R-:W-:-:S03]  /*08e0*/  DFMA R16, -R16, R18, R20 ;  /* 0x000000121010722b */ /* 0x001fc60000000114 */
[----:B------:R-:W4:Y:S04]  /*08f0*/  LDG.E.64 R20, desc[UR4][R22.64+0x28] ;  /* 0x0000280416147981 */ /* 0x000f28000c1e1b00 */
[----:B------:R-:W4:Y:S01]  /*0900*/  LDG.E.64 R18, desc[UR4][R22.64+0x30] ;  /* 0x0000300416127981 */ /* 0x000f22000c1e1b00 */
[----:B------:R-:W-:-:S05]  /*0910*/  VIADD R5, R5, 0x8 ;  /* 0x0000000805057836 */ /* 0x000fca0000000000 */
[----:B------:R-:W-:Y:S01]  /*0920*/  ISETP.NE.AND P0, PT, R5, RZ, PT ;  /* 0x000000ff0500720c */ /* 0x000fe20003f05270 */
[----:B------:R-:W-:Y:S01]  /*0930*/  VIADD R4, R4, 0x8 ;  /* 0x0000000804047836 */ /* 0x000fe20000000000 */
[----:B--2---:R-:W-:-:S04]  /*0940*/  SHF.R.U32.HI R7, RZ, 0x1e, R7 ;  /* 0x0000001eff077819 */ /* 0x004fc80000011607 */
[----:B------:R-:W-:Y:S02]  /*0950*/  LOP3.LUT R7, R7, 0x2, RZ, 0xc0, !PT ;  /* 0x0000000207077812 */ /* 0x000fe400078ec0ff */
[----:B---3--:R-:W-:Y:S02]  /*0960*/  SHF.R.U32.HI R8, RZ, 0x1e, R8 ;  /* 0x0000001eff087819 */ /* 0x008fe40000011608 */
[----:B------:R-:W-:Y:S02]  /*0970*/  IADD3 R7, PT, PT, -R7, 0x1, RZ ;  /* 0x0000000107077810 */ /* 0x000fe40007ffe1ff */
[----:B------:R-:W-:Y:S02]  /*0980*/  LOP3.LUT R8, R8, 0x2, RZ, 0xc0, !PT ;  /* 0x0000000208087812 */ /* 0x000fe400078ec0ff */
[----:B------:R-:W4:Y:S01]  /*0990*/  I2F.F64 R28, R7 ;  /* 0x00000007001c7312 */ /* 0x000f220000201c00 */
[----:B-----5:R-:W-:Y:S02]  /*09a0*/  SHF.R.U32.HI R9, RZ, 0x1e, R9 ;  /* 0x0000001eff097819 */ /* 0x020fe40000011609 */
[----:B------:R-:W-:-:S02]  /*09b0*/  IADD3 R26, PT, PT, -R8, 0x1, RZ ;  /* 0x00000001081a7810 */ /* 0x000fc40007ffe1ff */
[----:B------:R-:W-:-:S03]  /*09c0*/  LOP3.LUT R27, R9, 0x2, RZ, 0xc0, !PT ;  /* 0x00000002091b7812 */ /* 0x000fc600078ec0ff */
[----:B------:R-:W0:Y:S01]  /*09d0*/  I2F.F64 R8, R26 ;  /* 0x0000001a00087312 */ /* 0x000e220000201c00 */
[----:B------:R-:W-:Y:S01]  /*09e0*/  IADD3 R27, PT, PT, -R27, 0x1, RZ ;  /* 0x000000011b1b7810 */ /* 0x000fe20007ffe1ff */
[----:B----4-:R-:W-:-:S06]  /*09f0*/  DFMA R16, -R20, R28, R16 ;  /* 0x0000001c1410722b */ /* 0x010fcc0000000110 */
[----:B------:R-:W1:Y:S02]  /*0a00*/  I2F.F64 R20, R27 ;  /* 0x0000001b00147312 */ /* 0x000e640000201c00 */
[----:B0-----:R-:W-:-:S08]  /*0a10*/  DFMA R8, -R18, R8, R16 ;  /* 0x000000081208722b */ /* 0x001fd00000000110 */
[----:B-1----:R-:W-:Y:S01]  /*0a20*/  DFMA R8, -R24, R20, R8 ;  /* 0x000000141808722b */ /* 0x002fe20000000108 */
[----:B------:R-:W-:Y:S10]  /*0a30*/  @P0 BRA `(.L_x_166) ;  /* 0xfffffff800a00947 */ /* 0x000ff4000383ffff */
.L_x_165:
[----:B------:R-:W-:Y:S05]  /*0a40*/  BSYNC.RECONVERGENT B2 ;  /* 0x0000000000027941 */ /* 0x000fea0003800200 */
.L_x_164:
[----:B------:R-:W-:-:S13]  /*0a50*/  LOP3.LUT P0, R5, R6, 0x7, RZ, 0xc0, !PT ;  /* 0x0000000706057812 */ /* 0x000fda000780c0ff */
[----:B------:R-:W-:Y:S05]  /*0a60*/  @!P0 BRA `(.L_x_163) ;  /* 0x0000000400848947 */ /* 0x000fea0003800000 */
[----:B------:R-:W-:Y:S01]  /*0a70*/  ISETP.GE.U32.AND P0, PT, R5, 0x4, PT ;  /* 0x000000040500780c */ /* 0x000fe20003f06070 */
[----:B------:R-:W-:-:S12]  /*0a80*/  BSSY.RECONVERGENT B2, `(.L_x_167) ;  /* 0x000002f000027945 */ /* 0x000fd80003800200 */
[----:B------:R-:W-:Y:S05]  /*0a90*/  @!P0 BRA `(.L_x_168) ;  /* 0x0000000000b48947 */ /* 0x000fea0003800000 */
[----:B------:R-:W0:Y:S08]  /*0aa0*/  LDC.64 R22, c[0x0][0x388] ;  /* 0x0000e200ff167b82 */ /* 0x000e300000000a00 */
[----:B------:R-:W1:Y:S01]  /*0ab0*/  LDC.64 R16, c[0x0][0x390] ;  /* 0x0000e400ff107b82 */ /* 0x000e620000000a00 */
[----:B0-----:R-:W-:-:S05]  /*0ac0*/  IMAD.WIDE R22, R4, 0x4, R22 ;  /* 0x0000000404167825 */ /* 0x001fca00078e0216 */
[----:B------:R-:W2:Y:S04]  /*0ad0*/  LDG.E R7, desc[UR4][R22.64] ;  /* 0x0000000416077981 */ /* 0x000ea8000c1e1900 */
[----:B------:R-:W3:Y:S04]  /*0ae0*/  LDG.E R25, desc[UR4][R22.64+0x4] ;  /* 0x0000040416197981 */ /* 0x000ee8000c1e1900 */
[----:B------:R-:W4:Y:S01]  /*0af0*/  LDG.E R5, desc[UR4][R22.64+0x8] ;  /* 0x0000080416057981 */ /* 0x000f22000c1e1900 */
[----:B-1----:R-:W-:-:S05]  /*0b00*/  IMAD.WIDE R16, R4, 0x8, R16 ;  /* 0x0000000804107825 */ /* 0x002fca00078e0210 */
[----:B------:R-:W5:Y:S01]  /*0b10*/  LDG.E.64 R20, desc[UR4][R16.64] ;  /* 0x0000000410147981 */ /* 0x000f62000c1e1b00 */
[----:B--2---:R-:W-:-:S04]  /*0b20*/  IMAD R7, R7, UR6, R0 ;  /* 0x0000000607077c24 */ /* 0x004fc8000f8e0200 */
[----:B------:R-:W-:Y:S02]  /*0b30*/  IMAD.WIDE R18, R7, 0x8, R10 ;  /* 0x0000000807127825 */ /* 0x000fe400078e020a */
[----:B------:R-:W2:Y:S04]  /*0b40*/  LDG.E R7, desc[UR4][R22.64+0xc] ;  /* 0x00000c0416077981 */ /* 0x000ea8000c1e1900 */
[----:B------:R-:W5:Y:S01]  /*0b50*/  LDG.E R18, desc[UR4][R18.64+0x4] ;  /* 0x0000040412127981 */ /* 0x000f62000c1e1900 */
[----:B---3--:R-:W-:-:S04]  /*0b60*/  IMAD R25, R25, UR6, R0 ;  /* 0x0000000619197c24 */ /* 0x008fc8000f8e0200 */
[----:B------:R-:W-:-:S04]  /*0b70*/  IMAD.WIDE R24, R25, 0x8, R10 ;  /* 0x0000000819187825 */ /* 0x000fc800078e020a */
[----:B----4-:R-:W-:Y:S02]  /*0b80*/  IMAD R5, R5, UR6, R0 ;  /* 0x0000000605057c24 */ /* 0x010fe4000f8e0200 */
[----:B------:R-:W3:Y:S02]  /*0b90*/  LDG.E R24, desc[UR4][R24.64+0x4] ;  /* 0x0000040418187981 */ /* 0x000ee4000c1e1900 */
[----:B------:R-:W-:-:S05]  /*0ba0*/  IMAD.WIDE R28, R5, 0x8, R10 ;  /* 0x00000008051c7825 */ /* 0x000fca00078e020a */
[----:B------:R-:W4:Y:S01]  /*0bb0*/  LDG.E R5, desc[UR4][R28.64+0x4] ;  /* 0x000004041c057981 */ /* 0x000f22000c1e1900 */
[----:B--2---:R-:W-:Y:S01]  /*0bc0*/  IMAD R27, R7, UR6, R0 ;  /* 0x00000006071b7c24 */ /* 0x004fe2000f8e0200 */
[----:B-----5:R-:W-:-:S03]  /*0bd0*/  SHF.R.U32.HI R7, RZ, 0x1e, R18 ;  /* 0x0000001eff077819 */ /* 0x020fc60000011612 */
[----:B------:R-:W-:Y:S01]  /*0be0*/  IMAD.WIDE R26, R27, 0x8, R10 ;  /* 0x000000081b1a7825 */ /* 0x000fe200078e020a */
[----:B------:R-:W-:-:S04]  /*0bf0*/  LOP3.LUT R18, R7, 0x2, RZ, 0xc0, !PT ;  /* 0x0000000207127812 */ /* 0x000fc800078ec0ff */
[----:B------:R0:W2:Y:S01]  /*0c00*/  LDG.E R7, desc[UR4][R26.64+0x4] ;  /* 0x000004041a077981 */ /* 0x0000a2000c1e1900 */
[----:B------:R-:W-:-:S04]  /*0c10*/  IADD3 R18, PT, PT, -R18, 0x1, RZ ;  /* 0x0000000112127810 */ /* 0x000fc80007ffe1ff */
[----:B------:R1:W5:Y:S02]  /*0c20*/  I2F.F64 R22, R18 ;  /* 0x0000001200167312 */ /* 0x0003640000201c00 */
[----:B-1----:R-:W2:Y:S01]  /*0c30*/  LDG.E.64 R18, desc[UR4][R16.64+0x8] ;  /* 0x0000080410127981 */ /* 0x002ea2000c1e1b00 */
[----:B-----5:R-:W-:-:S03]  /*0c40*/  DFMA R20, -R20, R22, R8 ;  /* 0x000000161414722b */ /* 0x020fc60000000108 */
[----:B------:R-:W5:Y:S04]  /*0c50*/  LDG.E.64 R8, desc[UR4][R16.64+0x10] ;  /* 0x0000100410087981 */ /* 0x000f68000c1e1b00 */
[----:B------:R1:W5:Y:S01]  /*0c60*/  LDG.E.64 R22, desc[UR4][R16.64+0x18] ;  /* 0x0000180410167981 */ /* 0x000362000c1e1b00 */
[----:B---3--:R-:W-:Y:S02]  /*0c70*/  SHF.R.U32.HI R24, RZ, 0x1e, R24 ;  /* 0x0000001eff187819 */ /* 0x008fe40000011618 */
[----:B----4-:R-:W-:Y:S02]  /*0c80*/  SHF.R.U32.HI R25, RZ, 0x1e, R5 ;  /* 0x0000001eff197819 */ /* 0x010fe40000011605 */
[----:B------:R-:W-:Y:S02]  /*0c90*/  LOP3.LUT R24, R24, 0x2, RZ, 0xc0, !PT ;  /* 0x0000000218187812 */ /* 0x000fe400078ec0ff */
[----:B------:R-:W-:-:S02]  /*0ca0*/  LOP3.LUT R25, R25, 0x2, RZ, 0xc0, !PT ;  /* 0x0000000219197812 */ /* 0x000fc400078ec0ff */
[----:B------:R-:W-:Y:S02]  /*0cb0*/  IADD3 R5, PT, PT, -R24, 0x1, RZ ;  /* 0x0000000118057810 */ /* 0x000fe40007ffe1ff */
[----:B------:R-:W-:Y:S02]  /*0cc0*/  IADD3 R25, PT, PT, -R25, 0x1, RZ ;  /* 0x0000000119197810 */ /* 0x000fe40007ffe1ff */
[----:B0-----:R-:W0:Y:S08]  /*0cd0*/  I2F.F64 R26, R5 ;  /* 0x00000005001a7312 */ /* 0x001e300000201c00 */
[----:B------:R-:W5:Y:S01]  /*0ce0*/  I2F.F64 R24, R25 ;  /* 0x0000001900187312 */ /* 0x000f620000201c00 */
[----:B------:R-:W-:Y:S01]  /*0cf0*/  VIADD R4, R4, 0x4 ;  /* 0x0000000404047836 */ /* 0x000fe20000000000 */
[----:B--2---:R-:W-:-:S04]  /*0d00*/  SHF.R.U32.HI R7, RZ, 0x1e, R7 ;  /* 0x0000001eff077819 */ /* 0x004fc80000011607 */
[----:B------:R-:W-:-:S04]  /*0d10*/  LOP3.LUT R7, R7, 0x2, RZ, 0xc0, !PT ;  /* 0x0000000207077812 */ /* 0x000fc800078ec0ff */
[----:B------:R-:W-:-:S04]  /*0d20*/  IADD3 R7, PT, PT, -R7, 0x1, RZ ;  /* 0x0000000107077810 */ /* 0x000fc80007ffe1ff */
[----:B-1----:R-:W1:Y:S01]  /*0d30*/  I2F.F64 R16, R7 ;  /* 0x0000000700107312 */ /* 0x002e620000201c00 */
[----:B0-----:R-:W-:-:S08]  /*0d40*/  DFMA R18, -R18, R26, R20 ;  /* 0x0000001a1212722b */ /* 0x001fd00000000114 */
[----:B-----5:R-:W-:-:S08]  /*0d50*/  DFMA R8, -R8, R24, R18 ;  /* 0x000000180808722b */ /* 0x020fd00000000112 */
[----:B-1----:R-:W-:-:S11]  /*0d60*/  DFMA R8, -R22, R16, R8 ;  /* 0x000000101608722b */ /* 0x002fd60000000108 */
.L_x_168:
[----:B------:R-:W-:Y:S05]  /*0d70*/  BSYNC.RECONVERGENT B2 ;  /* 0x0000000000027941 */ /* 0x000fea0003800200 */
.L_x_167:
[----:B------:R-:W-:-:S13]  /*0d80*/  LOP3.LUT P0, R5, R6, 0x3, RZ, 0xc0, !PT ;  /* 0x0000000306057812 */ /* 0x000fda000780c0ff */
[----:B------:R-:W-:Y:S05]  /*0d90*/  @!P0 BRA `(.L_x_163) ;  /* 0x0000000000b88947 */ /* 0x000fea0003800000 */
[----:B------:R-:W-:Y:S01]  /*0da0*/  ISETP.NE.AND P0, PT, R5, 0x1, PT ;  /* 0x000000010500780c */ /* 0x000fe20003f05270 */
[----:B------:R-:W-:Y:S01]  /*0db0*/  BSSY.RECONVERGENT B2, `(.L_x_169) ;  /* 0x000001d000027945 */ /* 0x000fe20003800200 */
[----:B------:R-:W-:-:S04]  /*0dc0*/  LOP3.LUT R6, R6, 0x1, RZ, 0xc0, !PT ;  /* 0x0000000106067812 */ /* 0x000fc800078ec0ff */
[----:B------:R-:W-:-:S07]  /*0dd0*/  ISETP.NE.U32.AND P1, PT, R6, 0x1, PT ;  /* 0x000000010600780c */ /* 0x000fce0003f25070 */
[----:B------:R-:W-:Y:S06]  /*0de0*/  @!P0 BRA `(.L_x_170) ;  /* 0x0000000000648947 */ /* 0x000fec0003800000 */
[----:B------:R-:W0:Y:S02]  /*0df0*/  LDC.64 R6, c[0x0][0x388] ;  /* 0x0000e200ff067b82 */ /* 0x000e240000000a00 */
[----:B0-----:R-:W-:-:S06]  /*0e00*/  IMAD.WIDE R18, R4, 0x4, R6 ;  /* 0x0000000404127825 */ /* 0x001fcc00078e0206 */
[----:B------:R-:W0:Y:S01]  /*0e10*/  LDC.64 R6, c[0x0][0x390] ;  /* 0x0000e400ff067b82 */ /* 0x000e220000000a00 */
[----:B------:R-:W2:Y:S04]  /*0e20*/  LDG.E R5, desc[UR4][R18.64] ;  /* 0x0000000412057981 */ /* 0x000ea8000c1e1900 */
[----:B------:R-:W3:Y:S01]  /*0e30*/  LDG.E R17, desc[UR4][R18.64+0x4] ;  /* 0x0000040412117981 */ /* 0x000ee2000c1e1900 */
[----:B0-----:R-:W-:-:S05]  /*0e40*/  IMAD.WIDE R22, R4, 0x8, R6 ;  /* 0x0000000804167825 */ /* 0x001fca00078e0206 */
[----:B------:R-:W4:Y:S01]  /*0e50*/  LDG.E.64 R6, desc[UR4][R22.64+0x8] ;  /* 0x0000080416067981 */ /* 0x000f22000c1e1b00 */
[----:B--2---:R-:W-:-:S04]  /*0e60*/  IMAD R5, R5, UR6, R0 ;  /* 0x0000000605057c24 */ /* 0x004fc8000f8e0200 */
[----:B------:R-:W-:-:S04]  /*0e70*/  IMAD.WIDE R20, R5, 0x8, R10 ;  /* 0x0000000805147825 */ /* 0x000fc800078e020a */
[----:B---3--:R-:W-:Y:S02]  /*0e80*/  IMAD R17, R17, UR6, R0 ;  /* 0x0000000611117c24 */ /* 0x008fe4000f8e0200 */
[----:B------:R-:W2:Y:S02]  /*0e90*/  LDG.E R20, desc[UR4][R20.64+0x4] ;  /* 0x0000040414147981 */ /* 0x000ea4000c1e1900 */
[----:B------:R-:W-:Y:S02]  /*0ea0*/  IMAD.WIDE R24, R17, 0x8, R10 ;  /* 0x0000000811187825 */ /* 0x000fe400078e020a */
[----:B------:R-:W3:Y:S04]  /*0eb0*/  LDG.E.64 R16, desc[UR4][R22.64] ;  /* 0x0000000416107981 */ /* 0x000ee8000c1e1b00 */
[----:B------:R-:W5:Y:S01]  /*0ec0*/  LDG.E R24, desc[UR4][R24.64+0x4] ;  /* 0x0000040418187981 */ /* 0x000f62000c1e1900 */
[----:B------:R-:W-:Y:S01]  /*0ed0*/  VIADD R4, R4, 0x2 ;  /* 0x0000000204047836 */ /* 0x000fe20000000000 */
[----:B--2---:R-:W-:-:S04]  /*0ee0*/  SHF.R.U32.HI R5, RZ, 0x1e, R20 ;  /* 0x0000001eff057819 */ /* 0x004fc80000011614 */
[----:B------:R-:W-:Y:S02]  /*0ef0*/  LOP3.LUT R5, R5, 0x2, RZ, 0xc0, !PT ;  /* 0x0000000205057812 */ /* 0x000fe400078ec0ff */
[----:B-----5:R-:W-:Y:S02]  /*0f00*/  SHF.R.U32.HI R18, RZ, 0x1e, R24 ;  /* 0x0000001eff127819 */ /* 0x020fe40000011618 */
[----:B------:R-:W-:Y:S02]  /*0f10*/  IADD3 R5, PT, PT, -R5, 0x1, RZ ;  /* 0x0000000105057810 */ /* 0x000fe40007ffe1ff */
[----:B------:R-:W-:Y:S02]  /*0f20*/  LOP3.LUT R26, R18, 0x2, RZ, 0xc0, !PT ;  /* 0x00000002121a7812 */ /* 0x000fe400078ec0ff */
[----:B------:R-:W3:Y:S02]  /*0f30*/  I2F.F64 R18, R5 ;  /* 0x0000000500127312 */ /* 0x000ee40000201c00 */
[----:B------:R-:W-:-:S06]  /*0f40*/  IADD3 R20, PT, PT, -R26, 0x1, RZ ;  /* 0x000000011a147810 */ /* 0x000fcc0007ffe1ff */
[----:B------:R-:W4:Y:S01]  /*0f50*/  I2F.F64 R20, R20 ;  /* 0x0000001400147312 */ /* 0x000f220000201c00 */
[----:B---3--:R-:W-:-:S08]  /*0f60*/  DFMA R8, -R16, R18, R8 ;  /* 0x000000121008722b */ /* 0x008fd00000000108 */
[----:B----4-:R-:W-:-:S11]  /*0f70*/  DFMA R8, -R6, R20, R8 ;  /* 0x000000140608722b */ /* 0x010fd60000000108 */
.L_x_170:
[----:B------:R-:W-:Y:S05]  /*0f80*/  BSYNC.RECONVERGENT B2 ;  /* 0x0000000000027941 */ /* 0x000fea0003800200 */
.L_x_169:
[----:B------:R-:W-:Y:S05]  /*0f90*/  @P1 BRA `(.L_x_163) ;  /* 0x0000000000381947 */ /* 0x000fea0003800000 */
[----:B------:R-:W0:Y:S08]  /*0fa0*/  LDC.64 R6, c[0x0][0x388] ;  /* 0x0000e200ff067b82 */ /* 0x000e300000000a00 */
[----:B------:R-:W1:Y:S01]  /*0fb0*/  LDC.64 R16, c[0x0][0x390] ;  /* 0x0000e400ff107b82 */ /* 0x000e620000000a00 */
[----:B0-----:R-:W-:-:S06]  /*0fc0*/  IMAD.WIDE R6, R4, 0x4, R6 ;  /* 0x0000000404067825 */ /* 0x001fcc00078e0206 */
[----:B------:R-:W2:Y:S02]  /*0fd0*/  LDG.E R7, desc[UR4][R6.64] ;  /* 0x0000000406077981 */ /* 0x000ea4000c1e1900 */
[----:B--2---:R-:W-:-:S04]  /*0fe0*/  IMAD R5, R7, UR6, R0 ;  /* 0x0000000607057c24 */ /* 0x004fc8000f8e0200 */
[----:B------:R-:W-:-:S06]  /*0ff0*/  IMAD.WIDE R10, R5, 0x8, R10 ;  /* 0x00000008050a7825 */ /* 0x000fcc00078e020a */
[----:B------:R-:W2:Y:S01]  /*1000*/  LDG.E R10, desc[UR4][R10.64+0x4] ;  /* 0x000004040a0a7981 */ /* 0x000ea2000c1e1900 */
[----:B-1----:R-:W-:-:S06]  /*1010*/  IMAD.WIDE R4, R4, 0x8, R16 ;  /* 0x0000000804047825 */ /* 0x002fcc00078e0210 */
[----:B------:R-:W3:Y:S01]  /*1020*/  LDG.E.64 R4, desc[UR4][R4.64] ;  /* 0x0000000404047981 */ /* 0x000ee2000c1e1b00 */
[----:B--2---:R-:W-:-:S04]  /*1030*/  SHF.R.U32.HI R0, RZ, 0x1e, R10 ;  /* 0x0000001eff007819 */ /* 0x004fc8000001160a */
[----:B------:R-:W-:-:S04]  /*1040*/  LOP3.LUT R0, R0, 0x2, RZ, 0xc0, !PT ;  /* 0x0000000200007812 */ /* 0x000fc800078ec0ff */
[----:B------:R-:W-:-:S04]  /*1050*/  IADD3 R0, PT, PT, -R0, 0x1, RZ ;  /* 0x0000000100007810 */ /* 0x000fc80007ffe1ff */
[----:B------:R-:W3:Y:S02]  /*1060*/  I2F.F64 R16, R0 ;  /* 0x0000000000107312 */ /* 0x000ee40000201c00 */
[----:B---3--:R-:W-:-:S11]  /*1070*/  DFMA R8, -R4, R16, R8 ;  /* 0x000000100408722b */ /* 0x008fd60000000108 */
.L_x_163:
[----:B------:R-:W-:Y:S05]  /*1080*/  BSYNC.RECONVERGENT B0 ;  /* 0x0000000000007941 */ /* 0x000fea0003800200 */
.L_x_162:
[----:B------:R-:W2:Y:S01]  /*1090*/  LDG.E.64 R6, desc[UR4][R14.64] ;  /* 0x000000040e067981 */ /* 0x000ea2000c1e1b00 */
[----:B------:R-:W0:Y:S01]  /*10a0*/  LDC.64 R4, c[0x0][0x3c8] ;  /* 0x0000f200ff047b82 */ /* 0x000e220000000a00 */
[----:B------:R-:W0:Y:S02]  /*10b0*/  LDCU.64 UR8, c[0x0][0x3b0] ;  /* 0x00007600ff0877ac */ /* 0x000e240008000a00 */
[----:B0-----:R-:W-:-:S08]  /*10c0*/  DMUL R4, R4, UR8 ;  /* 0x0000000804047c28 */ /* 0x001fd00008000000 */
[----:B--2---:R-:W-:-:S07]  /*10d0*/  DFMA R8, R4, R8, R6 ;  /* 0x000000080408722b */ /* 0x004fce0000000006 */
[----:B------:R1:W-:Y:S04]  /*10e0*/  STG.E.64 desc[UR4][R14.64], R8 ;  /* 0x000000080e007986 */ /* 0x0003e8000c101b04 */
.L_x_161:
[----:B------:R-:W-:Y:S05]  /*10f0*/  BSYNC.RECONVERGENT B1 ;  /* 0x0000000000017941 */ /* 0x000fea0003800200 */
.L_x_160:
[----:B0-----:R-:W2:Y:S01]  /*1100*/  LDG.E.64 R6, desc[UR4][R12.64] ;  /* 0x000000040c067981 */ /* 0x001ea2000c1e1b00 */
[----:B------:R-:W-:Y:S01]  /*1110*/  DSETP.MIN.AND P0, P1, R2, 1, PT ;  /* 0x3ff000000200742a */ /* 0x000fe20003900000 */
[----:B------:R-:W-:Y:S01]  /*1120*/  IMAD.MOV.U32 R0, RZ, RZ, R3 ;  /* 0x000000ffff007224 */ /* 0x000fe200078e0003 */
[----:B------:R-:W0:Y:S01]  /*1130*/  LDCU.64 UR8, c[0x0][0x3b0] ;  /* 0x00007600ff0877ac */ /* 0x000e220008000a00 */
[----:B------:R-:W-:-:S03]  /*1140*/  IMAD.MOV.U32 R4, RZ, RZ, 0x80000 ;  /* 0x00080000ff047424 */ /* 0x000fc600078e00ff */
[----:B------:R-:W-:Y:S02]  /*1150*/  FSEL R5, R0, 1.875, P0 ;  /* 0x3ff0000000057808 */ /* 0x000fe40000000000 */
[----:B------:R-:W-:-:S06]  /*1160*/  SEL R2, R2, RZ, P0 ;  /* 0x000000ff02027207 */ /* 0x000fcc0000000000 */
[----:B------:R-:W-:-:S05]  /*1170*/  @P1 LOP3.LUT R5, R4, 0x3ff00000, RZ, 0xfc, !PT ;  /* 0x3ff0000004051812 */ /* 0x000fca00078efcff */
[----:B------:R-:W-:-:S06]  /*1180*/  IMAD.MOV.U32 R3, RZ, RZ, R5 ;  /* 0x000000ffff037224 */ /* 0x000fcc00078e0005 */
[----:B------:R-:W-:-:S08]  /*1190*/  DADD R4, R2, 1 ;  /* 0x3ff0000002047429 */ /* 0x000fd00000000000 */
[----:B0-----:R-:W-:-:S08]  /*11a0*/  DMUL R4, R4, UR8 ;  /* 0x0000000804047c28 */ /* 0x001fd00008000000 */
[----:B--2---:R-:W-:-:S07]  /*11b0*/  DFMA R4, R4, R8, R6 ;  /* 0x000000080404722b */ /* 0x004fce0000000006 */
[----:B------:R-:W-:Y:S04]  /*11c0*/  STG.E.64 desc[UR4][R12.64], R4 ;  /* 0x000000040c007986 */ /* 0x000fe8000c101b04 */
[----:B------:R-:W2:Y:S01]  /*11d0*/  LDG.E.64 R6, desc[UR4][R14.64] ;  /* 0x000000040e067981 */ /* 0x000ea2000c1e1b00 */
[----:B------:R-:W-:-:S08]  /*11e0*/  DADD R2, R2, -1 ;  /* 0xbff0000002027429 */ /* 0x000fd00000000000 */
[----:B------:R-:W-:-:S08]  /*11f0*/  DMUL R2, R2, UR8 ;  /* 0x0000000802027c28 */ /* 0x000fd00008000000 */
[----:B--2---:R-:W-:-:S07]  /*1200*/  DFMA R2, R4, R2, R6 ;  /* 0x000000020402722b */ /* 0x004fce0000000006 */
[----:B------:R-:W-:Y:S01]  /*1210*/  STG.E.64 desc[UR4][R14.64], R2 ;  /* 0x000000020e007986 */ /* 0x000fe2000c101b04 */
[----:B------:R-:W-:Y:S05]  /*1220*/  EXIT ;  /* 0x000000000000794d */ /* 0x000fea0003800000 */
        .weak           $__internal_6_$__cuda_sm20_div_rn_f64_full
        .type           $__internal_6_$__cuda_sm20_div_rn_f64_full,@function
        .size           $__internal_6_$__cuda_sm20_div_rn_f64_full,(.L_x_229 - $__internal_6_$__cuda_sm20_div_rn_f64_full)
$__internal_6_$__cuda_sm20_div_rn_f64_full:
        /* <DEDUP_REMOVED lines=22> */
[----:B------:R-:W-:Y:S01]  /*1390*/  LOP3.LUT R19, R7, 0x7ff00000, RZ, 0xc0, !PT ;  /* 0x7ff0000007137812 */ /* 0x000fe200078ec0ff */
[----:B------:R-:W-:-:S03]  /*13a0*/  IMAD.MOV.U32 R18, RZ, RZ, RZ ;  /* 0x000000ffff127224 */ /* 0x000fc600078e00ff */
[----:B------:R-:W-:-:S04]  /*13b0*/  ISETP.GE.U32.AND P1, PT, R16, R19, PT ;  /* 0x000000131000720c */ /* 0x000fc80003f26070 */
[----:B------:R-:W-:-:S04]  /*13c0*/  SEL R19, R13, 0x63400000, !P1 ;  /* 0x634000000d137807 */ /* 0x000fc80004800000 */
[----:B------:R-:W-:-:S04]  /*13d0*/  LOP3.LUT R19, R19, 0x80000000, R9, 0xf8, !PT ;  /* 0x8000000013137812 */ /* 0x000fc800078ef809 */
[----:B------:R-:W-:-:S06]  /*13e0*/  LOP3.LUT R19, R19, 0x100000, RZ, 0xfc, !PT ;  /* 0x0010000013137812 */ /* 0x000fcc00078efcff */
[----:B------:R-:W-:-:S10]  /*13f0*/  DFMA R10, R10, 2, -R18 ;  /* 0x400000000a0a782b */ /* 0x000fd40000000812 */
[----:B------:R-:W-:-:S07]  /*1400*/  LOP3.LUT R23, R11, 0x7ff00000, RZ, 0xc0, !PT ;  /* 0x7ff000000b177812 */ /* 0x000fce00078ec0ff */
.L_x_171:
        /* <DEDUP_REMOVED lines=37> */
.L_x_172:
        /* <DEDUP_REMOVED lines=16> */
.L_x_175:
[----:B------:R-:W-:Y:S01]  /*1760*/  LOP3.LUT R17, R7, 0x80000, RZ, 0xfc, !PT ;  /* 0x0008000007117812 */ /* 0x000fe200078efcff */
[----:B------:R-:W-:Y:S01]  /*1770*/  IMAD.MOV.U32 R16, RZ, RZ, R6 ;  /* 0x000000ffff107224 */ /* 0x000fe200078e0006 */
[----:B------:R-:W-:Y:S06]  /*1780*/  BRA `(.L_x_173) ;  /* 0x0000000000087947 */ /* 0x000fec0003800000 */
.L_x_174:
[----:B------:R-:W-:Y:S01]  /*1790*/  LOP3.LUT R17, R9, 0x80000, RZ, 0xfc, !PT ;  /* 0x0008000009117812 */ /* 0x000fe200078efcff */
[----:B------:R-:W-:-:S07]  /*17a0*/  IMAD.MOV.U32 R16, RZ, RZ, R8 ;  /* 0x000000ffff107224 */ /* 0x000fce00078e0008 */
.L_x_173:
[----:B------:R-:W-:Y:S02]  /*17b0*/  IMAD.MOV.U32 R13, RZ, RZ, 0x0 ;  /* 0x00000000ff0d7424 */ /* 0x000fe400078e00ff */
[----:B------:R-:W-:Y:S02]  /*17c0*/  IMAD.MOV.U32 R2, RZ, RZ, R16 ;  /* 0x000000ffff027224 */ /* 0x000fe400078e0010 */
[----:B------:R-:W-:Y:S01]  /*17d0*/  IMAD.MOV.U32 R3, RZ, RZ, R17 ;  /* 0x000000ffff037224 */ /* 0x000fe200078e0011 */
[----:B------:R-:W-:Y:S06]  /*17e0*/  RET.REL.NODEC R12 `(_Z24symplectic_kernel_maxcutPiS_PdS0_S0_ddS_idii) ;  /* 0xffffffe80c047950 */ /* 0x000fec0003c3ffff */
.L_x_176:
        /* <DEDUP_REMOVED lines=9> */
.L_x_229:


//--------------------- .text._Z8mat_multPiS_PdS0_S0_ddS_idii --------------------------
	.section	.text._Z8mat_multPiS_PdS0_S0_ddS_idii,"ax",@progbits
	.align	128
        .global         _Z8mat_multPiS_PdS0_S0_ddS_idii
        .type           _Z8mat_multPiS_PdS0_S0_ddS_idii,@function
        .size           _Z8mat_multPiS_PdS0_S0_ddS_idii,(.L_x_241 - _Z8mat_multPiS_PdS0_S0_ddS_idii)
        .other          _Z8mat_multPiS_PdS0_S0_ddS_idii,@"STO_CUDA_ENTRY STV_DEFAULT"
_Z8mat_multPiS_PdS0_S0_ddS_idii:
.text._Z8mat_multPiS_PdS0_S0_ddS_idii:
        /* <DEDUP_REMOVED lines=22> */
[----:B------:R-:W-:Y:S01]  /*0160*/  IMAD.IADD R4, R7, 0x1, -R2 ;  /* 0x0000000107047824 */ /* 0x000fe200078e0a02 */
[----:B------:R-:W-:Y:S01]  /*0170*/  BSSY.RECONVERGENT B1, `(.L_x_179) ;  /* 0x0000063000017945 */ /* 0x000fe20003800200 */
[----:B------:R-:W-:Y:S01]  /*0180*/  IMAD.IADD R7, R2, 0x1, -R7 ;  /* 0x0000000102077824 */ /* 0x000fe200078e0a07 */
[----:B------:R-:W-:Y:S02]  /*0190*/  CS2R R20, SRZ ;  /* 0x0000000000147805 */ /* 0x000fe4000001ff00 */
[----:B------:R-:W-:Y:S02]  /*01a0*/  LOP3.LUT R5, R4, 0x7, RZ, 0xc0, !PT ;  /* 0x0000000704057812 */ /* 0x000fe400078ec0ff */
[----:B------:R-:W-:Y:S02]  /*01b0*/  ISETP.GT.U32.AND P1, PT, R7, -0x8, PT ;  /* 0xfffffff80700780c */ /* 0x000fe40003f24070 */
[----:B------:R-:W-:-:S11]  /*01c0*/  ISETP.NE.AND P0, PT, R5, RZ, PT ;  /* 0x000000ff0500720c */ /* 0x000fd60003f05270 */
[----:B------:R-:W-:Y:S05]  /*01d0*/  @P1 BRA `(.L_x_180) ;  /* 0x0000000400701947 */ /* 0x000fea0003800000 */
[----:B------:R-:W-:Y:S02]  /*01e0*/  LOP3.LUT R6, R4, 0xfffffff8, RZ, 0xc0, !PT ;  /* 0xfffffff804067812 */ /* 0x000fe400078ec0ff */
[----:B------:R-:W-:-:S03]  /*01f0*/  CS2R R20, SRZ ;  /* 0x0000000000147805 */ /* 0x000fc6000001ff00 */
[----:B------:R-:W-:-:S07]  /*0200*/  IMAD.MOV R6, RZ, RZ, -R6 ;  /* 0x000000ffff067224 */ /* 0x000fce00078e0a06 */
.L_x_181:
        /* <DEDUP_REMOVED lines=10> */
[----:B---3--:R-:W-:-:S04]  /*02b0*/  IMAD R7, R7, UR6, R0 ;  /* 0x0000000607077c24 */ /* 0x008fc8000f8e0200 */
[----:B-1----:R-:W-:Y:S02]  /*02c0*/  IMAD.WIDE R22, R7, 0x8, R12 ;  /* 0x0000000807167825 */ /* 0x002fe400078e020c */
[----:B------:R-:W3:Y:S04]  /*02d0*/  LDG.E R7, desc[UR4][R26.64+0x10] ;  /* 0x000010041a077981 */ /* 0x000ee8000c1e1900 */
[----:B------:R-:W2:Y:S01]  /*02e0*/  LDG.E R18, desc[UR4][R22.64+0x4] ;  /* 0x0000040416127981 */ /* 0x000ea2000c1e1900 */
[----:B----4-:R-:W-:-:S04]  /*02f0*/  IMAD R15, R15, UR6, R0 ;  /* 0x000000060f0f7c24 */ /* 0x010fc8000f8e0200 */
[----:B------:R-:W-:Y:S02]  /*0300*/  IMAD.WIDE R24, R15, 0x8, R12 ;  /* 0x000000080f187825 */ /* 0x000fe400078e020c */
[----:B------:R-:W4:Y:S04]  /*0310*/  LDG.E.64 R14, desc[UR4][R10.64+0x8] ;  /* 0x000008040a0e7981 */ /* 0x000f28000c1e1b00 */
[----:B------:R-:W3:Y:S01]  /*0320*/  LDG.E R24, desc[UR4][R24.64+0x4] ;  /* 0x0000040418187981 */ /* 0x000ee2000c1e1900 */
[--C-:B-----5:R-:W-:Y:S02]  /*0330*/  IMAD R9, R9, UR6, R0.reuse ;  /* 0x0000000609097c24 */ /* 0x120fe4000f8e0200 */
[----:B------:R-:W-:Y:S01]  /*0340*/  IMAD R19, R19, UR6, R0 ;  /* 0x0000000613137c24 */ /* 0x000fe2000f8e0200 */
[----:B------:R-:W5:Y:S01]  /*0350*/  LDG.E R23, desc[UR4][R26.64+0x18] ;  /* 0x000018041a177981 */ /* 0x000f62000c1e1900 */
[----:B------:R-:W-:-:S03]  /*0360*/  IMAD.WIDE R8, R9, 0x8, R12 ;  /* 0x0000000809087825 */ /* 0x000fc600078e020c */
[----:B------:R5:W5:Y:S04]  /*0370*/  LDG.E R25, desc[UR4][R26.64+0x1c] ;  /* 0x00001c041a197981 */ /* 0x000b68000c1e1900 */
[----:B------:R-:W5:Y:S04]  /*0380*/  LDG.E R8, desc[UR4][R8.64+0x4] ;  /* 0x0000040408087981 */ /* 0x000f68000c1e1900 */
[----:B------:R-:W5:Y:S01]  /*0390*/  LDG.E R9, desc[UR4][R26.64+0x14] ;  /* 0x000014041a097981 */ /* 0x000f62000c1e1900 */
[----:B------:R-:W-:-:S05]  /*03a0*/  IMAD.WIDE R28, R19, 0x8, R12 ;  /* 0x00000008131c7825 */ /* 0x000fca00078e020c */
[----:B------:R0:W5:Y:S01]  /*03b0*/  LDG.E R22, desc[UR4][R28.64+0x4] ;  /* 0x000004041c167981 */ /* 0x000162000c1e1900 */
[----:B--2---:R-:W-:-:S04]  /*03c0*/  SHF.R.U32.HI R18, RZ, 0x1e, R18 ;  /* 0x0000001eff127819 */ /* 0x004fc80000011612 */
[----:B------:R-:W-:-:S04]  /*03d0*/  LOP3.LUT R18, R18, 0x2, RZ, 0xc0, !PT ;  /* 0x0000000212127812 */ /* 0x000fc800078ec0ff */
[----:B------:R-:W-:-:S06]  /*03e0*/  IADD3 R18, PT, PT, -R18, 0x1, RZ ;  /* 0x0000000112127810 */ /* 0x000fcc0007ffe1ff */
[----:B------:R-:W1:Y:S01]  /*03f0*/  I2F.F64 R18, R18 ;  /* 0x0000001200127312 */ /* 0x000e620000201c00 */
[----:B---3--:R-:W-:-:S04]  /*0400*/  SHF.R.U32.HI R24, RZ, 0x1e, R24 ;  /* 0x0000001eff187819 */ /* 0x008fc80000011618 */
[----:B------:R-:W-:-:S04]  /*0410*/  LOP3.LUT R24, R24, 0x2, RZ, 0xc0, !PT ;  /* 0x0000000218187812 */ /* 0x000fc800078ec0ff */
[----:B------:R-:W-:Y:S01]  /*0420*/  IADD3 R24, PT, PT, -R24, 0x1, RZ ;  /* 0x0000000118187810 */ /* 0x000fe20007ffe1ff */
[----:B-1----:R-:W-:Y:S01]  /*0430*/  DFMA R16, -R16, R18, R20 ;  /* 0x000000121010722b */ /* 0x002fe20000000114 */
[----:B------:R-:W2:Y:S02]  /*0440*/  LDG.E.64 R18, desc[UR4][R10.64+0x10] ;  /* 0x000010040a127981 */ /* 0x000ea4000c1e1b00 */
[----:B------:R-:W4:Y:S05]  /*0450*/  I2F.F64 R20, R24 ;  /* 0x0000001800147312 */ /* 0x000f2a0000201c00 */
[----:B----4-:R-:W-:Y:S01]  /*0460*/  DFMA R16, -R14, R20, R16 ;  /* 0x000000140e10722b */ /* 0x010fe20000000110 */
[----:B------:R-:W3:Y:S01]  /*0470*/  LDG.E.64 R14, desc[UR4][R10.64+0x18] ;  /* 0x000018040a0e7981 */ /* 0x000ee2000c1e1b00 */
[----:B------:R-:W-:-:S04]  /*0480*/  IMAD R7, R7, UR6, R0 ;  /* 0x0000000607077c24 */ /* 0x000fc8000f8e0200 */
[----:B------:R-:W-:Y:S01]  /*0490*/  IMAD.WIDE R20, R7, 0x8, R12 ;  /* 0x0000000807147825 */ /* 0x000fe200078e020c */
[----:B-----5:R-:W-:-:S03]  /*04a0*/  SHF.R.U32.HI R8, RZ, 0x1e, R8 ;  /* 0x0000001eff087819 */ /* 0x020fc60000011608 */
[----:B------:R-:W-:Y:S02]  /*04b0*/  IMAD R9, R9, UR6, R0 ;  /* 0x0000000609097c24 */ /* 0x000fe4000f8e0200 */
[----:B------:R1:W4:Y:S01]  /*04c0*/  LDG.E R20, desc[UR4][R20.64+0x4] ;  /* 0x0000040414147981 */ /* 0x000322000c1e1900 */
[----:B------:R-:W-:Y:S01]  /*04d0*/  LOP3.LUT R7, R8, 0x2, RZ, 0xc0, !PT ;  /* 0x0000000208077812 */ /* 0x000fe200078ec0ff */
[----:B------:R-:W-:-:S04]  /*04e0*/  IMAD.WIDE R8, R9, 0x8, R12 ;  /* 0x0000000809087825 */ /* 0x000fc800078e020c */
[----:B------:R-:W-:Y:S01]  /*04f0*/  IMAD R27, R23, UR6, R0 ;  /* 0x00000006171b7c24 */ /* 0x000fe2000f8e0200 */
[----:B------:R-:W-:Y:S01]  /*0500*/  IADD3 R23, PT, PT, -R7, 0x1, RZ ;  /* 0x0000000107177810 */ /* 0x000fe20007ffe1ff */
[----:B------:R-:W5:Y:S02]  /*0510*/  LDG.E R8, desc[UR4][R8.64+0x4] ;  /* 0x0000040408087981 */ /* 0x000f64000c1e1900 */
[----:B------:R-:W-:Y:S01]  /*0520*/  IMAD.WIDE R26, R27, 0x8, R12 ;  /* 0x000000081b1a7825 */ /* 0x000fe200078e020c */
[----:B0-----:R0:W2:Y:S01]  /*0530*/  I2F.F64 R28, R23 ;  /* 0x00000017001c7312 */ /* 0x0010a20000201c00 */
[----:B------:R-:W-:Y:S02]  /*0540*/  SHF.R.U32.HI R22, RZ, 0x1e, R22 ;  /* 0x0000001eff167819 */ /* 0x000fe40000011616 */
[----:B------:R-:W-:Y:S02]  /*0550*/  IMAD R25, R25, UR6, R0 ;  /* 0x0000000619197c24 */ /* 0x000fe4000f8e0200 */
[----:B------:R-:W5:Y:S01]  /*0560*/  LDG.E R26, desc[UR4][R26.64+0x4] ;  /* 0x000004041a1a7981 */ /* 0x000f62000c1e1900 */
[----:B------:R-:W-:Y:S01]  /*0570*/  LOP3.LUT R22, R22, 0x2, RZ, 0xc0, !PT ;  /* 0x0000000216167812 */ /* 0x000fe200078ec0ff */
[----:B------:R-:W-:-:S02]  /*0580*/  IMAD.WIDE R24, R25, 0x8, R12 ;  /* 0x0000000819187825 */ /* 0x000fc400078e020c */
[----:B------:R-:W5:Y:S01]  /*0590*/  LDG.E.64 R12, desc[UR4][R10.64+0x20] ;  /* 0x000020040a0c7981 */ /* 0x000f62000c1e1b00 */
[----:B-1----:R-:W-:-:S03]  /*05a0*/  IADD3 R21, PT, PT, -R22, 0x1, RZ ;  /* 0x0000000116157810 */ /* 0x002fc60007ffe1ff */
[----:B------:R1:W5:Y:S04]  /*05b0*/  LDG.E R7, desc[UR4][R24.64+0x4] ;  /* 0x0000040418077981 */ /* 0x000368000c1e1900 */
[----:B0-----:R-:W5:Y:S01]  /*05c0*/  LDG.E.64 R22, desc[UR4][R10.64+0x38] ;  /* 0x000038040a167981 */ /* 0x001f62000c1e1b00 */
[----:B--2---:R-:W-:Y:S01]  /*05d0*/  DFMA R28, -R18, R28, R16 ;  /* 0x0000001c121c722b */ /* 0x004fe20000000110 */
[----:B------:R-:W3:Y:S02]  /*05e0*/  I2F.F64 R16, R21 ;  /* 0x0000001500107312 */ /* 0x000ee40000201c00 */
[----:B------:R-:W2:Y:S05]  /*05f0*/  LDG.E.64 R18, desc[UR4][R10.64+0x28] ;  /* 0x000028040a127981 */ /* 0x000eaa000c1e1b00 */
[----:B---3--:R-:W-:Y:S01]  /*0600*/  DFMA R16, -R14, R16, R28 ;  /* 0x000000100e10722b */ /* 0x008fe2000000011c */
[----:B------:R0:W3:Y:S01]  /*0610*/  LDG.E.64 R14, desc[UR4][R10.64+0x30] ;  /* 0x000030040a0e7981 */ /* 0x0000e2000c1e1b00 */
[----:B----4-:R-:W-:-:S04]  /*0620*/  SHF.R.U32.HI R20, RZ, 0x1e, R20 ;  /* 0x0000001eff147819 */ /* 0x010fc80000011614 */
[----:B------:R-:W-:-:S04]  /*0630*/  LOP3.LUT R20, R20, 0x2, RZ, 0xc0, !PT ;  /* 0x0000000214147812 */ /* 0x000fc800078ec0ff */
[----:B-1----:R-:W-:Y:S02]  /*0640*/  IADD3 R24, PT, PT, -R20, 0x1, RZ ;  /* 0x0000000114187810 */ /* 0x002fe40007ffe1ff */
[----:B-----5:R-:W-:Y:S02]  /*0650*/  SHF.R.U32.HI R20, RZ, 0x1e, R8 ;  /* 0x0000001eff147819 */ /* 0x020fe40000011608 */
[----:B------:R-:W1:Y:S02]  /*0660*/  I2F.F64 R8, R24 ;  /* 0x0000001800087312 */ /* 0x000e640000201c00 */
[----:B------:R-:W-:Y:S02]  /*0670*/  LOP3.LUT R20, R20, 0x2, RZ, 0xc0, !PT ;  /* 0x0000000214147812 */ /* 0x000fe400078ec0ff */
[----:B------:R-:W-:Y:S02]  /*0680*/  SHF.R.U32.HI R26, RZ, 0x1e, R26 ;  /* 0x0000001eff1a7819 */ /* 0x000fe4000001161a */
[----:B------:R-:W-:-:S02]  /*0690*/  IADD3 R25, PT, PT, -R20, 0x1, RZ ;  /* 0x0000000114197810 */ /* 0x000fc40007ffe1ff */
[----:B------:R-:W-:Y:S02]  /*06a0*/  LOP3.LUT R26, R26, 0x2, RZ, 0xc0, !PT ;  /* 0x000000021a1a7812 */ /* 0x000fe400078ec0ff */
[----:B------:R-:W2:Y:S02]  /*06b0*/  I2F.F64 R20, R25 ;  /* 0x0000001900147312 */ /* 0x000ea40000201c00 */
[----:B0-----:R-:W-:Y:S02]  /*06c0*/  IADD3 R10, PT, PT, -R26, 0x1, RZ ;  /* 0x000000011a0a7810 */ /* 0x001fe40007ffe1ff */
[----:B------:R-:W-:Y:S01]  /*06d0*/  SHF.R.U32.HI R7, RZ, 0x1e, R7 ;  /* 0x0000001eff077819 */ /* 0x000fe20000011607 */
[----:B-1----:R-:W-:-:S03]  /*06e0*/  DFMA R8, -R12, R8, R16 ;  /* 0x000000080c08722b */ /* 0x002fc60000000110 */
[----:B------:R-:W-:Y:S01]  /*06f0*/  LOP3.LUT R7, R7, 0x2, RZ, 0xc0, !PT ;  /* 0x0000000207077812 */ /* 0x000fe200078ec0ff */
[----:B------:R-:W3:Y:S01]  /*0700*/  I2F.F64 R10, R10 ;  /* 0x0000000a000a7312 */ /* 0x000ee20000201c00 */
[----:B------:R-:W-:Y:S02]  /*0710*/  VIADD R6, R6, 0x8 ;  /* 0x0000000806067836 */ /* 0x000fe40000000000 */
[----:B------:R-:W-:-:S03]  /*0720*/  IADD3 R7, PT, PT, -R7, 0x1, RZ ;  /* 0x0000000107077810 */ /* 0x000fc60007ffe1ff */
[----:B------:R-:W-:Y:S01]  /*0730*/  ISETP.NE.AND P1, PT, R6, RZ, PT ;  /* 0x000000ff0600720c */ /* 0x000fe20003f25270 */
[----:B------:R-:W-:Y:S01]  /*0740*/  VIADD R2, R2, 0x8 ;  /* 0x0000000802027836 */ /* 0x000fe20000000000 */
[----:B--2---:R-:W-:Y:S01]  /*0750*/  DFMA R8, -R18, R20, R8 ;  /* 0x000000141208722b */ /* 0x004fe20000000108 */
[----:B------:R-:W0:Y:S07]  /*0760*/  I2F.F64 R20, R7 ;  /* 0x0000000700147312 */ /* 0x000e2e0000201c00 */
[----:B---3--:R-:W-:-:S08]  /*0770*/  DFMA R8, -R14, R10, R8 ;  /* 0x0000000a0e08722b */ /* 0x008fd00000000108 */
[----:B0-----:R-:W-:Y:S01]  /*0780*/  DFMA R20, -R22, R20, R8 ;  /* 0x000000141614722b */ /* 0x001fe20000000108 */
[----:B------:R-:W-:Y:S10]  /*0790*/  @P1 BRA `(.L_x_181) ;  /* 0xfffffff8009c1947 */ /* 0x000ff4000383ffff */
.L_x_180:
[----:B------:R-:W-:Y:S05]  /*07a0*/  BSYNC.RECONVERGENT B1 ;  /* 0x0000000000017941 */ /* 0x000fea0003800200 */
.L_x_179:
        /* <DEDUP_REMOVED lines=13> */
[----:B------:R-:W2:Y:S01]  /*0880*/  LDG.E R23, desc[UR4][R10.64+0xc] ;  /* 0x00000c040a177981 */ /* 0x000ea2000c1e1900 */
[----:B---3--:R-:W-:-:S04]  /*0890*/  IMAD R5, R5, UR6, R0 ;  /* 0x0000000605057c24 */ /* 0x008fc8000f8e0200 */
[----:B-1----:R-:W-:-:S04]  /*08a0*/  IMAD.WIDE R12, R5, 0x8, R8 ;  /* 0x00000008050c7825 */ /* 0x002fc800078e0208 */
[--C-:B----4-:R-:W-:Y:S01]  /*08b0*/  IMAD R15, R15, UR6, R0.reuse ;  /* 0x000000060f0f7c24 */ /* 0x110fe2000f8e0200 */
[----:B------:R-:W3:Y:S01]  /*08c0*/  LDG.E R5, desc[UR4][R12.64+0x4] ;  /* 0x000004040c057981 */ /* 0x000ee2000c1e1900 */
[----:B-----5:R-:W-:Y:S02]  /*08d0*/  IMAD R17, R17, UR6, R0 ;  /* 0x0000000611117c24 */ /* 0x020fe4000f8e0200 */
[----:B------:R-:W-:-:S05]  /*08e0*/  IMAD.WIDE R18, R15, 0x8, R8 ;  /* 0x000000080f127825 */ /* 0x000fca00078e0208 */
[----:B------:R-:W4:Y:S01]  /*08f0*/  LDG.E R15, desc[UR4][R18.64+0x4] ;  /* 0x00000404120f7981 */ /* 0x000f22000c1e1900 */
[----:B------:R-:W-:-:S04]  /*0900*/  IMAD.WIDE R24, R17, 0x8, R8 ;  /* 0x0000000811187825 */ /* 0x000fc800078e0208 */
[----:B--2---:R-:W-:Y:S01]  /*0910*/  IMAD R23, R23, UR6, R0 ;  /* 0x0000000617177c24 */ /* 0x004fe2000f8e0200 */
[----:B------:R-:W2:Y:S01]  /*0920*/  LDG.E R14, desc[UR4][R24.64+0x4] ;  /* 0x00000404180e7981 */ /* 0x000ea2000c1e1900 */
[----:B------:R-:W-:-:S04]  /*0930*/  IMAD.WIDE R16, R2, 0x8, R6 ;  /* 0x0000000802107825 */ /* 0x000fc800078e0206 */
[----:B------:R-:W-:Y:S01]  /*0940*/  IMAD.WIDE R26, R23, 0x8, R8 ;  /* 0x00000008171a7825 */ /* 0x000fe200078e0208 */
[----:B------:R-:W5:Y:S04]  /*0950*/  LDG.E.64 R10, desc[UR4][R16.64] ;  /* 0x00000004100a7981 */ /* 0x000f68000c1e1b00 */
[----:B------:R-:W5:Y:S04]  /*0960*/  LDG.E R23, desc[UR4][R26.64+0x4] ;  /* 0x000004041a177981 */ /* 0x000f68000c1e1900 */
[----:B------:R-:W5:Y:S04]  /*0970*/  LDG.E.64 R8, desc[UR4][R16.64+0x8] ;  /* 0x0000080410087981 */ /* 0x000f68000c1e1b00 */
[----:B------:R-:W5:Y:S04]  /*0980*/  LDG.E.64 R6, desc[UR4][R16.64+0x10] ;  /* 0x0000100410067981 */ /* 0x000f68000c1e1b00 */
[----:B------:R-:W5:Y:S01]  /*0990*/  LDG.E.64 R12, desc[UR4][R16.64+0x18] ;  /* 0x00001804100c7981 */ /* 0x000f62000c1e1b00 */
[----:B------:R-:W-:Y:S01]  /*09a0*/  VIADD R2, R2, 0x4 ;  /* 0x0000000402027836 */ /* 0x000fe20000000000 */
[----:B---3--:R-:W-:-:S04]  /*09b0*/  SHF.R.U32.HI R5, RZ, 0x1e, R5 ;  /* 0x0000001eff057819 */ /* 0x008fc80000011605 */
[----:B------:R-:W-:Y:S02]  /*09c0*/  LOP3.LUT R5, R5, 0x2, RZ, 0xc0, !PT ;  /* 0x0000000205057812 */ /* 0x000fe400078ec0ff */
[----:B----4-:R-:W-:Y:S02]  /*09d0*/  SHF.R.U32.HI R15, RZ, 0x1e, R15 ;  /* 0x0000001eff0f7819 */ /* 0x010fe4000001160f */
[----:B------:R-:W-:Y:S02]  /*09e0*/  IADD3 R5, PT, PT, -R5, 0x1, RZ ;  /* 0x0000000105057810 */ /* 0x000fe40007ffe1ff */
[----:B------:R-:W-:Y:S02]  /*09f0*/  LOP3.LUT R15, R15, 0x2, RZ, 0xc0, !PT ;  /* 0x000000020f0f7812 */ /* 0x000fe400078ec0ff */
[----:B------:R-:W0:Y:S01]  /*0a00*/  I2F.F64 R18, R5 ;  /* 0x0000000500127312 */ /* 0x000e220000201c00 */
[----:B--2---:R-:W-:Y:S02]  /*0a10*/  SHF.R.U32.HI R14, RZ, 0x1e, R14 ;  /* 0x0000001eff0e7819 */ /* 0x004fe4000001160e */
[----:B------:R-:W-:-:S02]  /*0a20*/  IADD3 R15, PT, PT, -R15, 0x1, RZ ;  /* 0x000000010f0f7810 */ /* 0x000fc40007ffe1ff */
[----:B------:R-:W-:-:S04]  /*0a30*/  LOP3.LUT R24, R14, 0x2, RZ, 0xc0, !PT ;  /* 0x000000020e187812 */ /* 0x000fc800078ec0ff */
[----:B------:R-:W1:Y:S01]  /*0a40*/  I2F.F64 R14, R15 ;  /* 0x0000000f000e7312 */ /* 0x000e620000201c00 */
[----:B-----5:R-:W-:Y:S02]  /*0a50*/  SHF.R.U32.HI R23, RZ, 0x1e, R23 ;  /* 0x0000001eff177819 */ /* 0x020fe40000011617 */
[----:B------:R-:W-:Y:S02]  /*0a60*/  IADD3 R24, PT, PT, -R24, 0x1, RZ ;  /* 0x0000000118187810 */ /* 0x000fe40007ffe1ff */
[----:B------:R-:W-:Y:S01]  /*0a70*/  LOP3.LUT R23, R23, 0x2, RZ, 0xc0, !PT ;  /* 0x0000000217177812 */ /* 0x000fe200078ec0ff */
[----:B0-----:R-:W-:Y:S02]  /*0a80*/  DFMA R18, -R10, R18, R20 ;  /* 0x000000120a12722b */ /* 0x001fe40000000114 */
[----:B------:R-:W0:Y:S01]  /*0a90*/  I2F.F64 R10, R24 ;  /* 0x00000018000a7312 */ /* 0x000e220000201c00 */
[----:B------:R-:W-:-:S05]  /*0aa0*/  IADD3 R23, PT, PT, -R23, 0x1, RZ ;  /* 0x0000000117177810 */ /* 0x000fca0007ffe1ff */
[----:B-1----:R-:W-:Y:S02]  /*0ab0*/  DFMA R8, -R8, R14, R18 ;  /* 0x0000000e0808722b */ /* 0x002fe40000000112 */
[----:B------:R-:W1:Y:S06]  /*0ac0*/  I2F.F64 R20, R23 ;  /* 0x0000001700147312 */ /* 0x000e6c0000201c00 */
[----:B0-----:R-:W-:-:S08]  /*0ad0*/  DFMA R6, -R6, R10, R8 ;  /* 0x0000000a0606722b */ /* 0x001fd00000000108 */
[----:B-1----:R-:W-:-:S11]  /*0ae0*/  DFMA R20, -R12, R20, R6 ;  /* 0x000000140c14722b */ /* 0x002fd60000000106 */
.L_x_183:
[----:B------:R-:W-:Y:S05]  /*0af0*/  BSYNC.RECONVERGENT B1 ;  /* 0x0000000000017941 */ /* 0x000fea0003800200 */
.L_x_182:
[----:B------:R-:W-:Y:S05]  /*0b00*/  @!P1 BRA `(.L_x_178) ;  /* 0x0000000000c09947 */ /* 0x000fea0003800000 */
[----:B------:R-:W-:Y:S01]  /*0b10*/  ISETP.NE.AND P0, PT, R22, 0x1, PT ;  /* 0x000000011600780c */ /* 0x000fe20003f05270 */
[----:B------:R-:W-:Y:S01]  /*0b20*/  BSSY.RECONVERGENT B1, `(.L_x_184) ;  /* 0x000001e000017945 */ /* 0x000fe20003800200 */
[----:B------:R-:W-:-:S04]  /*0b30*/  LOP3.LUT R4, R4, 0x1, RZ, 0xc0, !PT ;  /* 0x0000000104047812 */ /* 0x000fc800078ec0ff */
[----:B------:R-:W-:-:S07]  /*0b40*/  ISETP.NE.U32.AND P1, PT, R4, 0x1, PT ;  /* 0x000000010400780c */ /* 0x000fce0003f25070 */
[----:B------:R-:W-:Y:S06]  /*0b50*/  @!P0 BRA `(.L_x_185) ;  /* 0x0000000000688947 */ /* 0x000fec0003800000 */
[----:B------:R-:W0:Y:S08]  /*0b60*/  LDC.64 R4, c[0x0][0x388] ;  /* 0x0000e200ff047b82 */ /* 0x000e300000000a00 */
[----:B------:R-:W1:Y:S08]  /*0b70*/  LDC.64 R6, c[0x0][0x398] ;  /* 0x0000e600ff067b82 */ /* 0x000e700000000a00 */
[----:B------:R-:W2:Y:S01]  /*0b80*/  LDC.64 R10, c[0x0][0x390] ;  /* 0x0000e400ff0a7b82 */ /* 0x000ea20000000a00 */
[----:B0-----:R-:W-:-:S05]  /*0b90*/  IMAD.WIDE R4, R2, 0x4, R4 ;  /* 0x0000000402047825 */ /* 0x001fca00078e0204 */
[----:B------:R-:W3:Y:S04]  /*0ba0*/  LDG.E R9, desc[UR4][R4.64] ;  /* 0x0000000404097981 */ /* 0x000ee8000c1e1900 */
[----:B------:R-:W4:Y:S01]  /*0bb0*/  LDG.E R13, desc[UR4][R4.64+0x4] ;  /* 0x00000404040d7981 */ /* 0x000f22000c1e1900 */
[----:B--2---:R-:W-:-:S05]  /*0bc0*/  IMAD.WIDE R10, R2, 0x8, R10 ;  /* 0x00000008020a7825 */ /* 0x004fca00078e020a */
[----:B------:R-:W2:Y:S01]  /*0bd0*/  LDG.E.64 R4, desc[UR4][R10.64+0x8] ;  /* 0x000008040a047981 */ /* 0x000ea2000c1e1b00 */
[----:B---3--:R-:W-:-:S04]  /*0be0*/  IMAD R9, R9, UR6, R0 ;  /* 0x0000000609097c24 */ /* 0x008fc8000f8e0200 */
[----:B-1----:R-:W-:-:S04]  /*0bf0*/  IMAD.WIDE R8, R9, 0x8, R6 ;  /* 0x0000000809087825 */ /* 0x002fc800078e0206 */
[----:B----4-:R-:W-:Y:S02]  /*0c00*/  IMAD R13, R13, UR6, R0 ;  /* 0x000000060d0d7c24 */ /* 0x010fe4000f8e0200 */
[----:B------:R-:W3:Y:S02]  /*0c10*/  LDG.E R8, desc[UR4][R8.64+0x4] ;  /* 0x0000040408087981 */ /* 0x000ee4000c1e1900 */
[----:B------:R-:W-:Y:S02]  /*0c20*/  IMAD.WIDE R12, R13, 0x8, R6 ;  /* 0x000000080d0c7825 */ /* 0x000fe400078e0206 */
[----:B------:R-:W4:Y:S04]  /*0c30*/  LDG.E.64 R6, desc[UR4][R10.64] ;  /* 0x000000040a067981 */ /* 0x000f28000c1e1b00 */
[----:B------:R-:W5:Y:S01]  /*0c40*/  LDG.E R12, desc[UR4][R12.64+0x4] ;  /* 0x000004040c0c7981 */ /* 0x000f62000c1e1900 */
[----:B------:R-:W-:Y:S01]  /*0c50*/  VIADD R2, R2, 0x2 ;  /* 0x0000000202027836 */ /* 0x000fe20000000000 */
[----:B---3--:R-:W-:-:S04]  /*0c60*/  SHF.R.U32.HI R14, RZ, 0x1e, R8 ;  /* 0x0000001eff0e7819 */ /* 0x008fc80000011608 */
[----:B------:R-:W-:Y:S02]  /*0c70*/  LOP3.LUT R14, R14, 0x2, RZ, 0xc0, !PT ;  /* 0x000000020e0e7812 */ /* 0x000fe400078ec0ff */
[----:B-----5:R-:W-:Y:S02]  /*0c80*/  SHF.R.U32.HI R15, RZ, 0x1e, R12 ;  /* 0x0000001eff0f7819 */ /* 0x020fe4000001160c */
[----:B------:R-:W-:Y:S02]  /*0c90*/  IADD3 R14, PT, PT, -R14, 0x1, RZ ;  /* 0x000000010e0e7810 */ /* 0x000fe40007ffe1ff */
[----:B------:R-:W-:Y:S02]  /*0ca0*/  LOP3.LUT R15, R15, 0x2, RZ, 0xc0, !PT ;  /* 0x000000020f0f7812 */ /* 0x000fe400078ec0ff */
[----:B------:R-:W4:Y:S02]  /*0cb0*/  I2F.F64 R8, R14 ;  /* 0x0000000e00087312 */ /* 0x000f240000201c00 */
[----:B------:R-:W-:-:S06]  /*0cc0*/  IADD3 R15, PT, PT, -R15, 0x1, RZ ;  /* 0x000000010f0f7810 */ /* 0x000fcc0007ffe1ff */
[----:B------:R-:W2:Y:S01]  /*0cd0*/  I2F.F64 R12, R15 ;  /* 0x0000000f000c7312 */ /* 0x000ea20000201c00 */
[----:B----4-:R-:W-:-:S08]  /*0ce0*/  DFMA R6, -R6, R8, R20 ;  /* 0x000000080606722b */ /* 0x010fd00000000114 */
[----:B--2---:R-:W-:-:S11]  /*0cf0*/  DFMA R20, -R4, R12, R6 ;  /* 0x0000000c0414722b */ /* 0x004fd60000000106 */
.L_x_185:
[----:B------:R-:W-:Y:S05]  /*0d00*/  BSYNC.RECONVERGENT B1 ;  /* 0x0000000000017941 */ /* 0x000fea0003800200 */
.L_x_184:
[----:B------:R-:W-:Y:S05]  /*0d10*/  @P1 BRA `(.L_x_178) ;  /* 0x00000000003c1947 */ /* 0x000fea0003800000 */
[----:B------:R-:W0:Y:S08]  /*0d20*/  LDC.64 R4, c[0x0][0x388] ;  /* 0x0000e200ff047b82 */ /* 0x000e300000000a00 */
[----:B------:R-:W1:Y:S01]  /*0d30*/  LDC.64 R6, c[0x0][0x398] ;  /* 0x0000e600ff067b82 */ /* 0x000e620000000a00 */
[----:B0-----:R-:W-:-:S06]  /*0d40*/  IMAD.WIDE R4, R2, 0x4, R4 ;  /* 0x0000000402047825 */ /* 0x001fcc00078e0204 */
[----:B------:R-:W2:Y:S02]  /*0d50*/  LDG.E R5, desc[UR4][R4.64] ;  /* 0x0000000404057981 */ /* 0x000ea4000c1e1900 */
[----:B--2---:R-:W-:-:S04]  /*0d60*/  IMAD R9, R5, UR6, R0 ;  /* 0x0000000605097c24 */ /* 0x004fc8000f8e0200 */
[----:B-1----:R-:W-:Y:S02]  /*0d70*/  IMAD.WIDE R6, R9, 0x8, R6 ;  /* 0x0000000809067825 */ /* 0x002fe400078e0206 */
[----:B------:R-:W0:Y:S04]  /*0d80*/  LDC.64 R8, c[0x0][0x390] ;  /* 0x0000e400ff087b82 */ /* 0x000e280000000a00 */
[----:B------:R-:W2:Y:S01]  /*0d90*/  LDG.E R6, desc[UR4][R6.64+0x4] ;  /* 0x0000040406067981 */ /* 0x000ea2000c1e1900 */
[----:B0-----:R-:W-:-:S06]  /*0da0*/  IMAD.WIDE R8, R2, 0x8, R8 ;  /* 0x0000000802087825 */ /* 0x001fcc00078e0208 */
[----:B------:R-:W3:Y:S01]  /*0db0*/  LDG.E.64 R8, desc[UR4][R8.64] ;  /* 0x0000000408087981 */ /* 0x000ee2000c1e1b00 */
[----:B--2---:R-:W-:-:S04]  /*0dc0*/  SHF.R.U32.HI R2, RZ, 0x1e, R6 ;  /* 0x0000001eff027819 */ /* 0x004fc80000011606 */
[----:B------:R-:W-:-:S04]  /*0dd0*/  LOP3.LUT R2, R2, 0x2, RZ, 0xc0, !PT ;  /* 0x0000000202027812 */ /* 0x000fc800078ec0ff */
[----:B------:R-:W-:-:S04]  /*0de0*/  IADD3 R2, PT, PT, -R2, 0x1, RZ ;  /* 0x0000000102027810 */ /* 0x000fc80007ffe1ff */
[----:B------:R-:W3:Y:S02]  /*0df0*/  I2F.F64 R4, R2 ;  /* 0x0000000200047312 */ /* 0x000ee40000201c00 */
[----:B---3--:R-:W-:-:S11]  /*0e00*/  DFMA R20, -R8, R4, R20 ;  /* 0x000000040814722b */ /* 0x008fd60000000114 */
.L_x_178:
[----:B------:R-:W-:Y:S05]  /*0e10*/  BSYNC.RECONVERGENT B0 ;  /* 0x0000000000007941 */ /* 0x000fea0003800200 */
.L_x_177:
[----:B------:R-:W0:Y:S01]  /*0e20*/  LDC.64 R4, c[0x0][0x3a0] ;  /* 0x0000e800ff047b82 */ /* 0x000e220000000a00 */
[----:B------:R-:W-:Y:S01]  /*0e30*/  IMAD R3, R3, UR6, R0 ;  /* 0x0000000603037c24 */ /* 0x000fe2000f8e0200 */
[----:B------:R-:W1:Y:S03]  /*0e40*/  LDCU.64 UR8, c[0x0][0x3b0] ;  /* 0x00007600ff0877ac */ /* 0x000e660008000a00 */
[----:B0-----:R-:W-:-:S03]  /*0e50*/  IMAD.WIDE R4, R3, 0x8, R4 ;  /* 0x0000000803047825 */ /* 0x001fc600078e0204 */
[----:B------:R-:W1:Y:S02]  /*0e60*/  LDC.64 R2, c[0x0][0x3c8] ;  /* 0x0000f200ff027b82 */ /* 0x000e640000000a00 */
[----:B------:R-:W2:Y:S01]  /*0e70*/  LDG.E.64 R6, desc[UR4][R4.64] ;  /* 0x0000000404067981 */ /* 0x000ea2000c1e1b00 */
[----:B-1----:R-:W-:-:S08]  /*0e80*/  DMUL R2, R2, UR8 ;  /* 0x0000000802027c28 */ /* 0x002fd00008000000 */
[----:B--2---:R-:W-:-:S07]  /*0e90*/  DFMA R2, R2, R20, R6 ;  /* 0x000000140202722b */ /* 0x004fce0000000006 */
[----:B------:R-:W-:Y:S01]  /*0ea0*/  STG.E.64 desc[UR4][R4.64], R2 ;  /* 0x0000000204007986 */ /* 0x000fe2000c101b04 */
[----:B------:R-:W-:Y:S05]  /*0eb0*/  EXIT ;  /* 0x000000000000794d */ /* 0x000fea0003800000 */
.L_x_186:
        /* <DEDUP_REMOVED lines=12> */
.L_x_241:


//--------------------- .text._Z12step_forwardPi  --------------------------
	.section	.text._Z12step_forwardPi,"ax",@progbits
	.align	128
        .global         _Z12step_forwardPi
        .type           _Z12step_forwardPi,@function
        .size           _Z12step_forwardPi,(.L_x_242 - _Z12step_forwardPi)
        .other          _Z12step_forwardPi,@"STO_CUDA_ENTRY STV_DEFAULT"
_Z12step_forwardPi:
.text._Z12step_forwardPi:
[----:B------:R-:W-:Y:S01]  /*0000*/  LDC R1, c[0x0][0x37c] ;  /* 0x0000df00ff017b82 */ /* 0x000fe20000000800 */
[----:B------:R-:W0:Y:S07]  /*0010*/  S2R R0, SR_TID.X ;  /* 0x0000000000007919 */ /* 0x000e2e0000002100 */
[----:B------:R-:W1:Y:S01]  /*0020*/  S2UR UR5, SR_CTAID.Y ;  /* 0x00000000000579c3 */ /* 0x000e620000002600 */
[----:B------:R-:W2:Y:S01]  /*0030*/  LDCU UR6, c[0x0][0x360] ;  /* 0x00006c00ff0677ac */ /* 0x000ea20008000800 */
[----:B------:R-:W3:Y:S01]  /*0040*/  S2R R2, SR_TID.Y ;  /* 0x0000000000027919 */ /* 0x000ee20000002200 */
[----:B------:R-:W1:Y:S05]  /*0050*/  LDCU UR7, c[0x0][0x364] ;  /* 0x00006c80ff0777ac */ /* 0x000e6a0008000800 */
[----:B------:R-:W2:Y:S01]  /*0060*/  S2UR UR4, SR_CTAID.X ;  /* 0x00000000000479c3 */ /* 0x000ea20000002500 */
[----:B-1----:R-:W-:Y:S01]  /*0070*/  UIMAD UR5, UR5, UR7, URZ ;  /* 0x00000007050572a4 */ /* 0x002fe2000f8e02ff */
[----:B0-----:R-:W-:Y:S01]  /*0080*/  IMAD.MOV R0, RZ, RZ, -R0 ;  /* 0x000000ffff007224 */ /* 0x001fe200078e0a00 */
[----:B--2---:R-:W-:-:S04]  /*0090*/  UIMAD UR4, UR4, UR6, URZ ;  /* 0x00000006040472a4 */ /* 0x004fc8000f8e02ff */
[----:B---3--:R-:W-:-:S04]  /*00a0*/  LOP3.LUT P0, RZ, R2, UR5, RZ, 0xfc, !PT ;  /* 0x0000000502ff7c12 */ /* 0x008fc8000f80fcff */
[----:B------:R-:W-:-:S13]  /*00b0*/  ISETP.NE.OR P0, PT, R0, UR4, P0 ;  /* 0x0000000400007c0c */ /* 0x000fda0008705670 */
[----:B------:R-:W-:Y:S05]  /*00c0*/  @P0 EXIT ;  /* 0x000000000000094d */ /* 0x000fea0003800000 */
[----:B------:R-:W0:Y:S01]  /*00d0*/  LDC.64 R2, c[0x0][0x380] ;  /* 0x0000e000ff027b82 */ /* 0x000e220000000a00 */
[----:B------:R-:W0:Y:S02]  /*00e0*/  LDCU.64 UR4, c[0x0][0x358] ;  /* 0x00006b00ff0477ac */ /* 0x000e240008000a00 */
[----:B0-----:R-:W2:Y:S02]  /*00f0*/  LDG.E R0, desc[UR4][R2.64] ;  /* 0x0000000402007981 */ /* 0x001ea4000c1e1900 */
[----:B--2---:R-:W-:-:S05]  /*0100*/  VIADD R5, R0, 0x1 ;  /* 0x0000000100057836 */ /* 0x004fca0000000000 */
[----:B------:R-:W-:Y:S01]  /*0110*/  STG.E desc[UR4][R2.64], R5 ;  /* 0x0000000502007986 */ /* 0x000fe2000c101904 */
[----:B------:R-:W-:Y:S05]  /*0120*/  EXIT ;  /* 0x000000000000794d */ /* 0x000fea0003800000 */
.L_x_187:
        /* <DEDUP_REMOVED lines=13> */
.L_x_242:


//--------------------- .text._Z7confinePdS_ii    --------------------------
	.section	.text._Z7confinePdS_ii,"ax",@progbits
	.align	128
        .global         _Z7confinePdS_ii
        .type           _Z7confinePdS_ii,@function
        .size           _Z7confinePdS_ii,(.L_x_243 - _Z7confinePdS_ii)
        .other          _Z7confinePdS_ii,@"STO_CUDA_ENTRY STV_DEFAULT"
_Z7confinePdS_ii:
.text._Z7confinePdS_ii:
        /* <DEDUP_REMOVED lines=15> */
[----:B------:R-:W-:-:S04]  /*00f0*/  IMAD R9, R5, UR6, R0 ;  /* 0x0000000605097c24 */ /* 0x000fc8000f8e0200 */
[----:B0-----:R-:W-:-:S05]  /*0100*/  IMAD.WIDE R2, R9, 0x8, R2 ;  /* 0x0000000809027825 */ /* 0x001fca00078e0202 */
[----:B-1----:R-:W2:Y:S02]  /*0110*/  LDG.E.64 R4, desc[UR4][R2.64] ;  /* 0x0000000402047981 */ /* 0x002ea4000c1e1b00 */
[----:B--2---:R-:W-:-:S14]  /*0120*/  DSETP.GT.AND P0, PT, |R4|, 1, PT ;  /* 0x3ff000000400742a */ /* 0x004fdc0003f04200 */
[----:B------:R-:W-:Y:S05]  /*0130*/  @!P0 EXIT ;  /* 0x000000000000894d */ /* 0x000fea0003800000 */
        /* <DEDUP_REMOVED lines=9> */
.L_x_188:
        /* <DEDUP_REMOVED lines=11> */
.L_x_243:


//--------------------- .text._Z20mat_mult_and_confinePiS_PdS0_S0_ddS_idii --------------------------
	.section	.text._Z20mat_mult_and_confinePiS_PdS0_S0_ddS_idii,"ax",@progbits
	.align	128
        .global         _Z20mat_mult_and_confinePiS_PdS0_S0_ddS_idii
        .type           _Z20mat_mult_and_confinePiS_PdS0_S0_ddS_idii,@function
        .size           _Z20mat_mult_and_confinePiS_PdS0_S0_ddS_idii,(.L_x_244 - _Z20mat_mult_and_confinePiS_PdS0_S0_ddS_idii)
        .other          _Z20mat_mult_and_confinePiS_PdS0_S0_ddS_idii,@"STO_CUDA_ENTRY STV_DEFAULT"
_Z20mat_mult_and_confinePiS_PdS0_S0_ddS_idii:
.text._Z20mat_mult_and_confinePiS_PdS0_S0_ddS_idii:
        /* <DEDUP_REMOVED lines=17> */
[----:B-1----:R-:W2:Y:S01]  /*0110*/  LDG.E.64 R6, desc[UR4][R4.64] ;  /* 0x0000000404067981 */ /* 0x002ea2000c1e1b00 */
[----:B------:R-:W-:Y:S01]  /*0120*/  BSSY.RECONVERGENT B1, `(.L_x_189) ;  /* 0x00000e3000017945 */ /* 0x000fe20003800200 */
[----:B--2---:R-:W-:-:S14]  /*0130*/  DSETP.GT.AND P0, PT, |R6|, 1, PT ;  /* 0x3ff000000600742a */ /* 0x004fdc0003f04200 */
[----:B------:R-:W-:Y:S05]  /*0140*/  @!P0 BRA `(.L_x_190) ;  /* 0x0000000000248947 */ /* 0x000fea0003800000 */
[----:B------:R-:W-:Y:S01]  /*0150*/  SHF.R.U32.HI R6, RZ, 0x1e, R7 ;  /* 0x0000001eff067819 */ /* 0x000fe20000011607 */
[----:B------:R-:W0:Y:S03]  /*0160*/  LDC.64 R8, c[0x0][0x3a0] ;  /* 0x0000e800ff087b82 */ /* 0x000e260000000a00 */
[----:B------:R-:W-:-:S04]  /*0170*/  LOP3.LUT R6, R6, 0x2, RZ, 0xc0, !PT ;  /* 0x0000000206067812 */ /* 0x000fc800078ec0ff */
[----:B------:R-:W-:-:S06]  /*0180*/  IADD3 R6, PT, PT, -R6, 0x1, RZ ;  /* 0x0000000106067810 */ /* 0x000fcc0007ffe1ff */
[----:B------:R-:W1:Y:S01]  /*0190*/  I2F.F64 R6, R6 ;  /* 0x0000000600067312 */ /* 0x000e620000201c00 */
[----:B0-----:R-:W-:Y:S01]  /*01a0*/  IMAD.WIDE R8, R0, 0x8, R8 ;  /* 0x0000000800087825 */ /* 0x001fe200078e0208 */
[----:B-1----:R0:W-:Y:S04]  /*01b0*/  STG.E.64 desc[UR4][R4.64], R6 ;  /* 0x0000000604007986 */ /* 0x0021e8000c101b04 */
[----:B------:R0:W-:Y:S01]  /*01c0*/  STG.E.64 desc[UR4][R8.64], RZ ;  /* 0x000000ff08007986 */ /* 0x0001e2000c101b04 */
[----:B------:R-:W-:Y:S05]  /*01d0*/  BRA `(.L_x_191) ;  /* 0x0000000c005c7947 */ /* 0x000fea0003800000 */
.L_x_190:
[----:B------:R-:W0:Y:S02]  /*01e0*/  LDC.64 R4, c[0x0][0x380] ;  /* 0x0000e000ff047b82 */ /* 0x000e240000000a00 */
        /* <DEDUP_REMOVED lines=10> */
[----:B------:R-:W-:-:S05]  /*0290*/  IMAD.IADD R5, R4, 0x1, -R7 ;  /* 0x0000000104057824 */ /* 0x000fca00078e0a07 */
[----:B------:R-:W-:Y:S01]  /*02a0*/  ISETP.GT.U32.AND P0, PT, R5, -0x8, PT ;  /* 0xfffffff80500780c */ /* 0x000fe20003f04070 */
[----:B------:R-:W-:-:S12]  /*02b0*/  IMAD.IADD R5, R7, 0x1, -R4 ;  /* 0x0000000107057824 */ /* 0x000fd800078e0a04 */
[----:B------:R-:W-:Y:S05]  /*02c0*/  @P0 BRA `(.L_x_195) ;  /* 0x00000004006c0947 */ /* 0x000fea0003800000 */
[----:B------:R-:W-:Y:S02]  /*02d0*/  LOP3.LUT R6, R5, 0xfffffff8, RZ, 0xc0, !PT ;  /* 0xfffffff805067812 */ /* 0x000fe400078ec0ff */
[----:B------:R-:W-:-:S03]  /*02e0*/  CS2R R20, SRZ ;  /* 0x0000000000147805 */ /* 0x000fc6000001ff00 */
[----:B------:R-:W-:-:S07]  /*02f0*/  IMAD.MOV R6, RZ, RZ, -R6 ;  /* 0x000000ffff067224 */ /* 0x000fce00078e0a06 */
.L_x_196:
[----:B------:R-:W0:Y:S08]  /*0300*/  LDC.64 R26, c[0x0][0x388] ;  /* 0x0000e200ff1a7b82 */ /* 0x000e300000000a00 */
[----:B------:R-:W1:Y:S01]  /*0310*/  LDC.64 R12, c[0x0][0x390] ;  /* 0x0000e400ff0c7b82 */ /* 0x000e620000000a00 */
[----:B0-----:R-:W-:-:S05]  /*0320*/  IMAD.WIDE R26, R4, 0x4, R26 ;  /* 0x00000004041a7825 */ /* 0x001fca00078e021a */
[----:B------:R-:W2:Y:S04]  /*0330*/  LDG.E R7, desc[UR4][R26.64] ;  /* 0x000000041a077981 */ /* 0x000ea8000c1e1900 */
[----:B------:R-:W3:Y:S04]  /*0340*/  LDG.E R15, desc[UR4][R26.64+0x4] ;  /* 0x000004041a0f7981 */ /* 0x000ee8000c1e1900 */
[----:B------:R-:W4:Y:S04]  /*0350*/  LDG.E R9, desc[UR4][R26.64+0x8] ;  /* 0x000008041a097981 */ /* 0x000f28000c1e1900 */
[----:B------:R-:W5:Y:S01]  /*0360*/  LDG.E R19, desc[UR4][R26.64+0xc] ;  /* 0x00000c041a137981 */ /* 0x000f62000c1e1900 */
[----:B-1----:R-:W-:-:S05]  /*0370*/  IMAD.WIDE R12, R4, 0x8, R12 ;  /* 0x00000008040c7825 */ /* 0x002fca00078e020c */
[----:B------:R-:W5:Y:S01]  /*0380*/  LDG.E.64 R16, desc[UR4][R12.64] ;  /* 0x000000040c107981 */ /* 0x000f62000c1e1b00 */
[----:B--2---:R-:W-:-:S04]  /*0390*/  IMAD R7, R7, UR6, R2 ;  /* 0x0000000607077c24 */ /* 0x004fc8000f8e0202 */
[----:B------:R-:W-:Y:S02]  /*03a0*/  IMAD.WIDE R22, R7, 0x8, R10 ;  /* 0x0000000807167825 */ /* 0x000fe400078e020a */
[----:B------:R-:W2:Y:S04]  /*03b0*/  LDG.E R7, desc[UR4][R26.64+0x10] ;  /* 0x000010041a077981 */ /* 0x000ea8000c1e1900 */
[----:B------:R-:W2:Y:S01]  /*03c0*/  LDG.E R18, desc[UR4][R22.64+0x4] ;  /* 0x0000040416127981 */ /* 0x000ea2000c1e1900 */
[----:B---3--:R-:W-:-:S04]  /*03d0*/  IMAD R15, R15, UR6, R2 ;  /* 0x000000060f0f7c24 */ /* 0x008fc8000f8e0202 */
[----:B------:R-:W-:Y:S02]  /*03e0*/  IMAD.WIDE R24, R15, 0x8, R10 ;  /* 0x000000080f187825 */ /* 0x000fe400078e020a */
[----:B------:R-:W3:Y:S04]  /*03f0*/  LDG.E.64 R14, desc[UR4][R12.64+0x8] ;  /* 0x000008040c0e7981 */ /* 0x000ee8000c1e1b00 */
[----:B------:R-:W3:Y:S01]  /*0400*/  LDG.E R24, desc[UR4][R24.64+0x4] ;  /* 0x0000040418187981 */ /* 0x000ee2000c1e1900 */
[--C-:B----4-:R-:W-:Y:S02]  /*0410*/  IMAD R9, R9, UR6, R2.reuse ;  /* 0x0000000609097c24 */ /* 0x110fe4000f8e0202 */
[----:B-----5:R-:W-:Y:S01]  /*0420*/  IMAD R19, R19, UR6, R2 ;  /* 0x0000000613137c24 */ /* 0x020fe2000f8e0202 */
[----:B------:R-:W4:Y:S01]  /*0430*/  LDG.E R23, desc[UR4][R26.64+0x18] ;  /* 0x000018041a177981 */ /* 0x000f22000c1e1900 */
[----:B------:R-:W-:-:S03]  /*0440*/  IMAD.WIDE R8, R9, 0x8, R10 ;  /* 0x0000000809087825 */ /* 0x000fc600078e020a */
[----:B------:R-:W5:Y:S04]  /*0450*/  LDG.E R25, desc[UR4][R26.64+0x1c] ;  /* 0x00001c041a197981 */ /* 0x000f68000c1e1900 */
[----:B------:R-:W4:Y:S04]  /*0460*/  LDG.E R8, desc[UR4][R8.64+0x4] ;  /* 0x0000040408087981 */ /* 0x000f28000c1e1900 */
        /* <DEDUP_REMOVED lines=12> */
[----:B------:R-:W1:Y:S05]  /*0530*/  I2F.F64 R20, R24 ;  /* 0x0000001800147312 */ /* 0x000e6a0000201c00 */
[----:B-1----:R-:W-:Y:S01]  /*0540*/  DFMA R16, -R14, R20, R16 ;  /* 0x000000140e10722b */ /* 0x002fe20000000110 */
[----:B------:R-:W3:Y:S01]  /*0550*/  LDG.E.64 R14, desc[UR4][R12.64+0x18] ;  /* 0x000018040c0e7981 */ /* 0x000ee2000c1e1b00 */
[----:B------:R-:W-:-:S04]  /*0560*/  IMAD R7, R7, UR6, R2 ;  /* 0x0000000607077c24 */ /* 0x000fc8000f8e0202 */
[----:B------:R-:W-:Y:S01]  /*0570*/  IMAD.WIDE R20, R7, 0x8, R10 ;  /* 0x0000000807147825 */ /* 0x000fe200078e020a */
[----:B----4-:R-:W-:-:S03]  /*0580*/  SHF.R.U32.HI R8, RZ, 0x1e, R8 ;  /* 0x0000001eff087819 */ /* 0x010fc60000011608 */
[----:B-----5:R-:W-:Y:S02]  /*0590*/  IMAD R9, R9, UR6, R2 ;  /* 0x0000000609097c24 */ /* 0x020fe4000f8e0202 */
[----:B------:R-:W4:Y:S01]  /*05a0*/  LDG.E R20, desc[UR4][R20.64+0x4] ;  /* 0x0000040414147981 */ /* 0x000f22000c1e1900 */
[----:B------:R-:W-:Y:S01]  /*05b0*/  LOP3.LUT R8, R8, 0x2, RZ, 0xc0, !PT ;  /* 0x0000000208087812 */ /* 0x000fe200078ec0ff */
[----:B0-----:R-:W-:-:S04]  /*05c0*/  IMAD.WIDE R28, R9, 0x8, R10 ;  /* 0x00000008091c7825 */ /* 0x001fc800078e020a */
[----:B------:R-:W-:Y:S01]  /*05d0*/  IMAD R9, R23, UR6, R2 ;  /* 0x0000000617097c24 */ /* 0x000fe2000f8e0202 */
[----:B------:R-:W-:Y:S01]  /*05e0*/  IADD3 R23, PT, PT, -R8, 0x1, RZ ;  /* 0x0000000108177810 */ /* 0x000fe20007ffe1ff */
[----:B------:R0:W5:Y:S02]  /*05f0*/  LDG.E R7, desc[UR4][R28.64+0x4] ;  /* 0x000004041c077981 */ /* 0x000164000c1e1900 */
[----:B------:R-:W-:Y:S01]  /*0600*/  IMAD.WIDE R8, R9, 0x8, R10 ;  /* 0x0000000809087825 */ /* 0x000fe200078e020a */
[----:B------:R-:W2:Y:S01]  /*0610*/  I2F.F64 R26, R23 ;  /* 0x00000017001a7312 */ /* 0x000ea20000201c00 */
[----:B------:R-:W-:Y:S02]  /*0620*/  SHF.R.U32.HI R22, RZ, 0x1e, R22 ;  /* 0x0000001eff167819 */ /* 0x000fe40000011616 */
[----:B------:R-:W-:Y:S02]  /*0630*/  IMAD R25, R25, UR6, R2 ;  /* 0x0000000619197c24 */ /* 0x000fe4000f8e0202 */
[----:B------:R-:W5:Y:S01]  /*0640*/  LDG.E R8, desc[UR4][R8.64+0x4] ;  /* 0x0000040408087981 */ /* 0x000f62000c1e1900 */
[----:B------:R-:W-:Y:S01]  /*0650*/  LOP3.LUT R22, R22, 0x2, RZ, 0xc0, !PT ;  /* 0x0000000216167812 */ /* 0x000fe200078ec0ff */
[----:B0-----:R-:W-:-:S02]  /*0660*/  IMAD.WIDE R28, R25, 0x8, R10 ;  /* 0x00000008191c7825 */ /* 0x001fc400078e020a */
[----:B------:R-:W5:Y:S01]  /*0670*/  LDG.E.64 R24, desc[UR4][R12.64+0x38] ;  /* 0x000038040c187981 */ /* 0x000f62000c1e1b00 */
[----:B------:R-:W-:-:S03]  /*0680*/  IADD3 R22, PT, PT, -R22, 0x1, RZ ;  /* 0x0000000116167810 */ /* 0x000fc60007ffe1ff */
[----:B------:R0:W5:Y:S01]  /*0690*/  LDG.E R21, desc[UR4][R28.64+0x4] ;  /* 0x000004041c157981 */ /* 0x000162000c1e1900 */
[----:B--2---:R-:W-:-:S03]  /*06a0*/  DFMA R26, -R18, R26, R16 ;  /* 0x0000001a121a722b */ /* 0x004fc60000000110 */
[----:B------:R-:W2:Y:S01]  /*06b0*/  LDG.E.64 R16, desc[UR4][R12.64+0x20] ;  /* 0x000020040c107981 */ /* 0x000ea2000c1e1b00 */
[----:B------:R1:W3:Y:S03]  /*06c0*/  I2F.F64 R18, R22 ;  /* 0x0000001600127312 */ /* 0x0002e60000201c00 */
[----:B-1----:R-:W2:Y:S01]  /*06d0*/  LDG.E.64 R22, desc[UR4][R12.64+0x28] ;  /* 0x000028040c167981 */ /* 0x002ea2000c1e1b00 */
[----:B---3--:R-:W-:-:S03]  /*06e0*/  DFMA R18, -R14, R18, R26 ;  /* 0x000000120e12722b */ /* 0x008fc6000000011a */
[----:B------:R1:W3:Y:S01]  /*06f0*/  LDG.E.64 R14, desc[UR4][R12.64+0x30] ;  /* 0x000030040c0e7981 */ /* 0x0002e2000c1e1b00 */
[----:B----4-:R-:W-:-:S04]  /*0700*/  SHF.R.U32.HI R20, RZ, 0x1e, R20 ;  /* 0x0000001eff147819 */ /* 0x010fc80000011614 */
[----:B------:R-:W-:-:S04]  /*0710*/  LOP3.LUT R20, R20, 0x2, RZ, 0xc0, !PT ;  /* 0x0000000214147812 */ /* 0x000fc800078ec0ff */
[----:B------:R-:W-:Y:S02]  /*0720*/  IADD3 R20, PT, PT, -R20, 0x1, RZ ;  /* 0x0000000114147810 */ /* 0x000fe40007ffe1ff */
[----:B-----5:R-:W-:Y:S02]  /*0730*/  SHF.R.U32.HI R7, RZ, 0x1e, R7 ;  /* 0x0000001eff077819 */ /* 0x020fe40000011607 */
[----:B------:R-:W2:Y:S02]  /*0740*/  I2F.F64 R26, R20 ;  /* 0x00000014001a7312 */ /* 0x000ea40000201c00 */
[----:B------:R-:W-:Y:S02]  /*0750*/  LOP3.LUT R7, R7, 0x2, RZ, 0xc0, !PT ;  /* 0x0000000207077812 */ /* 0x000fe400078ec0ff */
[----:B------:R-:W-:Y:S02]  /*0760*/  SHF.R.U32.HI R8, RZ, 0x1e, R8 ;  /* 0x0000001eff087819 */ /* 0x000fe40000011608 */
[----:B------:R-:W-:-:S02]  /*0770*/  IADD3 R7, PT, PT, -R7, 0x1, RZ ;  /* 0x0000000107077810 */ /* 0x000fc40007ffe1ff */
[----:B0-----:R-:W-:Y:S02]  /*0780*/  LOP3.LUT R28, R8, 0x2, RZ, 0xc0, !PT ;  /* 0x00000002081c7812 */ /* 0x001fe400078ec0ff */
[----:B------:R-:W0:Y:S02]  /*0790*/  I2F.F64 R8, R7 ;  /* 0x0000000700087312 */ /* 0x000e240000201c00 */
[----:B-1----:R-:W-:Y:S02]  /*07a0*/  IADD3 R12, PT, PT, -R28, 0x1, RZ ;  /* 0x000000011c0c7810 */ /* 0x002fe40007ffe1ff */
[----:B------:R-:W-:-:S04]  /*07b0*/  SHF.R.U32.HI R21, RZ, 0x1e, R21 ;  /* 0x0000001eff157819 */ /* 0x000fc80000011615 */
[----:B------:R-:W-:Y:S01]  /*07c0*/  LOP3.LUT R21, R21, 0x2, RZ, 0xc0, !PT ;  /* 0x0000000215157812 */ /* 0x000fe200078ec0ff */
[----:B------:R-:W3:Y:S01]  /*07d0*/  I2F.F64 R12, R12 ;  /* 0x0000000c000c7312 */ /* 0x000ee20000201c00 */
[----:B------:R-:W-:-:S05]  /*07e0*/  VIADD R6, R6, 0x8 ;  /* 0x0000000806067836 */ /* 0x000fca0000000000 */
[----:B------:R-:W-:Y:S01]  /*07f0*/  ISETP.NE.AND P0, PT, R6, RZ, PT ;  /* 0x000000ff0600720c */ /* 0x000fe20003f05270 */
[----:B------:R-:W-:Y:S01]  /*0800*/  VIADD R4, R4, 0x8 ;  /* 0x0000000804047836 */ /* 0x000fe20000000000 */
[----:B--2---:R-:W-:Y:S01]  /*0810*/  DFMA R16, -R16, R26, R18 ;  /* 0x0000001a1010722b */ /* 0x004fe20000000112 */
[----:B------:R-:W-:-:S04]  /*0820*/  IADD3 R18, PT, PT, -R21, 0x1, RZ ;  /* 0x0000000115127810 */ /* 0x000fc80007ffe1ff */
[----:B------:R-:W1:Y:S03]  /*0830*/  I2F.F64 R20, R18 ;  /* 0x0000001200147312 */ /* 0x000e660000201c00 */
[----:B0-----:R-:W-:-:S08]  /*0840*/  DFMA R8, -R22, R8, R16 ;  /* 0x000000081608722b */ /* 0x001fd00000000110 */
[----:B---3--:R-:W-:-:S08]  /*0850*/  DFMA R8, -R14, R12, R8 ;  /* 0x0000000c0e08722b */ /* 0x008fd00000000108 */
[----:B-1----:R-:W-:Y:S01]  /*0860*/  DFMA R20, -R24, R20, R8 ;  /* 0x000000141814722b */ /* 0x002fe20000000108 */
[----:B------:R-:W-:Y:S10]  /*0870*/  @P0 BRA `(.L_x_196) ;  /* 0xfffffff800a00947 */ /* 0x000ff4000383ffff */
.L_x_195:
[----:B------:R-:W-:Y:S05]  /*0880*/  BSYNC.RECONVERGENT B2 ;  /* 0x0000000000027941 */ /* 0x000fea0003800200 */
.L_x_194:
[----:B------:R-:W-:-:S13]  /*0890*/  LOP3.LUT P0, R6, R5, 0x7, RZ, 0xc0, !PT ;  /* 0x0000000705067812 */ /* 0x000fda000780c0ff */
[----:B------:R-:W-:Y:S05]  /*08a0*/  @!P0 BRA `(.L_x_193) ;  /* 0x0000000400848947 */ /* 0x000fea0003800000 */
[----:B------:R-:W-:Y:S01]  /*08b0*/  ISETP.GE.U32.AND P0, PT, R6, 0x4, PT ;  /* 0x000000040600780c */ /* 0x000fe20003f06070 */
[----:B------:R-:W-:Y:S01]  /*08c0*/  BSSY.RECONVERGENT B2, `(.L_x_197) ;  /* 0x0000030000027945 */ /* 0x000fe20003800200 */
[----:B------:R-:W-:-:S11]  /*08d0*/  LOP3.LUT P1, R24, R5, 0x3, RZ, 0xc0, !PT ;  /* 0x0000000305187812 */ /* 0x000fd6000782c0ff */
[----:B------:R-:W-:Y:S05]  /*08e0*/  @!P0 BRA `(.L_x_198) ;  /* 0x0000000000b48947 */ /* 0x000fea0003800000 */
        /* <DEDUP_REMOVED lines=10> */
[----:B------:R-:W-:-:S04]  /*0990*/  IMAD.WIDE R8, R9, 0x8, R10 ;  /* 0x0000000809087825 */ /* 0x000fc800078e020a */
[--C-:B---3--:R-:W-:Y:S01]  /*09a0*/  IMAD R13, R13, UR6, R2.reuse ;  /* 0x000000060d0d7c24 */ /* 0x108fe2000f8e0202 */
[----:B------:R-:W2:Y:S01]  /*09b0*/  LDG.E R18, desc[UR4][R8.64+0x4] ;  /* 0x0000040408127981 */ /* 0x000ea2000c1e1900 */
[----:B----4-:R-:W-:Y:S02]  /*09c0*/  IMAD R15, R15, UR6, R2 ;  /* 0x000000060f0f7c24 */ /* 0x010fe4000f8e0202 */
[--C-:B------:R-:W-:Y:S02]  /*09d0*/  IMAD.WIDE R26, R13, 0x8, R10.reuse ;  /* 0x000000080d1a7825 */ /* 0x100fe400078e020a */
[----:B------:R-:W3:Y:S02]  /*09e0*/  LDG.E.64 R12, desc[UR4][R16.64+0x10] ;  /* 0x00001004100c7981 */ /* 0x000ee4000c1e1b00 */
[----:B------:R-:W-:Y:S02]  /*09f0*/  IMAD.WIDE R22, R15, 0x8, R10 ;  /* 0x000000080f167825 */ /* 0x000fe400078e020a */
[----:B------:R-:W4:Y:S02]  /*0a00*/  LDG.E R19, desc[UR4][R26.64+0x4] ;  /* 0x000004041a137981 */ /* 0x000f24000c1e1900 */
[----:B-----5:R-:W-:-:S02]  /*0a10*/  IMAD R25, R25, UR6, R2 ;  /* 0x0000000619197c24 */ /* 0x020fc4000f8e0202 */
[----:B------:R4:W5:Y:S02]  /*0a20*/  LDG.E R22, desc[UR4][R22.64+0x4] ;  /* 0x0000040416167981 */ /* 0x000964000c1e1900 */
[----:B------:R-:W-:Y:S02]  /*0a30*/  IMAD.WIDE R28, R25, 0x8, R10 ;  /* 0x00000008191c7825 */ /* 0x000fe400078e020a */
[----:B------:R-:W3:Y:S04]  /*0a40*/  LDG.E.64 R8, desc[UR4][R16.64+0x8] ;  /* 0x0000080410087981 */ /* 0x000ee8000c1e1b00 */
[----:B------:R-:W3:Y:S04]  /*0a50*/  LDG.E R25, desc[UR4][R28.64+0x4] ;  /* 0x000004041c197981 */ /* 0x000ee8000c1e1900 */
[----:B------:R-:W3:Y:S01]  /*0a60*/  LDG.E.64 R14, desc[UR4][R16.64+0x18] ;  /* 0x00001804100e7981 */ /* 0x000ee2000c1e1b00 */
[----:B------:R-:W-:Y:S01]  /*0a70*/  VIADD R4, R4, 0x4 ;  /* 0x0000000404047836 */ /* 0x000fe20000000000 */
[----:B--2---:R-:W-:-:S04]  /*0a80*/  SHF.R.U32.HI R18, RZ, 0x1e, R18 ;  /* 0x0000001eff127819 */ /* 0x004fc80000011612 */
[----:B------:R-:W-:Y:S02]  /*0a90*/  LOP3.LUT R18, R18, 0x2, RZ, 0xc0, !PT ;  /* 0x0000000212127812 */ /* 0x000fe400078ec0ff */
[----:B----4-:R-:W-:Y:S02]  /*0aa0*/  SHF.R.U32.HI R23, RZ, 0x1e, R19 ;  /* 0x0000001eff177819 */ /* 0x010fe40000011613 */
[----:B------:R-:W-:Y:S02]  /*0ab0*/  IADD3 R26, PT, PT, -R18, 0x1, RZ ;  /* 0x00000001121a7810 */ /* 0x000fe40007ffe1ff */
[----:B------:R-:W-:Y:S02]  /*0ac0*/  LOP3.LUT R23, R23, 0x2, RZ, 0xc0, !PT ;  /* 0x0000000217177812 */ /* 0x000fe400078ec0ff */
[----:B------:R-:W0:Y:S01]  /*0ad0*/  I2F.F64 R18, R26 ;  /* 0x0000001a00127312 */ /* 0x000e220000201c00 */
[----:B-----5:R-:W-:Y:S02]  /*0ae0*/  SHF.R.U32.HI R22, RZ, 0x1e, R22 ;  /* 0x0000001eff167819 */ /* 0x020fe40000011616 */
[----:B------:R-:W-:-:S02]  /*0af0*/  IADD3 R23, PT, PT, -R23, 0x1, RZ ;  /* 0x0000000117177810 */ /* 0x000fc40007ffe1ff */
[----:B------:R-:W-:-:S04]  /*0b00*/  LOP3.LUT R27, R22, 0x2, RZ, 0xc0, !PT ;  /* 0x00000002161b7812 */ /* 0x000fc800078ec0ff */
[----:B------:R-:W1:Y:S01]  /*0b10*/  I2F.F64 R22, R23 ;  /* 0x0000001700167312 */ /* 0x000e620000201c00 */
[----:B---3--:R-:W-:Y:S02]  /*0b20*/  SHF.R.U32.HI R25, RZ, 0x1e, R25 ;  /* 0x0000001eff197819 */ /* 0x008fe40000011619 */
        /* <DEDUP_REMOVED lines=9> */
.L_x_198:
[----:B------:R-:W-:Y:S05]  /*0bc0*/  BSYNC.RECONVERGENT B2 ;  /* 0x0000000000027941 */ /* 0x000fea0003800200 */
.L_x_197:
        /* <DEDUP_REMOVED lines=31> */
.L_x_200:
[----:B------:R-:W-:Y:S05]  /*0dc0*/  BSYNC.RECONVERGENT B2 ;  /* 0x0000000000027941 */ /* 0x000fea0003800200 */
.L_x_199:
        /* <DEDUP_REMOVED lines=12> */
[----:B------:R-:W-:-:S06]  /*0e90*/  IADD3 R8, PT, PT, -R8, 0x1, RZ ;  /* 0x0000000108087810 */ /* 0x000fcc0007ffe1ff */
[----:B------:R-:W3:Y:S02]  /*0ea0*/  I2F.F64 R8, R8 ;  /* 0x0000000800087312 */ /* 0x000ee40000201c00 */
[----:B---3--:R-:W-:-:S11]  /*0eb0*/  DFMA R20, -R4, R8, R20 ;  /* 0x000000080414722b */ /* 0x008fd60000000114 */
.L_x_193:
[----:B------:R-:W-:Y:S05]  /*0ec0*/  BSYNC.RECONVERGENT B0 ;  /* 0x0000000000007941 */ /* 0x000fea0003800200 */
.L_x_192:
[----:B------:R-:W0:Y:S01]  /*0ed0*/  LDC.64 R4, c[0x0][0x3a0] ;  /* 0x0000e800ff047b82 */ /* 0x000e220000000a00 */
[----:B------:R-:W1:Y:S01]  /*0ee0*/  LDCU.64 UR8, c[0x0][0x3b0] ;  /* 0x00007600ff0877ac */ /* 0x000e620008000a00 */
[----:B0-----:R-:W-:-:S06]  /*0ef0*/  IMAD.WIDE R8, R0, 0x8, R4 ;  /* 0x0000000800087825 */ /* 0x001fcc00078e0204 */
[----:B------:R-:W1:Y:S01]  /*0f00*/  LDC.64 R4, c[0x0][0x3c8] ;  /* 0x0000f200ff047b82 */ /* 0x000e620000000a00 */
[----:B------:R-:W2:Y:S01]  /*0f10*/  LDG.E.64 R6, desc[UR4][R8.64] ;  /* 0x0000000408067981 */ /* 0x000ea2000c1e1b00 */
[----:B-1----:R-:W-:-:S08]  /*0f20*/  DMUL R4, R4, UR8 ;  /* 0x0000000804047c28 */ /* 0x002fd00008000000 */
[----:B--2---:R-:W-:-:S07]  /*0f30*/  DFMA R4, R4, R20, R6 ;  /* 0x000000140404722b */ /* 0x004fce0000000006 */
[----:B------:R1:W-:Y:S04]  /*0f40*/  STG.E.64 desc[UR4][R8.64], R4 ;  /* 0x0000000408007986 */ /* 0x0003e8000c101b04 */
.L_x_191:
[----:B------:R-:W-:Y:S05]  /*0f50*/  BSYNC.RECONVERGENT B1 ;  /* 0x0000000000017941 */ /* 0x000fea0003800200 */
.L_x_189:
[----:B------:R-:W-:-:S13]  /*0f60*/  LOP3.LUT P0, RZ, R3, R2, RZ, 0xfc, !PT ;  /* 0x0000000203ff7212 */ /* 0x000fda000780fcff */
[----:B------:R-:W-:Y:S05]  /*0f70*/  @P0 EXIT ;  /* 0x000000000000094d */ /* 0x000fea0003800000 */
[----:B------:R-:W2:Y:S02]  /*0f80*/  LDC.64 R2, c[0x0][0x3b8] ;  /* 0x0000ee00ff027b82 */ /* 0x000ea40000000a00 */
[----:B--2---:R-:W0:Y:S02]  /*0f90*/  LDG.E R0, desc[UR4][R2.64] ;  /* 0x0000000402007981 */ /* 0x004e24000c1e1900 */
[----:B01----:R-:W-:-:S05]  /*0fa0*/  VIADD R5, R0, 0x1 ;  /* 0x0000000100057836 */ /* 0x003fca0000000000 */
[----:B------:R-:W-:Y:S01]  /*0fb0*/  STG.E desc[UR4][R2.64], R5 ;  /* 0x0000000502007986 */ /* 0x000fe2000c101904 */
[----:B------:R-:W-:Y:S05]  /*0fc0*/  EXIT ;  /* 0x000000000000794d */ /* 0x000fea0003800000 */
.L_x_201:
        /* <DEDUP_REMOVED lines=11> */
.L_x_244:


//--------------------- .text._Z13update_windowPdPiS0_PbS1_S0_iii --------------------------
	.section	.text._Z13update_windowPdPiS0_PbS1_S0_iii,"ax",@progbits
	.align	128
        .global         _Z13update_windowPdPiS0_PbS1_S0_iii
        .type           _Z13update_windowPdPiS0_PbS1_S0_iii,@function
        .size           _Z13update_windowPdPiS0_PbS1_S0_iii,(.L_x_245 - _Z13update_windowPdPiS0_PbS1_S0_iii)
        .other          _Z13update_windowPdPiS0_PbS1_S0_iii,@"STO_CUDA_ENTRY STV_DEFAULT"
_Z13update_windowPdPiS0_PbS1_S0_iii:
.text._Z13update_windowPdPiS0_PbS1_S0_iii:
[----:B------:R-:W-:Y:S01]  /*0000*/  LDC R1, c[0x0][0x37c] ;  /* 0x0000df00ff017b82 */ /* 0x000fe20000000800 */
[----:B------:R-:W0:Y:S07]  /*0010*/  S2R R2, SR_TID.X ;  /* 0x0000000000027919 */ /* 0x000e2e0000002100 */
[----:B------:R-:W0:Y:S01]  /*0020*/  S2UR UR4, SR_CTAID.X ;  /* 0x00000000000479c3 */ /* 0x000e220000002500 */
[----:B------:R-:W1:Y:S01]  /*0030*/  LDCU.64 UR6, c[0x0][0x358] ;  /* 0x00006b00ff0677ac */ /* 0x000e620008000a00 */
[----:B------:R-:W-:Y:S01]  /*0040*/  BSSY.RECONVERGENT B0, `(.L_x_202) ;  /* 0x0000151000007945 */ /* 0x000fe20003800200 */
[----:B------:R-:W2:Y:S05]  /*0050*/  S2R R5, SR_TID.Y ;  /* 0x0000000000057919 */ /* 0x000eaa0000002200 */
[----:B------:R-:W0:Y:S08]  /*0060*/  LDC R3, c[0x0][0x360] ;  /* 0x0000d800ff037b82 */ /* 0x000e300000000800 */
[----:B------:R-:W2:Y:S08]  /*0070*/  S2UR UR5, SR_CTAID.Y ;  /* 0x00000000000579c3 */ /* 0x000eb00000002600 */
[----:B------:R-:W2:Y:S08]  /*0080*/  LDC R4, c[0x0][0x364] ;  /* 0x0000d900ff047b82 */ /* 0x000eb00000000800 */
[----:B------:R-:W3:Y:S01]  /*0090*/  LDC R0, c[0x0][0x3b4] ;  /* 0x0000ed00ff007b82 */ /* 0x000ee20000000800 */
[----:B0-----:R-:W-:-:S02]  /*00a0*/  IMAD R3, R3, UR4, R2 ;  /* 0x0000000403037c24 */ /* 0x001fc4000f8e0202 */
[----:B--2---:R-:W-:-:S03]  /*00b0*/  IMAD R2, R4, UR5, R5 ;  /* 0x0000000504027c24 */ /* 0x004fc6000f8e0205 */
[----:B---3--:R-:W-:-:S04]  /*00c0*/  ISETP.GE.AND P0, PT, R3, R0, PT ;  /* 0x000000000300720c */ /* 0x008fc80003f06270 */
[----:B------:R-:W-:-:S13]  /*00d0*/  ISETP.NE.OR P0, PT, R2, RZ, P0 ;  /* 0x000000ff0200720c */ /* 0x000fda0000705670 */
[----:B-1----:R-:W-:Y:S05]  /*00e0*/  @P0 BRA `(.L_x_203) ;  /* 0x0000001400180947 */ /* 0x002fea0003800000 */
[----:B------:R-:W0:Y:S01]  /*00f0*/  LDC R4, c[0x0][0x3b8] ;  /* 0x0000ee00ff047b82 */ /* 0x000e220000000800 */
[----:B------:R-:W-:Y:S01]  /*0100*/  IMAD.MOV.U32 R25, RZ, RZ, RZ ;  /* 0x000000ffff197224 */ /* 0x000fe200078e00ff */
[----:B0-----:R-:W-:-:S13]  /*0110*/  ISETP.GE.AND P0, PT, R4, 0x1, PT ;  /* 0x000000010400780c */ /* 0x001fda0003f06270 */
[----:B------:R-:W-:Y:S05]  /*0120*/  @!P0 BRA `(.L_x_204) ;  /* 0x0000000800708947 */ /* 0x000fea0003800000 */
[C---:B------:R-:W-:Y:S01]  /*0130*/  ISETP.GE.U32.AND P1, PT, R4.reuse, 0x8, PT ;  /* 0x000000080400780c */ /* 0x040fe20003f26070 */
[----:B------:R-:W-:Y:S01]  /*0140*/  IMAD.MOV.U32 R6, RZ, RZ, RZ ;  /* 0x000000ffff067224 */ /* 0x000fe200078e00ff */
[----:B------:R-:W-:Y:S01]  /*0150*/  LOP3.LUT R5, R4, 0x7, RZ, 0xc0, !PT ;  /* 0x0000000704057812 */ /* 0x000fe200078ec0ff */
[----:B------:R-:W-:-:S03]  /*0160*/  IMAD.MOV.U32 R25, RZ, RZ, RZ ;  /* 0x000000ffff197224 */ /* 0x000fc600078e00ff */
[----:B------:R-:W-:-:S07]  /*0170*/  ISETP.NE.AND P2, PT, R5, RZ, PT ;  /* 0x000000ff0500720c */ /* 0x000fce0003f45270 */
[----:B------:R-:W-:Y:S06]  /*0180*/  @!P1 BRA `(.L_x_205) ;  /* 0x0000000400289947 */ /* 0x000fec0003800000 */
[----:B------:R-:W-:Y:S01]  /*0190*/  LOP3.LUT R6, R4, 0x7ffffff8, RZ, 0xc0, !PT ;  /* 0x7ffffff804067812 */ /* 0x000fe200078ec0ff */
[----:B------:R-:W-:Y:S02]  /*01a0*/  IMAD.MOV.U32 R25, RZ, RZ, RZ ;  /* 0x000000ffff197224 */ /* 0x000fe400078e00ff */
[----:B------:R-:W-:Y:S02]  /*01b0*/  IMAD.MOV.U32 R7, RZ, RZ, R3 ;  /* 0x000000ffff077224 */ /* 0x000fe400078e0003 */
[----:B------:R-:W-:-:S07]  /*01c0*/  IMAD.MOV R8, RZ, RZ, -R6 ;  /* 0x000000ffff087224 */ /* 0x000fce00078e0a06 */
.L_x_206:
[----:B------:R-:W0:Y:S08]  /*01d0*/  LDC.64 R18, c[0x0][0x380] ;  /* 0x0000e000ff127b82 */ /* 0x000e300000000a00 */
[----:B------:R-:W1:Y:S01]  /*01e0*/  LDC.64 R10, c[0x0][0x388] ;  /* 0x0000e200ff0a7b82 */ /* 0x000e620000000a00 */
[----:B0-----:R-:W-:-:S05]  /*01f0*/  IMAD.WIDE R18, R7, 0x8, R18 ;  /* 0x0000000807127825 */ /* 0x001fca00078e0212 */
[----:B------:R-:W2:Y:S01]  /*0200*/  LDG.E R9, desc[UR6][R18.64+0x4] ;  /* 0x0000040612097981 */ /* 0x000ea2000c1e1900 */
[----:B------:R-:W-:-:S04]  /*0210*/  IMAD.WIDE R22, R0, 0x8, R18 ;  /* 0x0000000800167825 */ /* 0x000fc800078e0212 */
[----:B-1----:R-:W-:Y:S01]  /*0220*/  IMAD.WIDE R10, R7, 0x4, R10 ;  /* 0x00000004070a7825 */ /* 0x002fe200078e020a */
[----:B------:R0:W3:Y:S03]  /*0230*/  LDG.E R24, desc[UR6][R22.64+0x4] ;  /* 0x0000040616187981 */ /* 0x0000e6000c1e1900 */
[----:B------:R-:W-:-:S04]  /*0240*/  IMAD.WIDE R16, R0, 0x8, R22 ;  /* 0x0000000800107825 */ /* 0x000fc800078e0216 */
[C---:B------:R-:W-:Y:S01]  /*0250*/  IMAD.WIDE R14, R0.reuse, 0x4, R10 ;  /* 0x00000004000e7825 */ /* 0x040fe200078e020a */
[----:B------:R1:W4:Y:S03]  /*0260*/  LDG.E R27, desc[UR6][R16.64+0x4] ;  /* 0x00000406101b7981 */ /* 0x000326000c1e1900 */
[C---:B------:R-:W-:Y:S01]  /*0270*/  IMAD.WIDE R28, R0.reuse, 0x8, R16 ;  /* 0x00000008001c7825 */ /* 0x040fe200078e0210 */
[----:B------:R-:W5:Y:S04]  /*0280*/  LDG.E R11, desc[UR6][R10.64] ;  /* 0x000000060a0b7981 */ /* 0x000f68000c1e1900 */
[----:B------:R-:W5:Y:S01]  /*0290*/  LDG.E R26, desc[UR6][R14.64] ;  /* 0x000000060e1a7981 */ /* 0x000f62000c1e1900 */
[----:B------:R-:W-:-:S03]  /*02a0*/  IMAD.WIDE R20, R0, 0x8, R28 ;  /* 0x0000000800147825 */ /* 0x000fc600078e021c */
[----:B------:R-:W5:Y:S01]  /*02b0*/  LDG.E R29, desc[UR6][R28.64+0x4] ;  /* 0x000004061c1d7981 */ /* 0x000f62000c1e1900 */
[----:B0-----:R-:W-:-:S03]  /*02c0*/  IMAD.WIDE R22, R0, 0x4, R14 ;  /* 0x0000000400167825 */ /* 0x001fc600078e020e */
[----:B------:R-:W5:Y:S01]  /*02d0*/  LDG.E R19, desc[UR6][R20.64+0x4] ;  /* 0x0000040614137981 */ /* 0x000f62000c1e1900 */
[----:B------:R-:W-:-:S05]  /*02e0*/  IMAD.WIDE R12, R0, 0x8, R20 ;  /* 0x00000008000c7825 */ /* 0x000fca00078e0214 */
[----:B------:R0:W5:Y:S01]  /*02f0*/  LDG.E R18, desc[UR6][R12.64+0x4] ;  /* 0x000004060c127981 */ /* 0x000162000c1e1900 */
[----:B-1----:R-:W-:-:S03]  /*0300*/  IMAD.WIDE R16, R0, 0x8, R12 ;  /* 0x0000000800107825 */ /* 0x002fc600078e020c */
[----:B------:R-:W5:Y:S01]  /*0310*/  LDG.E R28, desc[UR6][R22.64] ;  /* 0x00000006161c7981 */ /* 0x000f62000c1e1900 */
[----:B0-----:R-:W-:-:S03]  /*0320*/  IMAD.WIDE R12, R0, 0x4, R22 ;  /* 0x00000004000c7825 */ /* 0x001fc600078e0216 */
[----:B------:R0:W5:Y:S01]  /*0330*/  LDG.E R10, desc[UR6][R16.64+0x4] ;  /* 0x00000406100a7981 */ /* 0x000162000c1e1900 */
[----:B------:R-:W-:-:S06]  /*0340*/  IMAD.WIDE R14, R0, 0x8, R16 ;  /* 0x00000008000e7825 */ /* 0x000fcc00078e0210 */
[----:B------:R-:W5:Y:S01]  /*0350*/  LDG.E R14, desc[UR6][R14.64+0x4] ;  /* 0x000004060e0e7981 */ /* 0x000f62000c1e1900 */
[----:B0-----:R-:W-:-:S03]  /*0360*/  IMAD.WIDE R16, R0, 0x4, R12 ;  /* 0x0000000400107825 */ /* 0x001fc600078e020c */
[----:B------:R-:W5:Y:S01]  /*0370*/  LDG.E R12, desc[UR6][R12.64] ;  /* 0x000000060c0c7981 */ /* 0x000f62000c1e1900 */
[----:B------:R-:W-:-:S03]  /*0380*/  IMAD.WIDE R20, R0, 0x4, R16 ;  /* 0x0000000400147825 */ /* 0x000fc600078e0210 */
[----:B------:R-:W5:Y:S04]  /*0390*/  LDG.E R16, desc[UR6][R16.64] ;  /* 0x0000000610107981 */ /* 0x000f68000c1e1900 */
[----:B------:R0:W5:Y:S02]  /*03a0*/  LDG.E R13, desc[UR6][R20.64] ;  /* 0x00000006140d7981 */ /* 0x000164000c1e1900 */
[----:B0-----:R-:W-:-:S05]  /*03b0*/  IMAD.WIDE R20, R0, 0x4, R20 ;  /* 0x0000000400147825 */ /* 0x001fca00078e0214 */
[----:B------:R-:W5:Y:S01]  /*03c0*/  LDG.E R15, desc[UR6][R20.64] ;  /* 0x00000006140f7981 */ /* 0x000f62000c1e1900 */
[----:B------:R-:W-:-:S06]  /*03d0*/  IMAD.WIDE R22, R0, 0x4, R20 ;  /* 0x0000000400167825 */ /* 0x000fcc00078e0214 */
[----:B------:R-:W5:Y:S01]  /*03e0*/  LDG.E R22, desc[UR6][R22.64] ;  /* 0x0000000616167981 */ /* 0x000f62000c1e1900 */
[----:B------:R-:W-:-:S05]  /*03f0*/  VIADD R8, R8, 0x8 ;  /* 0x0000000808087836 */ /* 0x000fca0000000000 */
[----:B------:R-:W-:Y:S01]  /*0400*/  ISETP.NE.AND P1, PT, R8, RZ, PT ;  /* 0x000000ff0800720c */ /* 0x000fe20003f25270 */
[----:B------:R-:W-:Y:S01]  /*0410*/  IMAD R7, R0, 0x8, R7 ;  /* 0x0000000800077824 */ /* 0x000fe200078e0207 */
[----:B--2---:R-:W-:-:S04]  /*0420*/  SHF.R.U32.HI R9, RZ, 0x1e, R9 ;  /* 0x0000001eff097819 */ /* 0x004fc80000011609 */
[----:B------:R-:W-:Y:S02]  /*0430*/  LOP3.LUT R9, R9, 0x2, RZ, 0xc0, !PT ;  /* 0x0000000209097812 */ /* 0x000fe400078ec0ff */
[----:B---3--:R-:W-:Y:S02]  /*0440*/  SHF.R.U32.HI R24, RZ, 0x1e, R24 ;  /* 0x0000001eff187819 */ /* 0x008fe40000011618 */
[----:B------:R-:W-:Y:S02]  /*0450*/  IADD3 R9, PT, PT, -R9, 0x1, RZ ;  /* 0x0000000109097810 */ /* 0x000fe40007ffe1ff */
[----:B------:R-:W-:Y:S02]  /*0460*/  LOP3.LUT R24, R24, 0x2, RZ, 0xc0, !PT ;  /* 0x0000000218187812 */ /* 0x000fe400078ec0ff */
[----:B----4-:R-:W-:Y:S02]  /*0470*/  SHF.R.U32.HI R27, RZ, 0x1e, R27 ;  /* 0x0000001eff1b7819 */ /* 0x010fe4000001161b */
[----:B------:R-:W-:-:S02]  /*0480*/  IADD3 R24, PT, PT, -R24, 0x1, RZ ;  /* 0x0000000118187810 */ /* 0x000fc40007ffe1ff */
[----:B------:R-:W-:Y:S01]  /*0490*/  LOP3.LUT R27, R27, 0x2, RZ, 0xc0, !PT ;  /* 0x000000021b1b7812 */ /* 0x000fe200078ec0ff */
[----:B-----5:R-:W-:-:S03]  /*04a0*/  IMAD R11, R9, R11, R25 ;  /* 0x0000000b090b7224 */ /* 0x020fc600078e0219 */
[----:B------:R-:W-:Y:S02]  /*04b0*/  IADD3 R27, PT, PT, -R27, 0x1, RZ ;  /* 0x000000011b1b7810 */ /* 0x000fe40007ffe1ff */
[----:B------:R-:W-:Y:S01]  /*04c0*/  SHF.R.U32.HI R29, RZ, 0x1e, R29 ;  /* 0x0000001eff1d7819 */ /* 0x000fe2000001161d */
[----:B------:R-:W-:-:S03]  /*04d0*/  IMAD R11, R24, R26, R11 ;  /* 0x0000001a180b7224 */ /* 0x000fc600078e020b */
[----:B------:R-:W-:Y:S02]  /*04e0*/  LOP3.LUT R29, R29, 0x2, RZ, 0xc0, !PT ;  /* 0x000000021d1d7812 */ /* 0x000fe400078ec0ff */
[----:B------:R-:W-:Y:S02]  /*04f0*/  SHF.R.U32.HI R19, RZ, 0x1e, R19 ;  /* 0x0000001eff137819 */ /* 0x000fe40000011613 */
[----:B------:R-:W-:Y:S02]  /*0500*/  IADD3 R29, PT, PT, -R29, 0x1, RZ ;  /* 0x000000011d1d7810 */ /* 0x000fe40007ffe1ff */
[----:B------:R-:W-:Y:S02]  /*0510*/  SHF.R.U32.HI R18, RZ, 0x1e, R18 ;  /* 0x0000001eff127819 */ /* 0x000fe40000011612 */
[----:B------:R-:W-:Y:S01]  /*0520*/  LOP3.LUT R19, R19, 0x2, RZ, 0xc0, !PT ;  /* 0x0000000213137812 */ /* 0x000fe200078ec0ff */
[----:B------:R-:W-:Y:S01]  /*0530*/  IMAD R11, R27, R28, R11 ;  /* 0x0000001c1b0b7224 */ /* 0x000fe200078e020b */
[----:B------:R-:W-:-:S02]  /*0540*/  LOP3.LUT R18, R18, 0x2, RZ, 0xc0, !PT ;  /* 0x0000000212127812 */ /* 0x000fc400078ec0ff */
[----:B------:R-:W-:Y:S02]  /*0550*/  IADD3 R19, PT, PT, -R19, 0x1, RZ ;  /* 0x0000000113137810 */ /* 0x000fe40007ffe1ff */
[----:B------:R-:W-:Y:S02]  /*0560*/  SHF.R.U32.HI R10, RZ, 0x1e, R10 ;  /* 0x0000001eff0a7819 */ /* 0x000fe4000001160a */
[----:B------:R-:W-:Y:S02]  /*0570*/  IADD3 R18, PT, PT, -R18, 0x1, RZ ;  /* 0x0000000112127810 */ /* 0x000fe40007ffe1ff */
[----:B------:R-:W-:Y:S02]  /*0580*/  LOP3.LUT R10, R10, 0x2, RZ, 0xc0, !PT ;  /* 0x000000020a0a7812 */ /* 0x000fe400078ec0ff */
[----:B------:R-:W-:Y:S01]  /*0590*/  SHF.R.U32.HI R14, RZ, 0x1e, R14 ;  /* 0x0000001eff0e7819 */ /* 0x000fe2000001160e */
[----:B------:R-:W-:Y:S01]  /*05a0*/  IMAD R11, R29, R12, R11 ;  /* 0x0000000c1d0b7224 */ /* 0x000fe200078e020b */
[----:B------:R-:W-:-:S03]  /*05b0*/  IADD3 R10, PT, PT, -R10, 0x1, RZ ;  /* 0x000000010a0a7810 */ /* 0x000fc60007ffe1ff */
[----:B------:R-:W-:Y:S01]  /*05c0*/  IMAD R16, R19, R16, R11 ;  /* 0x0000001013107224 */ /* 0x000fe200078e020b */
[----:B------:R-:W-:-:S03]  /*05d0*/  LOP3.LUT R14, R14, 0x2, RZ, 0xc0, !PT ;  /* 0x000000020e0e7812 */ /* 0x000fc600078ec0ff */
[----:B------:R-:W-:Y:S01]  /*05e0*/  IMAD R16, R18, R13, R16 ;  /* 0x0000000d12107224 */ /* 0x000fe200078e0210 */
[----:B------:R-:W-:-:S03]  /*05f0*/  IADD3 R14, PT, PT, -R14, 0x1, RZ ;  /* 0x000000010e0e7810 */ /* 0x000fc60007ffe1ff */
[----:B------:R-:W-:-:S04]  /*0600*/  IMAD R15, R10, R15, R16 ;  /* 0x0000000f0a0f7224 */ /* 0x000fc800078e0210 */
[----:B------:R-:W-:Y:S01]  /*0610*/  IMAD R25, R14, R22, R15 ;  /* 0x000000160e197224 */ /* 0x000fe200078e020f */
[----:B------:R-:W-:Y:S06]  /*0620*/  @P1 BRA `(.L_x_206) ;  /* 0xfffffff800e81947 */ /* 0x000fec000383ffff */
.L_x_205:
[----:B------:R-:W-:Y:S05]  /*0630*/  @!P2 BRA `(.L_x_204) ;  /* 0x00000004002ca947 */ /* 0x000fea0003800000 */
[----:B------:R-:W-:Y:S02]  /*0640*/  ISETP.GE.U32.AND P1, PT, R5, 0x4, PT ;  /* 0x000000040500780c */ /* 0x000fe40003f26070 */
[----:B------:R-:W-:-:S04]  /*0650*/  LOP3.LUT R18, R4, 0x3, RZ, 0xc0, !PT ;  /* 0x0000000304127812 */ /* 0x000fc800078ec0ff */
[----:B------:R-:W-:-:S07]  /*0660*/  ISETP.NE.AND P2, PT, R18, RZ, PT ;  /* 0x000000ff1200720c */ /* 0x000fce0003f45270 */
[----:B------:R-:W-:Y:S06]  /*0670*/  @!P1 BRA `(.L_x_207) ;  /* 0x0000000000909947 */ /* 0x000fec0003800000 */
[----:B------:R-:W0:Y:S01]  /*0680*/  LDC.64 R10, c[0x0][0x380] ;  /* 0x0000e000ff0a7b82 */ /* 0x000e220000000a00 */
[----:B------:R-:W-:-:S07]  /*0690*/  IMAD R9, R6, R0, R3 ;  /* 0x0000000006097224 */ /* 0x000fce00078e0203 */
[----:B------:R-:W1:Y:S01]  /*06a0*/  LDC.64 R14, c[0x0][0x388] ;  /* 0x0000e200ff0e7b82 */ /* 0x000e620000000a00 */
[----:B0-----:R-:W-:-:S05]  /*06b0*/  IMAD.WIDE R10, R9, 0x8, R10 ;  /* 0x00000008090a7825 */ /* 0x001fca00078e020a */
[----:B------:R0:W2:Y:S01]  /*06c0*/  LDG.E R5, desc[UR6][R10.64+0x4] ;  /* 0x000004060a057981 */ /* 0x0000a2000c1e1900 */
[----:B------:R-:W-:-:S04]  /*06d0*/  IMAD.WIDE R20, R0, 0x8, R10 ;  /* 0x0000000800147825 */ /* 0x000fc800078e020a */
[----:B-1----:R-:W-:Y:S01]  /*06e0*/  IMAD.WIDE R14, R9, 0x4, R14 ;  /* 0x00000004090e7825 */ /* 0x002fe200078e020e */
[----:B------:R-:W3:Y:S03]  /*06f0*/  LDG.E R7, desc[UR6][R20.64+0x4] ;  /* 0x0000040614077981 */ /* 0x000ee6000c1e1900 */
[----:B------:R-:W-:-:S04]  /*0700*/  IMAD.WIDE R22, R0, 0x8, R20 ;  /* 0x0000000800167825 */ /* 0x000fc800078e0214 */
[C---:B------:R-:W-:Y:S01]  /*0710*/  IMAD.WIDE R12, R0.reuse, 0x4, R14 ;  /* 0x00000004000c7825 */ /* 0x040fe200078e020e */
[----:B------:R-:W4:Y:S03]  /*0720*/  LDG.E R16, desc[UR6][R22.64+0x4] ;  /* 0x0000040616107981 */ /* 0x000f26000c1e1900 */
[C---:B------:R-:W-:Y:S01]  /*0730*/  IMAD.WIDE R26, R0.reuse, 0x8, R22 ;  /* 0x00000008001a7825 */ /* 0x040fe200078e0216 */
[----:B------:R-:W5:Y:S03]  /*0740*/  LDG.E R14, desc[UR6][R14.64] ;  /* 0x000000060e0e7981 */ /* 0x000f66000c1e1900 */
[C---:B------:R-:W-:Y:S01]  /*0750*/  IMAD.WIDE R8, R0.reuse, 0x4, R12 ;  /* 0x0000000400087825 */ /* 0x040fe200078e020c */
[----:B------:R-:W5:Y:S04]  /*0760*/  LDG.E R17, desc[UR6][R26.64+0x4] ;  /* 0x000004061a117981 */ /* 0x000f68000c1e1900 */
[----:B------:R-:W5:Y:S01]  /*0770*/  LDG.E R12, desc[UR6][R12.64] ;  /* 0x000000060c0c7981 */ /* 0x000f62000c1e1900 */
[----:B0-----:R-:W-:-:S03]  /*0780*/  IMAD.WIDE R10, R0, 0x4, R8 ;  /* 0x00000004000a7825 */ /* 0x001fc600078e0208 */
[----:B------:R-:W5:Y:S04]  /*0790*/  LDG.E R8, desc[UR6][R8.64] ;  /* 0x0000000608087981 */ /* 0x000f68000c1e1900 */
[----:B------:R-:W5:Y:S01]  /*07a0*/  LDG.E R10, desc[UR6][R10.64] ;  /* 0x000000060a0a7981 */ /* 0x000f62000c1e1900 */
[----:B------:R-:W-:Y:S01]  /*07b0*/  VIADD R6, R6, 0x4 ;  /* 0x0000000406067836 */ /* 0x000fe20000000000 */
        /* <DEDUP_REMOVED lines=8> */
[----:B-----5:R-:W-:Y:S01]  /*0840*/  IMAD R5, R5, R14, R25 ;  /* 0x0000000e05057224 */ /* 0x020fe200078e0219 */
[----:B------:R-:W-:Y:S02]  /*0850*/  SHF.R.U32.HI R17, RZ, 0x1e, R17 ;  /* 0x0000001eff117819 */ /* 0x000fe40000011611 */
[----:B------:R-:W-:Y:S02]  /*0860*/  IADD3 R16, PT, PT, -R16, 0x1, RZ ;  /* 0x0000000110107810 */ /* 0x000fe40007ffe1ff */
[----:B------:R-:W-:Y:S01]  /*0870*/  LOP3.LUT R17, R17, 0x2, RZ, 0xc0, !PT ;  /* 0x0000000211117812 */ /* 0x000fe200078ec0ff */
[----:B------:R-:W-:-:S03]  /*0880*/  IMAD R5, R7, R12, R5 ;  /* 0x0000000c07057224 */ /* 0x000fc600078e0205 */
[----:B------:R-:W-:Y:S01]  /*0890*/  IADD3 R17, PT, PT, -R17, 0x1, RZ ;  /* 0x0000000111117810 */ /* 0x000fe20007ffe1ff */
[----:B------:R-:W-:-:S04]  /*08a0*/  IMAD R5, R16, R8, R5 ;  /* 0x0000000810057224 */ /* 0x000fc800078e0205 */
[----:B------:R-:W-:-:S07]  /*08b0*/  IMAD R25, R17, R10, R5 ;  /* 0x0000000a11197224 */ /* 0x000fce00078e0205 */
.L_x_207:
[----:B------:R-:W-:Y:S05]  /*08c0*/  @!P2 BRA `(.L_x_204) ;  /* 0x000000000088a947 */ /* 0x000fea0003800000 */
[----:B------:R-:W0:Y:S01]  /*08d0*/  LDC.64 R8, c[0x0][0x380] ;  /* 0x0000e000ff087b82 */ /* 0x000e220000000a00 */
[----:B------:R-:W-:Y:S02]  /*08e0*/  ISETP.NE.AND P1, PT, R18, 0x1, PT ;  /* 0x000000011200780c */ /* 0x000fe40003f25270 */
[----:B------:R-:W-:-:S04]  /*08f0*/  LOP3.LUT R5, R4, 0x1, RZ, 0xc0, !PT ;  /* 0x0000000104057812 */ /* 0x000fc800078ec0ff */
[----:B------:R-:W-:Y:S01]  /*0900*/  ISETP.NE.U32.AND P2, PT, R5, 0x1, PT ;  /* 0x000000010500780c */ /* 0x000fe20003f45070 */
[----:B------:R-:W1:Y:S06]  /*0910*/  LDC.64 R12, c[0x0][0x380] ;  /* 0x0000e000ff0c7b82 */ /* 0x000e6c0000000a00 */
[C---:B------:R-:W-:Y:S02]  /*0920*/  @P1 IMAD R7, R6.reuse, R0, R3 ;  /* 0x0000000006071224 */ /* 0x040fe400078e0203 */
[----:B------:R-:W2:Y:S01]  /*0930*/  LDC.64 R10, c[0x0][0x388] ;  /* 0x0000e200ff0a7b82 */ /* 0x000ea20000000a00 */
[----:B------:R-:W-:-:S02]  /*0940*/  @P1 VIADD R6, R6, 0x2 ;  /* 0x0000000206061836 */ /* 0x000fc40000000000 */
[----:B0-----:R-:W-:-:S05]  /*0950*/  @P1 IMAD.WIDE R14, R7, 0x8, R8 ;  /* 0x00000008070e1825 */ /* 0x001fca00078e0208 */
[----:B------:R-:W0:Y:S01]  /*0960*/  LDC.64 R8, c[0x0][0x388] ;  /* 0x0000e200ff087b82 */ /* 0x000e220000000a00 */
[----:B------:R-:W-:Y:S01]  /*0970*/  @!P2 IMAD R19, R6, R0, R3 ;  /* 0x000000000613a224 */ /* 0x000fe200078e0203 */
[----:B------:R-:W3:Y:S01]  /*0980*/  @P1 LDG.E R5, desc[UR6][R14.64+0x4] ;  /* 0x000004060e051981 */ /* 0x000ee2000c1e1900 */
[----:B------:R-:W-:-:S04]  /*0990*/  @P1 IMAD.WIDE R16, R0, 0x8, R14 ;  /* 0x0000000800101825 */ /* 0x000fc800078e020e */
[----:B-1----:R-:W-:Y:S02]  /*09a0*/  @!P2 IMAD.WIDE R12, R19, 0x8, R12 ;  /* 0x00000008130ca825 */ /* 0x002fe400078e020c */
[----:B------:R-:W4:Y:S02]  /*09b0*/  @P1 LDG.E R16, desc[UR6][R16.64+0x4] ;  /* 0x0000040610101981 */ /* 0x000f24000c1e1900 */
[----:B--2---:R-:W-:Y:S02]  /*09c0*/  @P1 IMAD.WIDE R10, R7, 0x4, R10 ;  /* 0x00000004070a1825 */ /* 0x004fe400078e020a */
[----:B------:R-:W2:Y:S02]  /*09d0*/  @!P2 LDG.E R12, desc[UR6][R12.64+0x4] ;  /* 0x000004060c0ca981 */ /* 0x000ea4000c1e1900 */
[----:B------:R-:W-:Y:S02]  /*09e0*/  @P1 IMAD.WIDE R6, R0, 0x4, R10 ;  /* 0x0000000400061825 */ /* 0x000fe400078e020a */
[----:B------:R-:W5:Y:S02]  /*09f0*/  @P1 LDG.E R10, desc[UR6][R10.64] ;  /* 0x000000060a0a1981 */ /* 0x000f64000c1e1900 */
[----:B0-----:R-:W-:-:S02]  /*0a00*/  @!P2 IMAD.WIDE R8, R19, 0x4, R8 ;  /* 0x000000041308a825 */ /* 0x001fc400078e0208 */
[----:B------:R-:W5:Y:S04]  /*0a10*/  @P1 LDG.E R6, desc[UR6][R6.64] ;  /* 0x0000000606061981 */ /* 0x000f68000c1e1900 */
[----:B------:R-:W5:Y:S01]  /*0a20*/  @!P2 LDG.E R8, desc[UR6][R8.64] ;  /* 0x000000060808a981 */ /* 0x000f62000c1e1900 */
[----:B---3--:R-:W-:-:S04]  /*0a30*/  @P1 SHF.R.U32.HI R5, RZ, 0x1e, R5 ;  /* 0x0000001eff051819 */ /* 0x008fc80000011605 */
[----:B------:R-:W-:Y:S02]  /*0a40*/  @P1 LOP3.LUT R5, R5, 0x2, RZ, 0xc0, !PT ;  /* 0x0000000205051812 */ /* 0x000fe400078ec0ff */
[----:B----4-:R-:W-:Y:S02]  /*0a50*/  @P1 SHF.R.U32.HI R16, RZ, 0x1e, R16 ;  /* 0x0000001eff101819 */ /* 0x010fe40000011610 */
[----:B------:R-:W-:Y:S02]  /*0a60*/  @P1 IADD3 R14, PT, PT, -R5, 0x1, RZ ;  /* 0x00000001050e1810 */ /* 0x000fe40007ffe1ff */
[----:B------:R-:W-:Y:S02]  /*0a70*/  @P1 LOP3.LUT R16, R16, 0x2, RZ, 0xc0, !PT ;  /* 0x0000000210101812 */ /* 0x000fe400078ec0ff */
[----:B--2---:R-:W-:Y:S02]  /*0a80*/  @!P2 SHF.R.U32.HI R12, RZ, 0x1e, R12 ;  /* 0x0000001eff0ca819 */ /* 0x004fe4000001160c */
[----:B------:R-:W-:-:S02]  /*0a90*/  @P1 IADD3 R5, PT, PT, -R16, 0x1, RZ ;  /* 0x0000000110051810 */ /* 0x000fc40007ffe1ff */
[----:B------:R-:W-:Y:S01]  /*0aa0*/  @!P2 LOP3.LUT R12, R12, 0x2, RZ, 0xc0, !PT ;  /* 0x000000020c0ca812 */ /* 0x000fe200078ec0ff */
[----:B-----5:R-:W-:-:S03]  /*0ab0*/  @P1 IMAD R10, R14, R10, R25 ;  /* 0x0000000a0e0a1224 */ /* 0x020fc600078e0219 */
[----:B------:R-:W-:Y:S01]  /*0ac0*/  @!P2 IADD3 R12, PT, PT, -R12, 0x1, RZ ;  /* 0x000000010c0ca810 */ /* 0x000fe20007ffe1ff */
[----:B------:R-:W-:-:S04]  /*0ad0*/  @P1 IMAD R25, R5, R6, R10 ;  /* 0x0000000605191224 */ /* 0x000fc800078e020a */
[----:B------:R-:W-:-:S07]  /*0ae0*/  @!P2 IMAD R25, R12, R8, R25 ;  /* 0x000000080c19a224 */ /* 0x000fce00078e0219 */
.L_x_204:
[----:B------:R-:W0:Y:S01]  /*0af0*/  LDCU.64 UR4, c[0x0][0x398] ;  /* 0x00007300ff0477ac */ /* 0x000e220008000a00 */
[----:B------:R-:W1:Y:S01]  /*0b00*/  LDC.64 R8, c[0x0][0x3a8] ;  /* 0x0000ea00ff087b82 */ /* 0x000e620000000a00 */
[----:B------:R-:W-:Y:S01]  /*0b10*/  SHF.R.S32.HI R11, RZ, 0x1f, R3 ;  /* 0x0000001fff0b7819 */ /* 0x000fe20000011403 */
[----:B------:R-:W2:Y:S01]  /*0b20*/  LDCU.64 UR8, c[0x0][0x3a0] ;  /* 0x00007400ff0877ac */ /* 0x000ea20008000a00 */
[----:B0-----:R-:W-:Y:S01]  /*0b30*/  IADD3 R6, P1, PT, R3, UR4, RZ ;  /* 0x0000000403067c10 */ /* 0x001fe2000ff3e0ff */
[----:B------:R-:W0:Y:S03]  /*0b40*/  LDCU UR4, c[0x0][0x3b0] ;  /* 0x00007600ff0477ac */ /* 0x000e260008000800 */
[----:B------:R-:W-:-:S05]  /*0b50*/  IADD3.X R7, PT, PT, R11, UR5, RZ, P1, !PT ;  /* 0x000000050b077c10 */ /* 0x000fca0008ffe4ff */
[----:B------:R-:W3:Y:S01]  /*0b60*/  LDG.E.U8 R10, desc[UR6][R6.64] ;  /* 0x00000006060a7981 */ /* 0x000ee2000c1e1100 */
[----:B-1----:R-:W-:-:S05]  /*0b70*/  IMAD.WIDE R8, R3, 0x4, R8 ;  /* 0x0000000403087825 */ /* 0x002fca00078e0208 */
[----:B------:R-:W4:Y:S01]  /*0b80*/  LDG.E R5, desc[UR6][R8.64] ;  /* 0x0000000608057981 */ /* 0x000f22000c1e1900 */
[----:B------:R-:W-:Y:S01]  /*0b90*/  ISETP.NE.AND P2, PT, R25, R4, PT ;  /* 0x000000041900720c */ /* 0x000fe20003f45270 */
[----:B0-----:R-:W-:Y:S01]  /*0ba0*/  UIADD3 UR4, UPT, UPT, UR4, -0x1, URZ ;  /* 0xffffffff04047890 */ /* 0x001fe2000fffe0ff */
[----:B---3--:R-:W-:-:S04]  /*0bb0*/  ISETP.NE.AND P3, PT, R10, RZ, PT ;  /* 0x000000ff0a00720c */ /* 0x008fc80003f65270 */
[----:B------:R-:W-:Y:S01]  /*0bc0*/  ISETP.EQ.AND P1, PT, R25, R4, !P3 ;  /* 0x000000041900720c */ /* 0x000fe20005f22270 */
[----:B----4-:R-:W-:-:S12]  /*0bd0*/  VIADD R13, R5, 0x1 ;  /* 0x00000001050d7836 */ /* 0x010fd80000000000 */
[----:B------:R-:W-:-:S05]  /*0be0*/  @!P1 IMAD.MOV R13, RZ, RZ, R5 ;  /* 0x000000ffff0d9224 */ /* 0x000fca00078e0205 */
[----:B------:R-:W-:Y:S02]  /*0bf0*/  @P2 SEL R13, R13, RZ, P3 ;  /* 0x000000ff0d0d2207 */ /* 0x000fe40001800000 */
[----:B--2---:R-:W-:Y:S02]  /*0c00*/  IADD3 R10, P2, PT, R3, UR8, RZ ;  /* 0x00000008030a7c10 */ /* 0x004fe4000ff5e0ff */
[----:B------:R-:W-:Y:S01]  /*0c10*/  ISETP.NE.AND P1, PT, R13, UR4, PT ;  /* 0x000000040d007c0c */ /* 0x000fe2000bf25270 */
[----:B------:R0:W-:Y:S01]  /*0c20*/  STG.E desc[UR6][R8.64], R13 ;  /* 0x0000000d08007986 */ /* 0x0001e2000c101906 */
[----:B------:R-:W-:Y:S02]  /*0c30*/  IADD3.X R11, PT, PT, R11, UR9, RZ, P2, !PT ;  /* 0x000000090b0b7c10 */ /* 0x000fe400097fe4ff */
[----:B------:R-:W-:-:S05]  /*0c40*/  SEL R5, RZ, 0x1, P1 ;  /* 0x00000001ff057807 */ /* 0x000fca0000800000 */
[----:B------:R0:W-:Y:S04]  /*0c50*/  STG.E.U8 desc[UR6][R6.64], R5 ;  /* 0x0000000506007986 */ /* 0x0001e8000c101106 */
[----:B------:R-:W2:Y:S04]  /*0c60*/  LDG.E.U8 R12, desc[UR6][R10.64] ;  /* 0x000000060a0c7981 */ /* 0x000ea8000c1e1100 */
[----:B------:R0:W-:Y:S01]  /*0c70*/  STG.E.U8 desc[UR6][R10.64], R5 ;  /* 0x000000050a007986 */ /* 0x0001e2000c101106 */
[----:B--2---:R-:W-:-:S13]  /*0c80*/  ISETP.EQ.OR P0, PT, R12, R5, !P0 ;  /* 0x000000050c00720c */ /* 0x004fda0004702670 */
[----:B0-----:R-:W-:Y:S05]  /*0c90*/  @P0 BRA `(.L_x_203) ;  /* 0x00000008002c0947 */ /* 0x001fea0003800000 */
[C---:B------:R-:W-:Y:S01]  /*0ca0*/  ISETP.GE.U32.AND P0, PT, R4.reuse, 0x8, PT ;  /* 0x000000080400780c */ /* 0x040fe20003f06070 */
[----:B------:R-:W-:Y:S01]  /*0cb0*/  IMAD.MOV.U32 R5, RZ, RZ, RZ ;  /* 0x000000ffff057224 */ /* 0x000fe200078e00ff */
[----:B------:R-:W-:-:S04]  /*0cc0*/  LOP3.LUT R20, R4, 0x7, RZ, 0xc0, !PT ;  /* 0x0000000704147812 */ /* 0x000fc800078ec0ff */
[----:B------:R-:W-:-:S07]  /*0cd0*/  ISETP.NE.AND P1, PT, R20, RZ, PT ;  /* 0x000000ff1400720c */ /* 0x000fce0003f25270 */
[----:B------:R-:W-:Y:S06]  /*0ce0*/  @!P0 BRA `(.L_x_208) ;  /* 0x0000000400048947 */ /* 0x000fec0003800000 */
[----:B------:R-:W0:Y:S01]  /*0cf0*/  LDC.64 R6, c[0x0][0x380] ;  /* 0x0000e000ff067b82 */ /* 0x000e220000000a00 */
[----:B------:R-:W-:Y:S01]  /*0d00*/  LOP3.LUT R5, R4, 0x7ffffff8, RZ, 0xc0, !PT ;  /* 0x7ffffff804057812 */ /* 0x000fe200078ec0ff */
[----:B------:R-:W-:-:S04]  /*0d10*/  IMAD.MOV.U32 R11, RZ, RZ, R3 ;  /* 0x000000ffff0b7224 */ /* 0x000fc800078e0003 */
[----:B------:R-:W-:Y:S02]  /*0d20*/  IMAD.MOV R10, RZ, RZ, -R5 ;  /* 0x000000ffff0a7224 */ /* 0x000fe400078e0a05 */
[----:B------:R-:W1:Y:S05]  /*0d30*/  LDC.64 R8, c[0x0][0x390] ;  /* 0x0000e400ff087b82 */ /* 0x000e6a0000000a00 */
.L_x_209:
        /* <DEDUP_REMOVED lines=51> */
[----:B-1----:R-:W-:-:S04]  /*1070*/  IMAD.WIDE R18, R0, 0x4, R14 ;  /* 0x0000000400127825 */ /* 0x002fc800078e020e */
[----:B------:R-:W-:Y:S02]  /*1080*/  VIADD R10, R10, 0x8 ;  /* 0x000000080a0a7836 */ /* 0x000fe40000000000 */
[----:B------:R-:W-:-:S03]  /*1090*/  IMAD R11, R0, 0x8, R11 ;  /* 0x00000008000b7824 */ /* 0x000fc600078e020b */
[----:B------:R-:W-:Y:S02]  /*10a0*/  ISETP.NE.AND P0, PT, R10, RZ, PT ;  /* 0x000000ff0a00720c */ /* 0x000fe40003f05270 */
[----:B---3--:R-:W-:-:S04]  /*10b0*/  SHF.R.U32.HI R22, RZ, 0x1e, R16 ;  /* 0x0000001eff167819 */ /* 0x008fc80000011610 */
[----:B------:R-:W-:-:S04]  /*10c0*/  LOP3.LUT R22, R22, 0x2, RZ, 0xc0, !PT ;  /* 0x0000000216167812 */ /* 0x000fc800078ec0ff */
[----:B------:R-:W-:-:S05]  /*10d0*/  IADD3 R13, PT, PT, -R22, 0x1, RZ ;  /* 0x00000001160d7810 */ /* 0x000fca0007ffe1ff */
[----:B------:R2:W-:Y:S01]  /*10e0*/  STG.E desc[UR6][R18.64], R13 ;  /* 0x0000000d12007986 */ /* 0x0005e2000c101906 */
[----:B------:R-:W-:Y:S05]  /*10f0*/  @P0 BRA `(.L_x_209) ;  /* 0xfffffffc00100947 */ /* 0x000fea000383ffff */
.L_x_208:
[----:B------:R-:W-:Y:S05]  /*1100*/  @!P1 BRA `(.L_x_203) ;  /* 0x0000000400109947 */ /* 0x000fea0003800000 */
[----:B------:R-:W-:Y:S02]  /*1110*/  ISETP.GE.U32.AND P0, PT, R20, 0x4, PT ;  /* 0x000000041400780c */ /* 0x000fe40003f06070 */
[----:B--2---:R-:W-:-:S04]  /*1120*/  LOP3.LUT R14, R4, 0x3, RZ, 0xc0, !PT ;  /* 0x00000003040e7812 */ /* 0x004fc800078ec0ff */
[----:B------:R-:W-:-:S07]  /*1130*/  ISETP.NE.AND P1, PT, R14, RZ, PT ;  /* 0x000000ff0e00720c */ /* 0x000fce0003f25270 */
[----:B------:R-:W-:Y:S06]  /*1140*/  @!P0 BRA `(.L_x_210) ;  /* 0x0000000000808947 */ /* 0x000fec0003800000 */
[----:B------:R-:W0:Y:S01]  /*1150*/  LDC.64 R6, c[0x0][0x380] ;  /* 0x0000e000ff067b82 */ /* 0x000e220000000a00 */
        /* <DEDUP_REMOVED lines=31> */
.L_x_210:
[----:B------:R-:W-:Y:S05]  /*1350*/  @!P1 BRA `(.L_x_203) ;  /* 0x00000000007c9947 */ /* 0x000fea0003800000 */
[----:B------:R-:W-:-:S13]  /*1360*/  ISETP.NE.AND P0, PT, R14, 0x1, PT ;  /* 0x000000010e00780c */ /* 0x000fda0003f05270 */
[----:B0-----:R-:W0:Y:S01]  /*1370*/  @P0 LDC.64 R6, c[0x0][0x380] ;  /* 0x0000e000ff060b82 */ /* 0x001e220000000a00 */
        /* <DEDUP_REMOVED lines=11> */
[----:B------:R-:W-:Y:S01]  /*1430*/  LOP3.LUT R4, R4, 0x1, RZ, 0xc0, !PT ;  /* 0x0000000104047812 */ /* 0x000fe200078ec0ff */
[----:B------:R-:W-:Y:S02]  /*1440*/  @P0 VIADD R5, R5, 0x2 ;  /* 0x0000000205050836 */ /* 0x000fe40000000000 */
[----:B------:R-:W-:Y:S01]  /*1450*/  @P0 IMAD.WIDE R8, R0, 0x4, R6 ;  /* 0x0000000400080825 */ /* 0x000fe200078e0206 */
[----:B------:R-:W-:-:S13]  /*1460*/  ISETP.NE.U32.AND P1, PT, R4, 0x1, PT ;  /* 0x000000010400780c */ /* 0x000fda0003f25070 */
[----:B------:R-:W1:Y:S01]  /*1470*/  @!P1 LDC.64 R12, c[0x0][0x380] ;  /* 0x0000e000ff0c9b82 */ /* 0x000e620000000a00 */
[----:B------:R-:W-:-:S07]  /*1480*/  @!P1 IMAD R19, R5, R0, R3 ;  /* 0x0000000005139224 */ /* 0x000fce00078e0203 */
[----:B0-----:R-:W0:Y:S01]  /*1490*/  @!P1 LDC.64 R6, c[0x0][0x390] ;  /* 0x0000e400ff069b82 */ /* 0x001e220000000a00 */
[----:B--2---:R-:W-:-:S04]  /*14a0*/  @P0 SHF.R.U32.HI R4, RZ, 0x1e, R10 ;  /* 0x0000001eff040819 */ /* 0x004fc8000001160a */
[----:B------:R-:W-:-:S04]  /*14b0*/  @P0 LOP3.LUT R4, R4, 0x2, RZ, 0xc0, !PT ;  /* 0x0000000204040812 */ /* 0x000fc800078ec0ff */
[----:B------:R-:W-:Y:S01]  /*14c0*/  @P0 IADD3 R17, PT, PT, -R4, 0x1, RZ ;  /* 0x0000000104110810 */ /* 0x000fe20007ffe1ff */
[----:B-1----:R-:W-:-:S04]  /*14d0*/  @!P1 IMAD.WIDE R4, R19, 0x8, R12 ;  /* 0x0000000813049825 */ /* 0x002fc800078e020c */
[----:B------:R1:W-:Y:S04]  /*14e0*/  @P0 STG.E desc[UR6][R8.64], R17 ;  /* 0x0000001108000986 */ /* 0x0003e8000c101906 */
[----:B------:R-:W2:Y:S01]  /*14f0*/  @!P1 LDG.E R4, desc[UR6][R4.64+0x4] ;  /* 0x0000040604049981 */ /* 0x000ea2000c1e1900 */
[----:B0-----:R-:W-:Y:S01]  /*1500*/  @!P1 IMAD.WIDE R6, R19, 0x4, R6 ;  /* 0x0000000413069825 */ /* 0x001fe200078e0206 */
[----:B--2---:R-:W-:-:S04]  /*1510*/  @!P1 SHF.R.U32.HI R10, RZ, 0x1e, R4 ;  /* 0x0000001eff0a9819 */ /* 0x004fc80000011604 */
[----:B------:R-:W-:-:S04]  /*1520*/  @!P1 LOP3.LUT R10, R10, 0x2, RZ, 0xc0, !PT ;  /* 0x000000020a0a9812 */ /* 0x000fc800078ec0ff */
[----:B------:R-:W-:-:S05]  /*1530*/  @!P1 IADD3 R11, PT, PT, -R10, 0x1, RZ ;  /* 0x000000010a0b9810 */ /* 0x000fca0007ffe1ff */
[----:B------:R1:W-:Y:S02]  /*1540*/  @!P1 STG.E desc[UR6][R6.64], R11 ;  /* 0x0000000b06009986 */ /* 0x0003e4000c101906 */
.L_x_203:
[----:B------:R-:W-:Y:S05]  /*1550*/  BSYNC.RECONVERGENT B0 ;  /* 0x0000000000007941 */ /* 0x000fea0003800200 */
.L_x_202:
[----:B------:R-:W3:Y:S02]  /*1560*/  LDCU UR4, c[0x0][0x3b8] ;  /* 0x00007700ff0477ac */ /* 0x000ee40008000800 */
[----:B---3--:R-:W-:-:S04]  /*1570*/  ISETP.GE.AND P0, PT, R2, UR4, PT ;  /* 0x0000000402007c0c */ /* 0x008fc8000bf06270 */
[----:B------:R-:W-:-:S13]  /*1580*/  ISETP.GE.OR P0, PT, R3, R0, P0 ;  /* 0x000000000300720c */ /* 0x000fda0000706670 */
[----:B------:R-:W-:Y:S05]  /*1590*/  @P0 EXIT ;  /* 0x000000000000094d */ /* 0x000fea0003800000 */
[----:B------:R-:W3:Y:S01]  /*15a0*/  LDC.64 R4, c[0x0][0x380] ;  /* 0x0000e000ff047b82 */ /* 0x000ee20000000a00 */
[----:B01----:R-:W-:-:S04]  /*15b0*/  IMAD R7, R2, R0, R3 ;  /* 0x0000000002077224 */ /* 0x003fc800078e0203 */
[----:B---3--:R-:W-:-:S03]  /*15c0*/  IMAD.WIDE R2, R7, 0x8, R4 ;  /* 0x0000000807027825 */ /* 0x008fc600078e0204 */
        /* <DEDUP_REMOVED lines=8> */
.L_x_211:
        /* <DEDUP_REMOVED lines=11> */
.L_x_245:


//--------------------- .text._Z9Update_XYPdS_Piidii --------------------------
	.section	.text._Z9Update_XYPdS_Piidii,"ax",@progbits
	.align	128
        .global         _Z9Update_XYPdS_Piidii
        .type           _Z9Update_XYPdS_Piidii,@function
        .size           _Z9Update_XYPdS_Piidii,(.L_x_230 - _Z9Update_XYPdS_Piidii)
        .other          _Z9Update_XYPdS_Piidii,@"STO_CUDA_ENTRY STV_DEFAULT"
_Z9Update_XYPdS_Piidii:
.text._Z9Update_XYPdS_Piidii:
        /* <DEDUP_REMOVED lines=14> */
[----:B------:R-:W0:Y:S01]  /*00e0*/  LDCU.64 UR4, c[0x0][0x358] ;  /* 0x00006b00ff0477ac */ /* 0x000e220008000a00 */
[----:B------:R-:W1:Y:S01]  /*00f0*/  LDCU UR6, c[0x0][0x398] ;  /* 0x00007300ff0677ac */ /* 0x000e620008000800 */
[----:B0-----:R-:W2:Y:S01]  /*0100*/  LDG.E R6, desc[UR4][R2.64] ;  /* 0x0000000402067981 */ /* 0x001ea2000c1e1900 */
[----:B-1----:R-:W0:Y:S01]  /*0110*/  I2F.F64 R4, UR6 ;  /* 0x0000000600047d12 */ /* 0x002e220008201c00 */
[----:B------:R-:W-:Y:S01]  /*0120*/  IMAD.MOV.U32 R10, RZ, RZ, 0x1 ;  /* 0x00000001ff0a7424 */ /* 0x000fe200078e00ff */
[----:B------:R-:W-:Y:S01]  /*0130*/  UMOV UR6, 0x66666666 ;  /* 0x6666666600067882 */ /* 0x000fe20000000000 */
[----:B------:R-:W-:-:S05]  /*0140*/  UMOV UR7, 0x3ff06666 ;  /* 0x3ff0666600077882 */ /* 0x000fca0000000000 */
[----:B0-----:R-:W0:Y:S02]  /*0150*/  MUFU.RCP64H R11, R5 ;  /* 0x00000005000b7308 */ /* 0x001e240000001800 */
[----:B0-----:R-:W-:-:S08]  /*0160*/  DFMA R8, -R4, R10, 1 ;  /* 0x3ff000000408742b */ /* 0x001fd0000000010a */
[----:B------:R-:W-:-:S08]  /*0170*/  DFMA R12, R8, R8, R8 ;  /* 0x00000008080c722b */ /* 0x000fd00000000008 */
[----:B------:R-:W-:-:S08]  /*0180*/  DFMA R12, R10, R12, R10 ;  /* 0x0000000c0a0c722b */ /* 0x000fd0000000000a */
[----:B------:R-:W-:-:S08]  /*0190*/  DFMA R10, -R4, R12, 1 ;  /* 0x3ff00000040a742b */ /* 0x000fd0000000010c */
[----:B------:R-:W-:Y:S01]  /*01a0*/  DFMA R10, R12, R10, R12 ;  /* 0x0000000a0c0a722b */ /* 0x000fe2000000000c */
        /* <DEDUP_REMOVED lines=10> */
[----:B------:R-:W-:Y:S05]  /*0250*/  CALL.REL.NOINC `($__internal_7_$__cuda_sm20_div_rn_f64_full) ;  /* 0x0000000000547944 */ /* 0x000fea0003c00000 */
[----:B------:R-:W-:Y:S02]  /*0260*/  IMAD.MOV.U32 R2, RZ, RZ, R14 ;  /* 0x000000ffff027224 */ /* 0x000fe400078e000e */
[----:B------:R-:W-:-:S07]  /*0270*/  IMAD.MOV.U32 R3, RZ, RZ, R15 ;  /* 0x000000ffff037224 */ /* 0x000fce00078e000f */
.L_x_212:
[----:B------:R-:W0:Y:S01]  /*0280*/  LDC.64 R4, c[0x0][0x380] ;  /* 0x0000e000ff047b82 */ /* 0x000e220000000a00 */
[----:B------:R-:W1:Y:S07]  /*0290*/  LDCU UR6, c[0x0][0x3a8] ;  /* 0x00007500ff0677ac */ /* 0x000e6e0008000800 */
[----:B------:R-:W2:Y:S01]  /*02a0*/  LDC.64 R10, c[0x0][0x388] ;  /* 0x0000e200ff0a7b82 */ /* 0x000ea20000000a00 */
[----:B-1----:R-:W-:Y:S01]  /*02b0*/  IMAD R9, R7, UR6, R0 ;  /* 0x0000000607097c24 */ /* 0x002fe2000f8e0200 */
[----:B------:R-:W1:Y:S03]  /*02c0*/  LDCU.64 UR6, c[0x0][0x3a0] ;  /* 0x00007400ff0677ac */ /* 0x000e660008000a00 */
[----:B0-----:R-:W-:-:S04]  /*02d0*/  IMAD.WIDE R6, R9, 0x8, R4 ;  /* 0x0000000809067825 */ /* 0x001fc800078e0204 */
[----:B--2---:R-:W-:Y:S02]  /*02e0*/  IMAD.WIDE R10, R9, 0x8, R10 ;  /* 0x00000008090a7825 */ /* 0x004fe400078e020a */
[----:B------:R-:W2:Y:S04]  /*02f0*/  LDG.E.64 R8, desc[UR4][R6.64] ;  /* 0x0000000406087981 */ /* 0x000ea8000c1e1b00 */
[----:B------:R-:W2:Y:S01]  /*0300*/  LDG.E.64 R12, desc[UR4][R10.64] ;  /* 0x000000040a0c7981 */ /* 0x000ea2000c1e1b00 */
[----:B------:R-:W-:-:S08]  /*0310*/  DADD R4, R2, -1 ;  /* 0xbff0000002047429 */ /* 0x000fd00000000000 */
[----:B-1----:R-:W-:-:S08]  /*0320*/  DMUL R4, R4, UR6 ;  /* 0x0000000604047c28 */ /* 0x002fd00008000000 */
[----:B--2---:R-:W-:-:S07]  /*0330*/  DFMA R4, R4, R8, R12 ;  /* 0x000000080404722b */ /* 0x004fce000000000c */
[----:B------:R-:W-:Y:S04]  /*0340*/  STG.E.64 desc[UR4][R10.64], R4 ;  /* 0x000000040a007986 */ /* 0x000fe8000c101b04 */
[----:B------:R-:W2:Y:S01]  /*0350*/  LDG.E.64 R8, desc[UR4][R6.64] ;  /* 0x0000000406087981 */ /* 0x000ea2000c1e1b00 */
[----:B------:R-:W-:-:S08]  /*0360*/  DADD R2, R2, 1 ;  /* 0x3ff0000002027429 */ /* 0x000fd00000000000 */
[----:B------:R-:W-:-:S08]  /*0370*/  DMUL R2, R2, UR6 ;  /* 0x0000000602027c28 */ /* 0x000fd00008000000 */
[----:B--2---:R-:W-:-:S07]  /*0380*/  DFMA R2, R4, R2, R8 ;  /* 0x000000020402722b */ /* 0x004fce0000000008 */
[----:B------:R-:W-:Y:S01]  /*0390*/  STG.E.64 desc[UR4][R6.64], R2 ;  /* 0x0000000206007986 */ /* 0x000fe2000c101b04 */
[----:B------:R-:W-:Y:S05]  /*03a0*/  EXIT ;  /* 0x000000000000794d */ /* 0x000fea0003800000 */
        .weak           $__internal_7_$__cuda_sm20_div_rn_f64_full
        .type           $__internal_7_$__cuda_sm20_div_rn_f64_full,@function
        .size           $__internal_7_$__cuda_sm20_div_rn_f64_full,(.L_x_230 - $__internal_7_$__cuda_sm20_div_rn_f64_full)
$__internal_7_$__cuda_sm20_div_rn_f64_full:
        /* <DEDUP_REMOVED lines=30> */
.L_x_213:
        /* <DEDUP_REMOVED lines=37> */
.L_x_214:
        /* <DEDUP_REMOVED lines=16> */
.L_x_217:
[----:B------:R-:W-:Y:S01]  /*08e0*/  LOP3.LUT R15, R5, 0x80000, RZ, 0xfc, !PT ;  /* 0x00080000050f7812 */ /* 0x000fe200078efcff */
[----:B------:R-:W-:Y:S01]  /*08f0*/  IMAD.MOV.U32 R14, RZ, RZ, R4 ;  /* 0x000000ffff0e7224 */ /* 0x000fe200078e0004 */
[----:B------:R-:W-:Y:S06]  /*0900*/  BRA `(.L_x_215) ;  /* 0x0000000000087947 */ /* 0x000fec0003800000 */
.L_x_216:
[----:B------:R-:W-:Y:S01]  /*0910*/  LOP3.LUT R15, R9, 0x80000, RZ, 0xfc, !PT ;  /* 0x00080000090f7812 */ /* 0x000fe200078efcff */
[----:B------:R-:W-:-:S07]  /*0920*/  IMAD.MOV.U32 R14, RZ, RZ, R8 ;  /* 0x000000ffff0e7224 */ /* 0x000fce00078e0008 */
.L_x_215:
[----:B------:R-:W-:Y:S02]  /*0930*/  IMAD.MOV.U32 R2, RZ, RZ, R6 ;  /* 0x000000ffff027224 */ /* 0x000fe400078e0006 */
[----:B------:R-:W-:-:S04]  /*0940*/  IMAD.MOV.U32 R3, RZ, RZ, 0x0 ;  /* 0x00000000ff037424 */ /* 0x000fc800078e00ff */
[----:B------:R-:W-:Y:S05]  /*0950*/  RET.REL.NODEC R2 `(_Z9Update_XYPdS_Piidii) ;  /* 0xfffffff402a87950 */ /* 0x000fea0003c3ffff */
.L_x_218:
        /* <DEDUP_REMOVED lines=10> */
.L_x_230:


//--------------------- .nv.global.init           --------------------------
	.section	.nv.global.init,"aw",@progbits
	.align	16
.nv.global.init:
	.type		__cudart_sin_cos_coeffs,@object
	.size		__cudart_sin_cos_coeffs,(__cudart_i2opi_d - __cudart_sin_cos_coeffs)
__cudart_sin_cos_coeffs:
        /*0000*/ 	.byte	0x46, 0xd2, 0xb0, 0x2c, 0xf1, 0xe5, 0x5a, 0xbe, 0x92, 0xe3, 0xac, 0x69, 0xe3, 0x1d, 0xc7, 0x3e
        /*0010*/ 	.byte	0xa1, 0x62, 0xdb, 0x19, 0xa0, 0x01, 0x2a, 0xbf, 0x18, 0x08, 0x11, 0x11, 0x11, 0x11, 0x81, 0x3f
        /*0020*/ 	.byte	0x54, 0x55, 0x55, 0x55, 0x55, 0x55, 0xc5, 0xbf, 0x00, 0x00, 0x00, 0x00, 0x00, 0x00, 0x00, 0x00
        /*0030*/ 	.byte	0x00, 0x00, 0x00, 0x00, 0x00, 0x00, 0x00, 0x00, 0x64, 0x81, 0xfd, 0x20, 0x83, 0xff, 0xa8, 0xbd
        /*0040*/ 	.byte	0x28, 0x85, 0xef, 0xc1, 0xa7, 0xee, 0x21, 0x3e, 0xd9, 0xe6, 0x06, 0x8e, 0x4f, 0x7e, 0x92, 0xbe
        /*0050*/ 	.byte	0xe9, 0xbc, 0xdd, 0x19, 0xa0, 0x01, 0xfa, 0x3e, 0x47, 0x5d, 0xc1, 0x16, 0x6c, 0xc1, 0x56, 0xbf
        /*0060*/ 	.byte	0x51, 0x55, 0x55, 0x55, 0x55, 0x55, 0xa5, 0x3f, 0x00, 0x00, 0x00, 0x00, 0x00, 0x00, 0xe0, 0xbf
        /*0070*/ 	.byte	0x00, 0x00, 0x00, 0x00, 0x00, 0x00, 0xf0, 0x3f, 0x00, 0x00, 0x00, 0x00, 0x00, 0x00, 0x00, 0x00
	.type		__cudart_i2opi_d,@object
	.size		__cudart_i2opi_d,(.L_0 - __cudart_i2opi_d)
__cudart_i2opi_d:
        /* <DEDUP_REMOVED lines=9> */
.L_0:


//--------------------- .nv.shared._Z35symplectic_kernel_tsp_shared_memoryPiS_PdS0_S0_S0_dS_ididddiii --------------------------
	.section	.nv.shared._Z35symplectic_kernel_tsp_shared_memoryPiS_PdS0_S0_S0_dS_ididddiii,"aw",@nobits
	.sectionflags	@""
	.align	4
.nv.shared._Z35symplectic_kernel_tsp_shared_memoryPiS_PdS0_S0_S0_dS_ididddiii:
	.zero		9216


//--------------------- .nv.shared.reserved.0     --------------------------
	.section	.nv.shared.reserved.0,"aw",@nobits
	.weak		__nv_reservedSMEM_offset_0_alias
	.size		__nv_reservedSMEM_offset_0_alias, 0, 64
	.other		__nv_reservedSMEM_offset_0_alias,@"STO_CUDA_RESERVED_SHARED STV_DEFAULT"
__nv_reservedSMEM_offset_0_alias:
	.zero		0
	.zero		64


//--------------------- .nv.shared._Z38symplectic_kernel_maxcut_shared_memoryPiS_PdS0_S0_ddS_idii --------------------------
	.section	.nv.shared._Z38symplectic_kernel_maxcut_shared_memoryPiS_PdS0_S0_ddS_idii,"aw",@nobits
	.sectionflags	@""
	.align	4
.nv.shared._Z38symplectic_kernel_maxcut_shared_memoryPiS_PdS0_S0_ddS_idii:
	.zero		9216


//--------------------- .nv.constant0._Z35symplectic_kernel_tsp_shared_memoryPiS_PdS0_S0_S0_dS_ididddiii --------------------------
	.section	.nv.constant0._Z35symplectic_kernel_tsp_shared_memoryPiS_PdS0_S0_S0_dS_ididddiii,"a",@progbits
	.sectionflags	@""
	.align	4
.nv.constant0._Z35symplectic_kernel_tsp_shared_memoryPiS_PdS0_S0_S0_dS_ididddiii:
	.zero		1020


//--------------------- .nv.constant0._Z21symplectic_kernel_tspPiS_PdS0_S0_S0_dS_ididddiii --------------------------
	.section	.nv.constant0._Z21symplectic_kernel_tspPiS_PdS0_S0_S0_dS_ididddiii,"a",@progbits
	.sectionflags	@""
	.align	4
.nv.constant0._Z21symplectic_kernel_tspPiS_PdS0_S0_S0_dS_ididddiii:
	.zero		1020


//--------------------- .nv.constant0._Z17update_window_tspPdPiS0_PbS1_S0_S0_iS0_S0_S0_iii --------------------------
	.section	.nv.constant0._Z17update_window_tspPdPiS0_PbS1_S0_S0_iS0_S0_S0_iii,"a",@progbits
	.sectionflags	@""
	.align	4
.nv.constant0._Z17update_window_tspPdPiS0_PbS1_S0_S0_iS0_S0_S0_iii:
	.zero		996


//--------------------- .nv.constant0._Z16tsp_spin_averagePiPdiii --------------------------
	.section	.nv.constant0._Z16tsp_spin_averagePiPdiii,"a",@progbits
	.sectionflags	@""
	.align	4
.nv.constant0._Z16tsp_spin_averagePiPdiii:
	.zero		924


//--------------------- .nv.constant0._Z20TSP_distances_EUC_2DPdS_S_i --------------------------
	.section	.nv.constant0._Z20TSP_distances_EUC_2DPdS_S_i,"a",@progbits
	.sectionflags	@""
	.align	4
.nv.constant0._Z20TSP_distances_EUC_2DPdS_S_i:
	.zero		924


//--------------------- .nv.constant0._Z17TSP_distances_GEOPdS_S_i --------------------------
	.section	.nv.constant0._Z17TSP_distances_GEOPdS_S_i,"a",@progbits
	.sectionflags	@""
	.align	4
.nv.constant0._Z17TSP_distances_GEOPdS_S_i:
	.zero		924


//--------------------- .nv.constant0._Z11sum_max_cutPdS_dii --------------------------
	.section	.nv.constant0._Z11sum_max_cutPdS_dii,"a",@progbits
	.sectionflags	@""
	.align	4
.nv.constant0._Z11sum_max_cutPdS_dii:
	.zero		928


//--------------------- .nv.constant0._Z15compute_max_cutPiS_PdS_S0_ii --------------------------
	.section	.nv.constant0._Z15compute_max_cutPiS_PdS_S0_ii,"a",@progbits
	.sectionflags	@""
	.align	4
.nv.constant0._Z15compute_max_cutPiS_PdS_S0_ii:
	.zero		944


//--------------------- .nv.constant0._Z38symplectic_kernel_maxcut_shared_memoryPiS_PdS0_S0_ddS_idii --------------------------
	.section	.nv.constant0._Z38symplectic_kernel_maxcut_shared_memoryPiS_PdS0_S0_ddS_idii,"a",@progbits
	.sectionflags	@""
	.align	4
.nv.constant0._Z38symplectic_kernel_maxcut_shared_memoryPiS_PdS0_S0_ddS_idii:
	.zero		984


//--------------------- .nv.constant0._Z24symplectic_kernel_maxcutPiS_PdS0_S0_ddS_idii --------------------------
	.section	.nv.constant0._Z24symplectic_kernel_maxcutPiS_PdS0_S0_ddS_idii,"a",@progbits
	.sectionflags	@""
	.align	4
.nv.constant0._Z24symplectic_kernel_maxcutPiS_PdS0_S0_ddS_idii:
	.zero		984


//--------------------- .nv.constant0._Z8mat_multPiS_PdS0_S0_ddS_idii --------------------------
	.section	.nv.constant0._Z8mat_multPiS_PdS0_S0_ddS_idii,"a",@progbits
	.sectionflags	@""
	.align	4
.nv.constant0._Z8mat_multPiS_PdS0_S0_ddS_idii:
	.zero		984


//--------------------- .nv.constant0._Z12step_forwardPi --------------------------
	.section	.nv.constant0._Z12step_forwardPi,"a",@progbits
	.sectionflags	@""
	.align	4
.nv.constant0._Z12step_forwardPi:
	.zero		904


//--------------------- .nv.constant0._Z7confinePdS_ii --------------------------
	.section	.nv.constant0._Z7confinePdS_ii,"a",@progbits
	.sectionflags	@""
	.align	4
.nv.constant0._Z7confinePdS_ii:
	.zero		920


//--------------------- .nv.constant0._Z20mat_mult_and_confinePiS_PdS0_S0_ddS_idii --------------------------
	.section	.nv.constant0._Z20mat_mult_and_confinePiS_PdS0_S0_ddS_idii,"a",@progbits
	.sectionflags	@""
	.align	4
.nv.constant0._Z20mat_mult_and_confinePiS_PdS0_S0_ddS_idii:
	.zero		984


//--------------------- .nv.constant0._Z13update_windowPdPiS0_PbS1_S0_iii --------------------------
	.section	.nv.constant0._Z13update_windowPdPiS0_PbS1_S0_iii,"a",@progbits
	.sectionflags	@""
	.align	4
.nv.constant0._Z13update_windowPdPiS0_PbS1_S0_iii:
	.zero		956


//--------------------- .nv.constant0._Z9Update_XYPdS_Piidii --------------------------
	.section	.nv.constant0._Z9Update_XYPdS_Piidii,"a",@progbits
	.sectionflags	@""
	.align	4
.nv.constant0._Z9Update_XYPdS_Piidii:
	.zero		944


//--------------------- SYMBOLS --------------------------

	.type		.nv.reservedSmem.offset0,@object
	.size		.nv.reservedSmem.offset0,0x4
	.type		.nv.reservedSmem.cap,@object
	.size		.nv.reservedSmem.cap,0x4
